def matmul_kernel(
    a_ptr,
    b_ptr,
    c_ptr,
    M,
    N,
    K,
    stride_am,
    stride_ak,
    stride_bk,
    stride_bn,
    stride_cm,
    stride_cn,
    BLOCK_M: tl.constexpr,
    BLOCK_N: tl.constexpr,
    BLOCK_K: tl.constexpr,
    GROUP_M: tl.constexpr,
):
    pid = tl.program_id(axis=0)
    num_pid_m = tl.cdiv(M, BLOCK_M)
    num_pid_n = tl.cdiv(N, BLOCK_N)
    num_pid_in_group = GROUP_M * num_pid_n
    group_id = pid // num_pid_in_group
    first_pid_m = group_id * GROUP_M
    group_size_m = min(num_pid_m - first_pid_m, GROUP_M)
    pid_m = first_pid_m + ((pid % num_pid_in_group) % group_size_m)
    pid_n = (pid % num_pid_in_group) // group_size_m

    offs_am = (pid_m * BLOCK_M + tl.arange(0, BLOCK_M)) % M
    offs_bn = (pid_n * BLOCK_N + tl.arange(0, BLOCK_N)) % N
    offs_k = tl.arange(0, BLOCK_K)
    a_ptrs = a_ptr + offs_am[:, None] * stride_am + offs_k[None, :] * stride_ak
    b_ptrs = b_ptr + offs_k[:, None] * stride_bk + offs_bn[None, :] * stride_bn

    acc = tl.zeros((BLOCK_M, BLOCK_N), dtype=tl.float32)
    for kk in range(0, tl.cdiv(K, BLOCK_K)):
        a = tl.load(a_ptrs, mask=offs_k[None, :] < K - kk * BLOCK_K, other=0.0)
        b = tl.load(b_ptrs, mask=offs_k[:, None] < K - kk * BLOCK_K, other=0.0)
        acc = tl.dot(a, b, acc)
        a_ptrs += BLOCK_K * stride_ak
        b_ptrs += BLOCK_K * stride_bk

    c = acc.to(c_ptr.dtype.element_ty)
    offs_cm = pid_m * BLOCK_M + tl.arange(0, BLOCK_M)
    offs_cn = pid_n * BLOCK_N + tl.arange(0, BLOCK_N)
    c_ptrs = c_ptr + offs_cm[:, None] * stride_cm + offs_cn[None, :] * stride_cn
    mask = (offs_cm[:, None] < M) & (offs_cn[None, :] < N)
    tl.store(c_ptrs, c, mask=mask)

# config = {"BLOCK_K": 128, "BLOCK_M": 64, "BLOCK_N": 256, "GROUP_M": 8, "arch": "sm_100", "dtype": "fp32", "num_ctas": 1, "num_stages": 3, "num_warps": 8}
# arch = sm_100


// ===== COMPILED SASS (sm_100a) =====

	.target	sm_100a

	.elftype	@"ET_EXEC"


//--------------------- .note.nv.tkinfo           --------------------------
	.section	.note.nv.tkinfo,"",@"SHT_NOTE"
	.sectionflags	@"SHF_NOTE_NV_TKINFO"
	.tkinfo
        /*0018*/ 	.word	0x00000081
        /*0030*/ 	.string	""
        /*0030*/ 	.string	"ptxas-blackwell"
        /*0030*/ 	.string	"Cuda compilation tools, release 12.9, V12.9.86"
        /*0030*/ 	.string	"Build cuda_12.9.r12.9/compiler.36037853_0"
        /*0030*/ 	.string	"-v  -suppress-debug-info  -lineinfo  -arch sm_100a "



//--------------------- .note.nv.cuver            --------------------------
	.section	.note.nv.cuver,"",@"SHT_NOTE"
	.sectionflags	@"SHF_NOTE_NV_CUVER"
        /*0018*/ 	.short	0x0001
        /*001a*/ 	.short	0x0064
        /*001c*/ 	.short	0x0001
        /*001e*/ 	.short	0x0000
        /*0020*/ 	.short	0x0001
        /*0022*/ 	.short	0x0000


//--------------------- .nv.info                  --------------------------
	.section	.nv.info,"",@"SHT_CUDA_INFO"
	.align	4


	//----- nvinfo : EIATTR_REGCOUNT
	.align		4
        /*0000*/ 	.byte	0x04, 0x2f
        /*0002*/ 	.short	(.L_4 - .L_3)
	.align		4
.L_3:
        /*0004*/ 	.word	index@(matmul_kernel)
        /*0008*/ 	.word	0x000000ff


	//----- nvinfo : EIATTR_FRAME_SIZE
	.align		4
.L_4:
        /*000c*/ 	.byte	0x04, 0x11
        /*000e*/ 	.short	(.L_6 - .L_5)
	.align		4
.L_5:
        /*0010*/ 	.word	index@($__internal_2_$__cuda_sm10x_tcgen05_guardrail_trap_unallocated_columns_being_dealloced)
        /*0014*/ 	.word	0x000006d0


	//----- nvinfo : EIATTR_FRAME_SIZE
	.align		4
.L_6:
        /*0018*/ 	.byte	0x04, 0x11
        /*001a*/ 	.short	(.L_8 - .L_7)
	.align		4
.L_7:
        /*001c*/ 	.word	index@($__internal_1_$__cuda_sm10x_tcgen05_guardrail_trap_phase_invalid_during_alloc)
        /*0020*/ 	.word	0x000006d0


	//----- nvinfo : EIATTR_FRAME_SIZE
	.align		4
.L_8:
        /*0024*/ 	.byte	0x04, 0x11
        /*0026*/ 	.short	(.L_10 - .L_9)
	.align		4
.L_9:
        /*0028*/ 	.word	index@($__internal_0_$__cuda_sm10x_tcgen05_guardrail_trap_col_being_dealloced_not_returned_by_alloc)
        /*002c*/ 	.word	0x000006d0


	//----- nvinfo : EIATTR_FRAME_SIZE
	.align		4
.L_10:
        /*0030*/ 	.byte	0x04, 0x11
        /*0032*/ 	.short	(.L_12 - .L_11)
	.align		4
.L_11:
        /*0034*/ 	.word	index@(matmul_kernel)
        /*0038*/ 	.word	0x000006d0


	//----- nvinfo : EIATTR_MIN_STACK_SIZE
	.align		4
.L_12:
        /*003c*/ 	.byte	0x04, 0x12
        /*003e*/ 	.short	(.L_14 - .L_13)
	.align		4
.L_13:
        /*0040*/ 	.word	index@(matmul_kernel)
        /*0044*/ 	.word	0x000006d0
.L_14:


//--------------------- .nv.info.matmul_kernel    --------------------------
	.section	.nv.info.matmul_kernel,"",@"SHT_CUDA_INFO"
	.sectionflags	@""
	.align	4


	//----- nvinfo : EIATTR_CUDA_API_VERSION
	.align		4
        /*0000*/ 	.byte	0x04, 0x37
        /*0002*/ 	.short	(.L_16 - .L_15)
.L_15:
        /*0004*/ 	.word	0x00000081


	//----- nvinfo : EIATTR_KPARAM_INFO
	.align		4
.L_16:
        /*0008*/ 	.byte	0x04, 0x17
        /*000a*/ 	.short	(.L_18 - .L_17)
.L_17:
        /*000c*/ 	.word	0x00000000
        /*0010*/ 	.short	0x000d
        /*0012*/ 	.short	0x0048
        /*0014*/ 	.byte	0x00, 0xf4, 0x21, 0x00


	//----- nvinfo : EIATTR_KPARAM_INFO
	.align		4
.L_18:
        /*0018*/ 	.byte	0x04, 0x17
        /*001a*/ 	.short	(.L_20 - .L_19)
.L_19:
        /*001c*/ 	.word	0x00000000
        /*0020*/ 	.short	0x000c
        /*0022*/ 	.short	0x0040
        /*0024*/ 	.byte	0x00, 0xf4, 0x21, 0x00


	//----- nvinfo : EIATTR_KPARAM_INFO
	.align		4
.L_20:
        /*0028*/ 	.byte	0x04, 0x17
        /*002a*/ 	.short	(.L_22 - .L_21)
.L_21:
        /*002c*/ 	.word	0x00000000
        /*0030*/ 	.short	0x000b
        /*0032*/ 	.short	0x0038
        /*0034*/ 	.byte	0x00, 0xf0, 0x11, 0x00


	//----- nvinfo : EIATTR_KPARAM_INFO
	.align		4
.L_22:
        /*0038*/ 	.byte	0x04, 0x17
        /*003a*/ 	.short	(.L_24 - .L_23)
.L_23:
        /*003c*/ 	.word	0x00000000
        /*0040*/ 	.short	0x000a
        /*0042*/ 	.short	0x0034
        /*0044*/ 	.byte	0x00, 0xf0, 0x11, 0x00


	//----- nvinfo : EIATTR_KPARAM_INFO
	.align		4
.L_24:
        /*0048*/ 	.byte	0x04, 0x17
        /*004a*/ 	.short	(.L_26 - .L_25)
.L_25:
        /*004c*/ 	.word	0x00000000
        /*0050*/ 	.short	0x0009
        /*0052*/ 	.short	0x0030
        /*0054*/ 	.byte	0x00, 0xf0, 0x11, 0x00


	//----- nvinfo : EIATTR_KPARAM_INFO
	.align		4
.L_26:
        /*0058*/ 	.byte	0x04, 0x17
        /*005a*/ 	.short	(.L_28 - .L_27)
.L_27:
        /*005c*/ 	.word	0x00000000
        /*0060*/ 	.short	0x0008
        /*0062*/ 	.short	0x002c
        /*0064*/ 	.byte	0x00, 0xf0, 0x11, 0x00


	//----- nvinfo : EIATTR_KPARAM_INFO
	.align		4
.L_28:
        /*0068*/ 	.byte	0x04, 0x17
        /*006a*/ 	.short	(.L_30 - .L_29)
.L_29:
        /*006c*/ 	.word	0x00000000
        /*0070*/ 	.short	0x0007
        /*0072*/ 	.short	0x0028
        /*0074*/ 	.byte	0x00, 0xf0, 0x11, 0x00


	//----- nvinfo : EIATTR_KPARAM_INFO
	.align		4
.L_30:
        /*0078*/ 	.byte	0x04, 0x17
        /*007a*/ 	.short	(.L_32 - .L_31)
.L_31:
        /*007c*/ 	.word	0x00000000
        /*0080*/ 	.short	0x0006
        /*0082*/ 	.short	0x0024
        /*0084*/ 	.byte	0x00, 0xf0, 0x11, 0x00


	//----- nvinfo : EIATTR_KPARAM_INFO
	.align		4
.L_32:
        /*0088*/ 	.byte	0x04, 0x17
        /*008a*/ 	.short	(.L_34 - .L_33)
.L_33:
        /*008c*/ 	.word	0x00000000
        /*0090*/ 	.short	0x0005
        /*0092*/ 	.short	0x0020
        /*0094*/ 	.byte	0x00, 0xf0, 0x11, 0x00


	//----- nvinfo : EIATTR_KPARAM_INFO
	.align		4
.L_34:
        /*0098*/ 	.byte	0x04, 0x17
        /*009a*/ 	.short	(.L_36 - .L_35)
.L_35:
        /*009c*/ 	.word	0x00000000
        /*00a0*/ 	.short	0x0004
        /*00a2*/ 	.short	0x001c
        /*00a4*/ 	.byte	0x00, 0xf0, 0x11, 0x00


	//----- nvinfo : EIATTR_KPARAM_INFO
	.align		4
.L_36:
        /*00a8*/ 	.byte	0x04, 0x17
        /*00aa*/ 	.short	(.L_38 - .L_37)
.L_37:
        /*00ac*/ 	.word	0x00000000
        /*00b0*/ 	.short	0x0003
        /*00b2*/ 	.short	0x0018
        /*00b4*/ 	.byte	0x00, 0xf0, 0x11, 0x00


	//----- nvinfo : EIATTR_KPARAM_INFO
	.align		4
.L_38:
        /*00b8*/ 	.byte	0x04, 0x17
        /*00ba*/ 	.short	(.L_40 - .L_39)
.L_39:
        /*00bc*/ 	.word	0x00000000
        /*00c0*/ 	.short	0x0002
        /*00c2*/ 	.short	0x0010
        /*00c4*/ 	.byte	0x00, 0xf4, 0x21, 0x00


	//----- nvinfo : EIATTR_KPARAM_INFO
	.align		4
.L_40:
        /*00c8*/ 	.byte	0x04, 0x17
        /*00ca*/ 	.short	(.L_42 - .L_41)
.L_41:
        /*00cc*/ 	.word	0x00000000
        /*00d0*/ 	.short	0x0001
        /*00d2*/ 	.short	0x0008
        /*00d4*/ 	.byte	0x00, 0xf4, 0x21, 0x00


	//----- nvinfo : EIATTR_KPARAM_INFO
	.align		4
.L_42:
        /*00d8*/ 	.byte	0x04, 0x17
        /*00da*/ 	.short	(.L_44 - .L_43)
.L_43:
        /*00dc*/ 	.word	0x00000000
        /*00e0*/ 	.short	0x0000
        /*00e2*/ 	.short	0x0000
        /*00e4*/ 	.byte	0x00, 0xf4, 0x21, 0x00


	//----- nvinfo : EIATTR_AT_ENTRY_FRAGMENTS
	.align		4
.L_44:
        /*00e8*/ 	.byte	0x04, 0x4f
        /*00ea*/ 	.short	(.L_46 - .L_45)


	//   ....[0]....
.L_45:
        /*00ec*/ 	.word	0x00000004


	//----- nvinfo : EIATTR_RESERVED_SMEM_USED
	.align		4
.L_46:
        /*00f0*/ 	.byte	0x01, 0x41
	.zero		2


	//----- nvinfo : EIATTR_SPARSE_MMA_MASK
	.align		4
        /*00f4*/ 	.byte	0x03, 0x50
        /*00f6*/ 	.short	0x0000


	//----- nvinfo : EIATTR_TCGEN05_1CTA_USED
	.align		4
        /*00f8*/ 	.byte	0x01, 0x51
	.zero		2


	//----- nvinfo : EIATTR_MAXREG_COUNT
	.align		4
        /*00fc*/ 	.byte	0x03, 0x1b
        /*00fe*/ 	.short	0x00ff


	//----- nvinfo : EIATTR_NUM_BARRIERS
	.align		4
        /*0100*/ 	.byte	0x02, 0x4c
        /*0102*/ 	.byte	0x01
	.zero		1


	//----- nvinfo : EIATTR_ANNOTATIONS
	.align		4
        /*0104*/ 	.byte	0x04, 0x55
        /*0106*/ 	.short	(.L_48 - .L_47)


	//   ....[0]....
.L_47:
        /*0108*/ 	.word	0x00000001
        /*010c*/ 	.byte	0x80, 0x0a, 0x00, 0x00, 0x01, 0x00, 0x00, 0x00, 0xb0, 0x5f, 0x00, 0x00, 0x01, 0x00, 0x00, 0x00
        /* <DEDUP_REMOVED lines=488> */
        /*1f9c*/ 	.byte	0xf0, 0x96, 0x01, 0x00


	//----- nvinfo : EIATTR_INT_WARP_WIDE_INSTR_OFFSETS
	.align		4
.L_48:
        /*1fa0*/ 	.byte	0x04, 0x31
        /*1fa2*/ 	.short	(.L_50 - .L_49)


	//   ....[0]....
.L_49:
        /*1fa4*/ 	.word	0x00007830


	//   ....[1]....
        /*1fa8*/ 	.word	0x00007850


	//   ....[2]....
        /*1fac*/ 	.word	0x00007980


	//   ....[3]....
        /*1fb0*/ 	.word	0x0001b8a0


	//   ....[4]....
        /*1fb4*/ 	.word	0x0001b8f0


	//----- nvinfo : EIATTR_COOP_GROUP_MASK_REGIDS
	.align		4
.L_50:
        /*1fb8*/ 	.byte	0x04, 0x29
        /*1fba*/ 	.short	(.L_52 - .L_51)


	//   ....[0]....
.L_51:
        /*1fbc*/ 	.word	0xffffffff


	//   ....[1]....
        /*1fc0*/ 	.word	0xffffffff


	//   ....[2]....
        /*1fc4*/ 	.word	0xffffffff


	//   ....[3]....
        /*1fc8*/ 	.word	0xffffffff


	//----- nvinfo : EIATTR_COOP_GROUP_INSTR_OFFSETS
	.align		4
.L_52:
        /*1fcc*/ 	.byte	0x04, 0x28
        /*1fce*/ 	.short	(.L_54 - .L_53)


	//   ....[0]....
.L_53:
        /*1fd0*/ 	.word	0x00000070


	//   ....[1]....
        /*1fd4*/ 	.word	0x00000330


	//   ....[2]....
        /*1fd8*/ 	.word	0x0001b730


	//   ....[3]....
        /*1fdc*/ 	.word	0x0001b9a0


	//----- nvinfo : EIATTR_VRC_CTA_INIT_COUNT
	.align		4
.L_54:
        /*1fe0*/ 	.byte	0x02, 0x4a
        /*1fe2*/ 	.byte	0x80
	.zero		1


	//----- nvinfo : EIATTR_MBARRIER_INSTR_OFFSETS
	.align		4
        /*1fe4*/ 	.byte	0x04, 0x39
        /*1fe6*/ 	.short	(.L_56 - .L_55)


	//   ....[0]....
.L_55:
        /*1fe8*/ 	.word	0x00007aa0
        /*1fec*/ 	.word	0x000000ff
        /*1ff0*/ 	.word	0x00000000
        /*1ff4*/ 	.short	0x0100
        /*1ff6*/ 	.byte	0x09
	.zero		1


	//   ....[1]....
        /*1ff8*/ 	.word	0x00007bc0
        /*1ffc*/ 	.word	0x000000ff
        /*2000*/ 	.word	0x00078008
        /*2004*/ 	.short	0x0100
        /*2006*/ 	.byte	0x07
	.zero		1


	//   ....[2]....
        /*2008*/ 	.word	0x000165d0
        /*200c*/ 	.word	0x000000ff
        /*2010*/ 	.word	0x00000000
        /*2014*/ 	.short	0x010a
        /*2016*/ 	.byte	0x0e
	.zero		1


	//   ....[3]....
        /*2018*/ 	.word	0x000196b0
        /*201c*/ 	.word	0x000000ff
        /*2020*/ 	.word	0x00000000
        /*2024*/ 	.short	0x010a
        /*2026*/ 	.byte	0x09
	.zero		1


	//   ....[4]....
        /*2028*/ 	.word	0x00019730
        /*202c*/ 	.word	0x000000ff
        /*2030*/ 	.word	0x00078000
        /*2034*/ 	.short	0x0108
        /*2036*/ 	.byte	0x07
	.zero		1


	//   ....[5]....
        /*2038*/ 	.word	0x000197e0
        /*203c*/ 	.word	0x000000ff
        /*2040*/ 	.word	0x00078008
        /*2044*/ 	.short	0x0108
        /*2046*/ 	.byte	0x07
	.zero		1


	//   ....[6]....
        /*2048*/ 	.word	0x0001b9c0
        /*204c*/ 	.word	0x000000ff
        /*2050*/ 	.word	0x00000000
        /*2054*/ 	.short	0x010a
        /*2056*/ 	.byte	0x0e
	.zero		1


	//   ....[7]....
        /*2058*/ 	.word	0x0001b9f0
        /*205c*/ 	.word	0x000000ff
        /*2060*/ 	.word	0x00000000
        /*2064*/ 	.short	0x010a
        /*2066*/ 	.byte	0x09
	.zero		1


	//----- nvinfo : EIATTR_NUM_MBARRIERS
	.align		4
.L_56:
        /*2068*/ 	.byte	0x03, 0x38
        /*206a*/ 	.short	0x0002


	//----- nvinfo : EIATTR_EXIT_INSTR_OFFSETS
	.align		4
        /*206c*/ 	.byte	0x04, 0x1c
        /*206e*/ 	.short	(.L_58 - .L_57)


	//   ....[0]....
.L_57:
        /*2070*/ 	.word	0x0001b9b0


	//----- nvinfo : EIATTR_REQNTID
	.align		4
.L_58:
        /*2074*/ 	.byte	0x04, 0x10
        /*2076*/ 	.short	(.L_60 - .L_59)
.L_59:
        /*2078*/ 	.word	0x00000100
        /*207c*/ 	.word	0x00000001
        /*2080*/ 	.word	0x00000001


	//----- nvinfo : EIATTR_CRS_STACK_SIZE
	.align		4
.L_60:
        /*2084*/ 	.byte	0x04, 0x1e
        /*2086*/ 	.short	(.L_62 - .L_61)
.L_61:
        /*2088*/ 	.word	0x00000000


	//----- nvinfo : EIATTR_CBANK_PARAM_SIZE
	.align		4
.L_62:
        /*208c*/ 	.byte	0x03, 0x19
        /*208e*/ 	.short	0x0050


	//----- nvinfo : EIATTR_PARAM_CBANK
	.align		4
        /*2090*/ 	.byte	0x04, 0x0a
        /*2092*/ 	.short	(.L_64 - .L_63)
	.align		4
.L_63:
        /*2094*/ 	.word	index@(.nv.constant0.matmul_kernel)
        /*2098*/ 	.short	0x0380
        /*209a*/ 	.short	0x0050


	//----- nvinfo : EIATTR_SW_WAR
	.align		4
.L_64:
        /*209c*/ 	.byte	0x04, 0x36
        /*209e*/ 	.short	(.L_66 - .L_65)
.L_65:
        /*20a0*/ 	.word	0x00000008
.L_66:


//--------------------- .nv.compat                --------------------------
	.section	.nv.compat,"",@"SHT_CUDA_COMPAT_INFO"
	.align	4
        /*0000*/ 	.byte	0x02, 0x02, 0x02, 0x00, 0x02, 0x05, 0x05, 0x00, 0x02, 0x03, 0x00, 0x00, 0x02, 0x06, 0x01, 0x00


//--------------------- .nv.callgraph             --------------------------
	.section	.nv.callgraph,"",@"SHT_CUDA_CALLGRAPH"
	.align	4
	.sectionentsize	8
	.align		4
        /*0000*/ 	.word	0x00000000
	.align		4
        /*0004*/ 	.word	0xffffffff
	.align		4
        /*0008*/ 	.word	0x00000000
	.align		4
        /*000c*/ 	.word	0xfffffffe
	.align		4
        /*0010*/ 	.word	0x00000000
	.align		4
        /*0014*/ 	.word	0xfffffffd
	.align		4
        /*0018*/ 	.word	0x00000000
	.align		4
        /*001c*/ 	.word	0xfffffffc


//--------------------- .text.matmul_kernel       --------------------------
	.section	.text.matmul_kernel,"ax",@progbits
	.align	128
        .global         matmul_kernel
        .type           matmul_kernel,@function
        .size           matmul_kernel,(.L_x_20 - matmul_kernel)
        .other          matmul_kernel,@"STO_CUDA_ENTRY STV_DEFAULT"
matmul_kernel:
.text.matmul_kernel:
[----:B------:R-:W1:Y:S01]  /*0000*/  LDC R1, c[0x0][0x37c] ;  /* 0x0000df00ff017b82 */ /* 0x000e620000000800 */
[----:B------:R-:W2:Y:S01]  /*0010*/  S2R R0, SR_TID.X ;  /* 0x0000000000007919 */ /* 0x000ea20000002100 */
[----:B-1----:R-:W-:Y:S01]  /*0020*/  VIADD R1, R1, 0xfffff930 ;  /* 0xfffff93001017836 */ /* 0x002fe20000000000 */
[----:B--2---:R-:W-:-:S13]  /*0030*/  ISETP.GE.U32.AND P0, PT, R0, 0x20, PT ;  /* 0x000000200000780c */ /* 0x004fda0003f06070 */
[----:B------:R-:W-:Y:S02]  /*0040*/  VOTEU.ANY UP0, P0 ;  /* 0x0000000000ff7886 */ /* 0x000fe40000000100 */
[----:B------:R-:W-:Y:S05]  /*0050*/  BRA.U UP0, `(.L_x_0) ;  /* 0x0000000100b87547 */ /* 0x000fea000b800000 */
[----:B------:R-:W1:Y:S01]  /*0060*/  S2UR UR6, SR_CgaCtaId ;  /* 0x00000000000679c3 */ /* 0x000e620000008800 */
[----:B------:R-:W-:Y:S01]  /*0070*/  NOP ;  /* 0x0000000000007918 */ /* 0x000fe20000000000 */
[----:B------:R-:W-:Y:S02]  /*0080*/  UMOV UR4, 0x40 ;  /* 0x0000004000047882 */ /* 0x000fe40000000000 */
[----:B-1----:R-:W-:-:S09]  /*0090*/  ULEA UR4, UR6, UR4, 0x18 ;  /* 0x0000000406047291 */ /* 0x002fd2000f8ec0ff */
[----:B------:R-:W1:Y:S01]  /*00a0*/  LDS.U8 R0, [UR4] ;  /* 0x00000004ff007984 */ /* 0x000e620008000000 */
[----:B------:R-:W-:Y:S02]  /*00b0*/  UMOV UR4, 0x400 ;  /* 0x0000040000047882 */ /* 0x000fe40000000000 */
[----:B------:R-:W-:Y:S01]  /*00c0*/  ULEA UR4, UR6, UR4, 0x18 ;  /* 0x0000000406047291 */ /* 0x000fe2000f8ec0ff */
[----:B-1----:R-:W-:-:S13]  /*00d0*/  ISETP.NE.AND P0, PT, R0, RZ, PT ;  /* 0x000000ff0000720c */ /* 0x002fda0003f05270 */
[----:B------:R-:W-:Y:S05]  /*00e0*/  @P0 BRA `(.L_x_1) ;  /* 0x00000000007c0947 */ /* 0x000fea0003800000 */
[----:B------:R-:W-:-:S13]  /*00f0*/  ELECT P0, URZ, PT ;  /* 0x0000000000ff782f */ /* 0x000fda0003800000 */
[----:B------:R-:W-:Y:S05]  /*0100*/  @!P0 BRA `(.L_x_2) ;  /* 0x0000000000848947 */ /* 0x000fea0003800000 */
[----:B------:R-:W-:Y:S01]  /*0110*/  UMOV UR5, 0x8 ;  /* 0x0000000800057882 */ /* 0x000fe20000000000 */
[----:B------:R-:W-:Y:S02]  /*0120*/  IMAD.MOV.U32 R4, RZ, RZ, 0x1 ;  /* 0x00000001ff047424 */ /* 0x000fe400078e00ff */
[----:B------:R-:W-:Y:S02]  /*0130*/  IMAD.MOV.U32 R5, RZ, RZ, 0xff ;  /* 0x000000ffff057424 */ /* 0x000fe400078e00ff */
[----:B------:R-:W-:Y:S04]  /*0140*/  DEPBAR.LE SB1, 0x36 ;  /* 0x00009d800000791a */ /* 0x000fe80000000000 */
[----:B------:R-:W1:Y:S02]  /*0150*/  UTCATOMSWS.FIND_AND_SET.ALIGN UP1, UR5, UR5 ;  /* 0x00000005000575e3 */ /* 0x000e640008020800 */
[----:B-1----:R-:W-:-:S04]  /*0160*/  PLOP3.LUT P0, PT, PT, PT, UP1, 0x80, 0x8 ;  /* 0x000000000008781c */ /* 0x002fc80003f0f018 */
[----:B------:R-:W-:-:S04]  /*0170*/  SEL R0, RZ, 0xffffffff, !P0 ;  /* 0xffffffffff007807 */ /* 0x000fc80004000000 */
[----:B------:R-:W-:Y:S01]  /*0180*/  ISETP.NE.AND P0, PT, R0, RZ, PT ;  /* 0x000000ff0000720c */ /* 0x000fe20003f05270 */
[----:B------:R-:W-:-:S12]  /*0190*/  IMAD.U32 R0, RZ, RZ, UR5 ;  /* 0x00000005ff007e24 */ /* 0x000fd8000f8e00ff */
[----:B------:R-:W-:Y:S05]  /*01a0*/  @P0 BRA `(.L_x_3) ;  /* 0x0000000000240947 */ /* 0x000fea0003800000 */
.L_x_4:
[----:B------:R-:W-:Y:S05]  /*01b0*/  NANOSLEEP 0x64 ;  /* 0x000000640000795d */ /* 0x000fea0003800000 */
[----:B------:R-:W-:-:S05]  /*01c0*/  UMOV UR5, 0x8 ;  /* 0x0000000800057882 */ /* 0x000fca0000000000 */
[----:B------:R-:W-:Y:S04]  /*01d0*/  DEPBAR.LE SB1, 0x36 ;  /* 0x00009d800000791a */ /* 0x000fe80000000000 */
[----:B------:R-:W1:Y:S02]  /*01e0*/  UTCATOMSWS.FIND_AND_SET.ALIGN UP1, UR5, UR5 ;  /* 0x00000005000575e3 */ /* 0x000e640008020800 */
[----:B-1----:R-:W-:-:S04]  /*01f0*/  PLOP3.LUT P0, PT, PT, PT, UP1, 0x80, 0x8 ;  /* 0x000000000008781c */ /* 0x002fc80003f0f018 */
[----:B------:R-:W-:-:S04]  /*0200*/  SEL R0, RZ, 0xffffffff, !P0 ;  /* 0xffffffffff007807 */ /* 0x000fc80004000000 */
[----:B------:R-:W-:Y:S01]  /*0210*/  ISETP.NE.AND P0, PT, R0, RZ, PT ;  /* 0x000000ff0000720c */ /* 0x000fe20003f05270 */
[----:B------:R-:W-:-:S12]  /*0220*/  IMAD.U32 R0, RZ, RZ, UR5 ;  /* 0x00000005ff007e24 */ /* 0x000fd8000f8e00ff */
[----:B------:R-:W-:Y:S05]  /*0230*/  @!P0 BRA `(.L_x_4) ;  /* 0xfffffffc00dc8947 */ /* 0x000fea000383ffff */
.L_x_3:
[C---:B------:R-:W-:Y:S01]  /*0240*/  VIADD R3, R0.reuse, 0x10 ;  /* 0x0000001000037836 */ /* 0x040fe20000000000 */
[----:B------:R-:W-:Y:S01]  /*0250*/  UMOV UR5, 0x50 ;  /* 0x0000005000057882 */ /* 0x000fe20000000000 */
[----:B------:R-:W-:Y:S01]  /*0260*/  SHF.L.U32 R2, R5, R0, RZ ;  /* 0x0000000005027219 */ /* 0x000fe200000006ff */
[----:B------:R-:W-:Y:S01]  /*0270*/  ULEA UR5, UR6, UR5, 0x18 ;  /* 0x0000000506057291 */ /* 0x000fe2000f8ec0ff */
[----:B------:R-:W-:Y:S01]  /*0280*/  IMAD.SHL.U32 R0, R0, 0x20, RZ ;  /* 0x0000002000007824 */ /* 0x000fe200078e00ff */
[----:B------:R-:W-:-:S04]  /*0290*/  SHF.L.U32 R3, R4, R3, RZ ;  /* 0x0000000304037219 */ /* 0x000fc800000006ff */
[----:B------:R-:W-:-:S05]  /*02a0*/  LOP3.LUT R2, R3, R2, RZ, 0xfc, !PT ;  /* 0x0000000203027212 */ /* 0x000fca00078efcff */
[----:B------:R1:W-:Y:S04]  /*02b0*/  ATOMS.OR RZ, [UR5], R2 ;  /* 0x00000002ffff798c */ /* 0x0003e8000b000005 */
[----:B------:R1:W-:Y:S01]  /*02c0*/  STS [UR4], R0 ;  /* 0x00000000ff007988 */ /* 0x0003e20008000804 */
[----:B------:R-:W-:Y:S05]  /*02d0*/  BRA `(.L_x_2) ;  /* 0x0000000000107947 */ /* 0x000fea0003800000 */
.L_x_1:
[----:B------:R-:W-:Y:S01]  /*02e0*/  IMAD.MOV.U32 R0, RZ, RZ, -0x1 ;  /* 0xffffffffff007424 */ /* 0x000fe200078e00ff */
[----:B------:R-:W-:-:S04]  /*02f0*/  MOV R2, 0x320 ;  /* 0x0000032000027802 */ /* 0x000fc80000000f00 */
[----:B------:R1:W-:Y:S03]  /*0300*/  STS [UR4], R0 ;  /* 0x00000000ff007988 */ /* 0x0003e60008000804 */
[----:B-1----:R-:W-:Y:S05]  /*0310*/  CALL.REL.NOINC `($__internal_1_$__cuda_sm10x_tcgen05_guardrail_trap_phase_invalid_during_alloc) ;  /* 0x000001b400cc7944 */ /* 0x002fea0003c00000 */
.L_x_2:
[----:B------:R-:W-:Y:S05]  /*0320*/  WARPSYNC.ALL ;  /* 0x0000000000007948 */ /* 0x000fea0003800000 */
[----:B------:R-:W-:Y:S01]  /*0330*/  NOP ;  /* 0x0000000000007918 */ /* 0x000fe20000000000 */
.L_x_0:
[----:B------:R-:W2:Y:S01]  /*0340*/  LDC.64 R16, c[0x0][0x398] ;  /* 0x0000e600ff107b82 */ /* 0x000ea20000000a00 */
[----:B------:R-:W3:Y:S01]  /*0350*/  S2R R5, SR_CTAID.X ;  /* 0x0000000000057919 */ /* 0x000ee20000002500 */
[----:B------:R-:W-:Y:S01]  /*0360*/  UMOV UR7, 0x400 ;  /* 0x0000040000077882 */ /* 0x000fe20000000000 */
[----:B------:R-:W4:Y:S01]  /*0370*/  LDCU.64 UR16, c[0x0][0x3a8] ;  /* 0x00007500ff1077ac */ /* 0x000f220008000a00 */
[----:B------:R-:W5:Y:S01]  /*0380*/  S2R R146, SR_TID.X ;  /* 0x0000000000927919 */ /* 0x000f620000002100 */
[----:B------:R-:W1:Y:S03]  /*0390*/  LDCU UR4, c[0x0][0x3a4] ;  /* 0x00007480ff0477ac */ /* 0x000e660008000800 */
[----:B------:R-:W1:Y:S01]  /*03a0*/  S2UR UR6, SR_CgaCtaId ;  /* 0x00000000000679c3 */ /* 0x000e620000008800 */
[----:B------:R-:W1:Y:S01]  /*03b0*/  LDCU.128 UR20, c[0x0][0x380] ;  /* 0x00007000ff1477ac */ /* 0x000e620008000c00 */
[----:B------:R-:W1:Y:S06]  /*03c0*/  LDCU UR13, c[0x0][0x3b0] ;  /* 0x00007600ff0d77ac */ /* 0x000e6c0008000800 */
[----:B------:R-:W4:Y:S01]  /*03d0*/  LDC R134, c[0x0][0x3a0] ;  /* 0x0000e800ff867b82 */ /* 0x000f220000000800 */
[----:B------:R-:W-:Y:S01]  /*03e0*/  UMOV UR11, 0x1 ;  /* 0x00000001000b7882 */ /* 0x000fe20000000000 */
[----:B-12---:R-:W-:-:S05]  /*03f0*/  VIADD R0, R17, 0xff ;  /* 0x000000ff11007836 */ /* 0x006fca0000000000 */
[----:B------:R-:W-:Y:S01]  /*0400*/  SHF.R.S32.HI R3, RZ, 0x1f, R0 ;  /* 0x0000001fff037819 */ /* 0x000fe20000011400 */
[----:B------:R-:W-:-:S03]  /*0410*/  ULEA UR7, UR6, UR7, 0x18 ;  /* 0x0000000706077291 */ /* 0x000fc6000f8ec0ff */
[----:B------:R-:W-:Y:S02]  /*0420*/  LEA.HI R3, R3, R0, RZ, 0x8 ;  /* 0x0000000003037211 */ /* 0x000fe400078f40ff */
[----:B---3--:R-:W-:Y:S01]  /*0430*/  IABS R8, R5 ;  /* 0x0000000500087213 */ /* 0x008fe20000000000 */
[----:B------:R-:W-:Y:S01]  /*0440*/  UIADD3 UR14, UPT, UPT, UR7, 0x78000, URZ ;  /* 0x00078000070e7890 */ /* 0x000fe2000fffe0ff */
[----:B------:R-:W-:Y:S02]  /*0450*/  SHF.R.S32.HI R3, RZ, 0x8, R3 ;  /* 0x00000008ff037819 */ /* 0x000fe40000011403 */
[----:B-----5:R-:W-:Y:S01]  /*0460*/  LOP3.LUT R130, R146, 0x7f, RZ, 0xc0, !PT ;  /* 0x0000007f92827812 */ /* 0x020fe200078ec0ff */
[----:B----4-:R-:W-:Y:S02]  /*0470*/  VIADD R126, R134, 0x7f ;  /* 0x0000007f867e7836 */ /* 0x010fe40000000000 */
[----:B------:R-:W-:Y:S01]  /*0480*/  IMAD.SHL.U32 R4, R3, 0x8, RZ ;  /* 0x0000000803047824 */ /* 0x000fe200078e00ff */
[----:B------:R-:W-:-:S04]  /*0490*/  UMOV UR9, UR14 ;  /* 0x0000000e00097c82 */ /* 0x000fc80008000000 */
[-C--:B------:R-:W-:Y:S02]  /*04a0*/  IABS R7, R4.reuse ;  /* 0x0000000400077213 */ /* 0x080fe40000000000 */
[----:B------:R-:W-:Y:S02]  /*04b0*/  IABS R10, R4 ;  /* 0x00000004000a7213 */ /* 0x000fe40000000000 */
[----:B------:R-:W1:Y:S08]  /*04c0*/  I2F.RP R0, R7 ;  /* 0x0000000700007306 */ /* 0x000e700000209400 */
[----:B-1----:R-:W1:Y:S02]  /*04d0*/  MUFU.RCP R0, R0 ;  /* 0x0000000000007308 */ /* 0x002e640000001000 */
[----:B-1----:R-:W-:-:S02]  /*04e0*/  VIADD R2, R0, 0xffffffe ;  /* 0x0ffffffe00027836 */ /* 0x002fc40000000000 */
[----:B------:R-:W-:Y:S01]  /*04f0*/  IMAD.MOV R0, RZ, RZ, -R10 ;  /* 0x000000ffff007224 */ /* 0x000fe200078e0a0a */
[----:B------:R-:W-:-:S03]  /*0500*/  IABS R10, R16 ;  /* 0x00000010000a7213 */ /* 0x000fc60000000000 */
[----:B------:R1:W2:Y:S02]  /*0510*/  F2I.FTZ.U32.TRUNC.NTZ R3, R2 ;  /* 0x0000000200037305 */ /* 0x0002a4000021f000 */
[----:B-1----:R-:W-:Y:S02]  /*0520*/  IMAD.MOV.U32 R2, RZ, RZ, RZ ;  /* 0x000000ffff027224 */ /* 0x002fe400078e00ff */
[----:B--2---:R-:W-:-:S04]  /*0530*/  IMAD.MOV R6, RZ, RZ, -R3 ;  /* 0x000000ffff067224 */ /* 0x004fc800078e0a03 */
[----:B------:R-:W-:Y:S02]  /*0540*/  IMAD R9, R6, R7, RZ ;  /* 0x0000000706097224 */ /* 0x000fe400078e02ff */
[----:B------:R-:W-:Y:S02]  /*0550*/  IMAD.MOV.U32 R6, RZ, RZ, R8 ;  /* 0x000000ffff067224 */ /* 0x000fe400078e0008 */
[----:B------:R-:W-:-:S06]  /*0560*/  IMAD.HI.U32 R3, R3, R9, R2 ;  /* 0x0000000903037227 */ /* 0x000fcc00078e0002 */
[----:B------:R-:W-:-:S04]  /*0570*/  IMAD.HI.U32 R3, R3, R6, RZ ;  /* 0x0000000603037227 */ /* 0x000fc800078e00ff */
[----:B------:R-:W-:Y:S01]  /*0580*/  IMAD R0, R3, R0, R6 ;  /* 0x0000000003007224 */ /* 0x000fe200078e0206 */
[----:B------:R-:W-:Y:S04]  /*0590*/  BAR.SYNC.DEFER_BLOCKING 0x0 ;  /* 0x0000000000007b1d */ /* 0x000fe80000010000 */
[----:B------:R-:W-:-:S13]  /*05a0*/  ISETP.GT.U32.AND P1, PT, R7, R0, PT ;  /* 0x000000000700720c */ /* 0x000fda0003f24070 */
[----:B------:R-:W-:Y:S02]  /*05b0*/  @!P1 IMAD.IADD R0, R0, 0x1, -R7 ;  /* 0x0000000100009824 */ /* 0x000fe400078e0a07 */
[----:B------:R-:W-:Y:S01]  /*05c0*/  @!P1 VIADD R3, R3, 0x1 ;  /* 0x0000000103039836 */ /* 0x000fe20000000000 */
[----:B------:R-:W-:Y:S02]  /*05d0*/  ISETP.NE.AND P1, PT, R4, RZ, PT ;  /* 0x000000ff0400720c */ /* 0x000fe40003f25270 */
[----:B------:R-:W-:Y:S02]  /*05e0*/  ISETP.GE.U32.AND P0, PT, R0, R7, PT ;  /* 0x000000070000720c */ /* 0x000fe40003f06070 */
[----:B------:R-:W-:-:S04]  /*05f0*/  LOP3.LUT R0, R5, R4, RZ, 0x3c, !PT ;  /* 0x0000000405007212 */ /* 0x000fc800078e3cff */
[----:B------:R-:W-:Y:S01]  /*0600*/  ISETP.GE.AND P2, PT, R0, RZ, PT ;  /* 0x000000ff0000720c */ /* 0x000fe20003f46270 */
[----:B------:R-:W-:-:S06]  /*0610*/  VIADD R0, R16, 0x3f ;  /* 0x0000003f10007836 */ /* 0x000fcc0000000000 */
[----:B------:R-:W-:-:S04]  /*0620*/  @P0 VIADD R3, R3, 0x1 ;  /* 0x0000000103030836 */ /* 0x000fc80000000000 */
[----:B------:R-:W-:Y:S01]  /*0630*/  IMAD.MOV.U32 R2, RZ, RZ, R3 ;  /* 0x000000ffff027224 */ /* 0x000fe200078e0003 */
[----:B------:R-:W-:-:S03]  /*0640*/  SHF.R.S32.HI R3, RZ, 0x1f, R0 ;  /* 0x0000001fff037819 */ /* 0x000fc60000011400 */
[----:B------:R-:W-:Y:S01]  /*0650*/  @!P2 IMAD.MOV R2, RZ, RZ, -R2 ;  /* 0x000000ffff02a224 */ /* 0x000fe200078e0a02 */
[----:B------:R-:W-:Y:S02]  /*0660*/  @!P1 LOP3.LUT R2, RZ, R4, RZ, 0x33, !PT ;  /* 0x00000004ff029212 */ /* 0x000fe400078e33ff */
[----:B------:R-:W-:-:S03]  /*0670*/  LEA.HI R3, R3, R0, RZ, 0x6 ;  /* 0x0000000003037211 */ /* 0x000fc600078f30ff */
[----:B------:R-:W-:Y:S02]  /*0680*/  IMAD.SHL.U32 R8, R2, 0x8, RZ ;  /* 0x0000000802087824 */ /* 0x000fe400078e00ff */
[----:B------:R-:W-:-:S03]  /*0690*/  IMAD.MOV R2, RZ, RZ, -R2 ;  /* 0x000000ffff027224 */ /* 0x000fc600078e0a02 */
[----:B------:R-:W-:Y:S01]  /*06a0*/  LEA.HI.SX32 R3, R3, -R8, 0x1a ;  /* 0x8000000803037211 */ /* 0x000fe200078fd2ff */
[----:B------:R-:W-:-:S03]  /*06b0*/  IMAD R12, R4, R2, R5 ;  /* 0x00000002040c7224 */ /* 0x000fc600078e0205 */
[----:B------:R-:W-:Y:S02]  /*06c0*/  VIMNMX R11, PT, PT, R3, 0x8, PT ;  /* 0x00000008030b7848 */ /* 0x000fe40003fe0100 */
[----:B------:R-:W-:Y:S02]  /*06d0*/  IABS R9, R12 ;  /* 0x0000000c00097213 */ /* 0x000fe40000000000 */
[-C--:B------:R-:W-:Y:S02]  /*06e0*/  IABS R7, R11.reuse ;  /* 0x0000000b00077213 */ /* 0x080fe40000000000 */
[----:B------:R-:W-:Y:S02]  /*06f0*/  IABS R4, R11 ;  /* 0x0000000b00047213 */ /* 0x000fe40000000000 */
[----:B------:R-:W1:Y:S08]  /*0700*/  I2F.RP R0, R7 ;  /* 0x0000000700007306 */ /* 0x000e700000209400 */
[----:B-1----:R-:W1:Y:S02]  /*0710*/  MUFU.RCP R0, R0 ;  /* 0x0000000000007308 */ /* 0x002e640000001000 */
[----:B-1----:R-:W-:-:S02]  /*0720*/  VIADD R3, R0, 0xffffffe ;  /* 0x0ffffffe00037836 */ /* 0x002fc40000000000 */
[----:B------:R-:W-:-:S04]  /*0730*/  IMAD.MOV R0, RZ, RZ, -R4 ;  /* 0x000000ffff007224 */ /* 0x000fc800078e0a04 */
[----:B------:R-:W1:Y:S02]  /*0740*/  F2I.FTZ.U32.TRUNC.NTZ R3, R3 ;  /* 0x0000000300037305 */ /* 0x000e64000021f000 */
[----:B-1----:R-:W-:-:S04]  /*0750*/  IMAD.MOV R6, RZ, RZ, -R3 ;  /* 0x000000ffff067224 */ /* 0x002fc800078e0a03 */
[----:B------:R-:W-:Y:S01]  /*0760*/  IMAD.MOV.U32 R2, RZ, RZ, R6 ;  /* 0x000000ffff027224 */ /* 0x000fe200078e0006 */
[----:B------:R-:W-:-:S03]  /*0770*/  IABS R6, R17 ;  /* 0x0000001100067213 */ /* 0x000fc60000000000 */
[----:B------:R-:W-:Y:S01]  /*0780*/  IMAD R5, R2, R7, RZ ;  /* 0x0000000702057224 */ /* 0x000fe200078e02ff */
[----:B------:R-:W1:Y:S01]  /*0790*/  I2F.RP R4, R6 ;  /* 0x0000000600047306 */ /* 0x000e620000209400 */
[----:B------:R-:W-:-:S04]  /*07a0*/  IMAD.MOV.U32 R2, RZ, RZ, RZ ;  /* 0x000000ffff027224 */ /* 0x000fc800078e00ff */
[----:B------:R-:W-:-:S03]  /*07b0*/  IMAD.HI.U32 R2, R3, R5, R2 ;  /* 0x0000000503027227 */ /* 0x000fc600078e0002 */
[----:B------:R-:W2:Y:S03]  /*07c0*/  I2F.RP R3, R10 ;  /* 0x0000000a00037306 */ /* 0x000ea60000209400 */
[----:B------:R-:W-:-:S04]  /*07d0*/  IMAD.HI.U32 R2, R2, R9, RZ ;  /* 0x0000000902027227 */ /* 0x000fc800078e00ff */
[----:B------:R-:W-:Y:S01]  /*07e0*/  IMAD R0, R2, R0, R9 ;  /* 0x0000000002007224 */ /* 0x000fe200078e0209 */
[----:B-1----:R-:W1:Y:S04]  /*07f0*/  MUFU.RCP R4, R4 ;  /* 0x0000000400047308 */ /* 0x002e680000001000 */
[----:B------:R-:W-:-:S04]  /*0800*/  ISETP.GT.U32.AND P1, PT, R7, R0, PT ;  /* 0x000000000700720c */ /* 0x000fc80003f24070 */
[----:B--2---:R-:W2:Y:S09]  /*0810*/  MUFU.RCP R3, R3 ;  /* 0x0000000300037308 */ /* 0x004eb20000001000 */
[----:B------:R-:W-:Y:S02]  /*0820*/  @!P1 IMAD.IADD R0, R0, 0x1, -R7 ;  /* 0x0000000100009824 */ /* 0x000fe400078e0a07 */
[----:B------:R-:W-:Y:S01]  /*0830*/  @!P1 VIADD R2, R2, 0x1 ;  /* 0x0000000102029836 */ /* 0x000fe20000000000 */
[----:B------:R-:W-:Y:S01]  /*0840*/  ISETP.NE.AND P1, PT, R11, RZ, PT ;  /* 0x000000ff0b00720c */ /* 0x000fe20003f25270 */
[----:B-1----:R-:W-:Y:S01]  /*0850*/  VIADD R5, R4, 0xffffffe ;  /* 0x0ffffffe04057836 */ /* 0x002fe20000000000 */
[----:B------:R-:W-:-:S02]  /*0860*/  ISETP.GE.U32.AND P0, PT, R0, R7, PT ;  /* 0x000000070000720c */ /* 0x000fc40003f06070 */
[----:B------:R-:W-:Y:S02]  /*0870*/  LOP3.LUT R0, R12, R11, RZ, 0x3c, !PT ;  /* 0x0000000b0c007212 */ /* 0x000fe400078e3cff */
[----:B------:R-:W-:Y:S01]  /*0880*/  LOP3.LUT R7, R146, 0x3f, RZ, 0xc0, !PT ;  /* 0x0000003f92077812 */ /* 0x000fe200078ec0ff */
[----:B------:R-:W1:Y:S01]  /*0890*/  F2I.FTZ.U32.TRUNC.NTZ R5, R5 ;  /* 0x0000000500057305 */ /* 0x000e62000021f000 */
[----:B------:R-:W-:Y:S02]  /*08a0*/  ISETP.GE.AND P2, PT, R0, RZ, PT ;  /* 0x000000ff0000720c */ /* 0x000fe40003f46270 */
[----:B------:R-:W-:-:S04]  /*08b0*/  SHF.R.U32.HI R4, RZ, 0x5, R146 ;  /* 0x00000005ff047819 */ /* 0x000fc80000011692 */
[----:B------:R-:W-:Y:S01]  /*08c0*/  R2UR UR12, R4 ;  /* 0x00000000040c72ca */ /* 0x000fe200000e0000 */
[----:B------:R-:W-:Y:S02]  /*08d0*/  @P0 VIADD R2, R2, 0x1 ;  /* 0x0000000102020836 */ /* 0x000fe40000000000 */
[----:B------:R-:W-:Y:S02]  /*08e0*/  IMAD.MOV.U32 R4, RZ, RZ, RZ ;  /* 0x000000ffff047224 */ /* 0x000fe400078e00ff */
[----:B------:R-:W-:Y:S02]  /*08f0*/  IMAD.MOV.U32 R14, RZ, RZ, R2 ;  /* 0x000000ffff0e7224 */ /* 0x000fe400078e0002 */
[----:B--2---:R-:W-:Y:S02]  /*0900*/  VIADD R2, R3, 0xffffffe ;  /* 0x0ffffffe03027836 */ /* 0x004fe40000000000 */
[----:B------:R-:W-:Y:S01]  /*0910*/  @!P2 IMAD.MOV R14, RZ, RZ, -R14 ;  /* 0x000000ffff0ea224 */ /* 0x000fe200078e0a0e */
[----:B------:R-:W-:Y:S01]  /*0920*/  @!P1 LOP3.LUT R14, RZ, R11, RZ, 0x33, !PT ;  /* 0x0000000bff0e9212 */ /* 0x000fe200078e33ff */
[----:B------:R2:W3:Y:S01]  /*0930*/  F2I.FTZ.U32.TRUNC.NTZ R3, R2 ;  /* 0x0000000200037305 */ /* 0x0004e2000021f000 */
[----:B-1----:R-:W-:Y:S01]  /*0940*/  IMAD.MOV R15, RZ, RZ, -R5 ;  /* 0x000000ffff0f7224 */ /* 0x002fe200078e0a05 */
[----:B------:R-:W-:-:S02]  /*0950*/  USHF.L.U32 UR5, UR12, 0x5, URZ ;  /* 0x000000050c057899 */ /* 0x000fc400080006ff */
[----:B------:R-:W-:Y:S02]  /*0960*/  IMAD.MOV R0, RZ, RZ, -R14 ;  /* 0x000000ffff007224 */ /* 0x000fe400078e0a0e */
[----:B------:R-:W-:Y:S01]  /*0970*/  IMAD R15, R15, R6, RZ ;  /* 0x000000060f0f7224 */ /* 0x000fe200078e02ff */
[----:B------:R-:W-:Y:S01]  /*0980*/  ULOP3.LUT UR5, UR5, 0x80, URZ, 0xc0, !UPT ;  /* 0x0000008005057892 */ /* 0x000fe2000f8ec0ff */
[----:B------:R-:W-:Y:S01]  /*0990*/  IMAD R0, R11, R0, R12 ;  /* 0x000000000b007224 */ /* 0x000fe200078e020c */
[----:B--2---:R-:W-:Y:S01]  /*09a0*/  LOP3.LUT R2, R146, 0xc0, RZ, 0xc0, !PT ;  /* 0x000000c092027812 */ /* 0x004fe200078ec0ff */
[----:B------:R-:W1:Y:S02]  /*09b0*/  LDS R12, [UR7] ;  /* 0x00000007ff0c7984 */ /* 0x000e640008000800 */
[----:B------:R-:W-:Y:S01]  /*09c0*/  IMAD.IADD R0, R8, 0x1, R0 ;  /* 0x0000000108007824 */ /* 0x000fe200078e0200 */
[----:B------:R-:W-:Y:S01]  /*09d0*/  SHF.R.U32.HI R2, RZ, 0x4, R2 ;  /* 0x00000004ff027819 */ /* 0x000fe20000011602 */
[----:B------:R-:W-:Y:S01]  /*09e0*/  IMAD.HI.U32 R8, R5, R15, R4 ;  /* 0x0000000f05087227 */ /* 0x000fe200078e0004 */
[----:B------:R-:W-:-:S03]  /*09f0*/  SHF.R.S32.HI R4, RZ, 0x7, R146 ;  /* 0x00000007ff047819 */ /* 0x000fc60000011492 */
[----:B---3--:R-:W-:Y:S01]  /*0a00*/  IMAD.MOV R9, RZ, RZ, -R3 ;  /* 0x000000ffff097224 */ /* 0x008fe200078e0a03 */
[----:B------:R-:W-:Y:S01]  /*0a10*/  SGXT R4, R4, 0x1 ;  /* 0x000000010404781a */ /* 0x000fe20000000200 */
[----:B------:R-:W-:Y:S01]  /*0a20*/  IMAD R18, R0, 0x40, R7 ;  /* 0x0000004000127824 */ /* 0x000fe200078e0207 */
[----:B------:R-:W-:Y:S01]  /*0a30*/  LOP3.LUT R0, R146, 0x60, RZ, 0xc0, !PT ;  /* 0x0000006092007812 */ /* 0x000fe200078ec0ff */
[----:B------:R-:W-:Y:S02]  /*0a40*/  IMAD R7, R7, 0x80, R2 ;  /* 0x0000008007077824 */ /* 0x000fe400078e0202 */
[----:B------:R-:W-:Y:S01]  /*0a50*/  IMAD R9, R9, R10, RZ ;  /* 0x0000000a09097224 */ /* 0x000fe200078e02ff */
[----:B------:R-:W-:Y:S01]  /*0a60*/  IABS R13, R18 ;  /* 0x00000012000d7213 */ /* 0x000fe20000000000 */
[----:B------:R-:W-:Y:S01]  /*0a70*/  IMAD.MOV.U32 R2, RZ, RZ, RZ ;  /* 0x000000ffff027224 */ /* 0x000fe200078e00ff */
[----:B------:R2:W-:Y:S03]  /*0a80*/  STL [R1+0x4cc], R18 ;  /* 0x0004cc1201007387 */ /* 0x0005e60000100800 */
[----:B------:R-:W-:Y:S01]  /*0a90*/  IMAD.HI.U32 R2, R3, R9, R2 ;  /* 0x0000000903027227 */ /* 0x000fe200078e0002 */
[----:B------:R-:W-:-:S03]  /*0aa0*/  SHF.R.U32.HI R9, RZ, 0x7, R146 ;  /* 0x00000007ff097819 */ /* 0x000fc60000011692 */
[----:B------:R-:W-:Y:S01]  /*0ab0*/  IMAD.SHL.U32 R3, R146, 0x4, RZ ;  /* 0x0000000492037824 */ /* 0x000fe200078e00ff */
[----:B------:R-:W-:Y:S01]  /*0ac0*/  SGXT.U32 R9, R9, 0x1 ;  /* 0x000000010909781a */ /* 0x000fe20000000000 */
[----:B------:R-:W-:-:S03]  /*0ad0*/  IMAD.HI.U32 R2, R2, R13, RZ ;  /* 0x0000000d02027227 */ /* 0x000fc600078e00ff */
[----:B------:R-:W-:-:S05]  /*0ae0*/  LOP3.LUT R3, R3, 0x7c, RZ, 0xc0, !PT ;  /* 0x0000007c03037812 */ /* 0x000fca00078ec0ff */
[----:B------:R-:W-:Y:S02]  /*0af0*/  IMAD R11, R0, 0x400, R3 ;  /* 0x00000400000b7824 */ /* 0x000fe400078e0203 */
[----:B------:R-:W-:Y:S02]  /*0b00*/  IMAD.SHL.U32 R0, R14, 0x100, RZ ;  /* 0x000001000e007824 */ /* 0x000fe400078e00ff */
[----:B------:R-:W-:Y:S01]  /*0b10*/  IMAD.MOV R3, RZ, RZ, -R2 ;  /* 0x000000ffff037224 */ /* 0x000fe200078e0a02 */
[----:B------:R-:W-:Y:S01]  /*0b20*/  LOP3.LUT R4, R11, 0x90, R4, 0x78, !PT ;  /* 0x000000900b047812 */ /* 0x000fe200078e7804 */
[----:B------:R-:W-:Y:S01]  /*0b30*/  IMAD.SHL.U32 R2, R146, 0x10, RZ ;  /* 0x0000001092027824 */ /* 0x000fe200078e00ff */
[----:B------:R-:W-:Y:S01]  /*0b40*/  LOP3.LUT R9, R0, R9, RZ, 0xfc, !PT ;  /* 0x0000000900097212 */ /* 0x000fe200078efcff */
[----:B------:R-:W-:Y:S01]  /*0b50*/  IMAD R5, R10, R3, R13 ;  /* 0x000000030a057224 */ /* 0x000fe200078e020d */
[----:B-1----:R-:W-:Y:S02]  /*0b60*/  R2UR UR8, R12 ;  /* 0x000000000c0872ca */ /* 0x002fe400000e0000 */
[----:B------:R-:W-:-:S02]  /*0b70*/  LOP3.LUT R2, R2, 0x70, RZ, 0xc0, !PT ;  /* 0x0000007002027812 */ /* 0x000fc400078ec0ff */
[----:B------:R-:W-:Y:S02]  /*0b80*/  IABS R13, R9 ;  /* 0x00000009000d7213 */ /* 0x000fe40000000000 */
[C---:B------:R-:W-:Y:S01]  /*0b90*/  LOP3.LUT R14, R9.reuse, 0xfe, RZ, 0xfc, !PT ;  /* 0x000000fe090e7812 */ /* 0x040fe200078efcff */
[----:B------:R-:W-:Y:S01]  /*0ba0*/  IMAD.IADD R3, R2, 0x1, R7 ;  /* 0x0000000102037824 */ /* 0x000fe200078e0207 */
[----:B------:R-:W-:Y:S01]  /*0bb0*/  LOP3.LUT R11, R9, 0x2, RZ, 0xfc, !PT ;  /* 0x00000002090b7812 */ /* 0x000fe200078efcff */
[----:B------:R-:W-:Y:S01]  /*0bc0*/  IMAD.HI.U32 R2, R8, R13, RZ ;  /* 0x0000000d08027227 */ /* 0x000fe200078e00ff */
[----:B------:R-:W-:Y:S02]  /*0bd0*/  IABS R35, R14 ;  /* 0x0000000e00237213 */ /* 0x000fe40000000000 */
[----:B------:R-:W-:Y:S01]  /*0be0*/  ISETP.GT.U32.AND P0, PT, R10, R5, PT ;  /* 0x000000050a00720c */ /* 0x000fe20003f04070 */
[----:B------:R-:W-:Y:S01]  /*0bf0*/  IMAD.MOV R7, RZ, RZ, -R2 ;  /* 0x000000ffff077224 */ /* 0x000fe200078e0a02 */
[----:B------:R-:W-:Y:S01]  /*0c00*/  IABS R117, R11 ;  /* 0x0000000b00757213 */ /* 0x000fe20000000000 */
[----:B------:R-:W-:Y:S01]  /*0c10*/  IMAD.HI.U32 R2, R8, R35, RZ ;  /* 0x0000002308027227 */ /* 0x000fe200078e00ff */
[----:B------:R-:W-:-:S02]  /*0c20*/  ISETP.GE.AND P4, PT, R11, RZ, PT ;  /* 0x000000ff0b00720c */ /* 0x000fc40003f86270 */
[C---:B------:R-:W-:Y:S01]  /*0c30*/  LOP3.LUT R12, R9.reuse, 0x4, RZ, 0xfc, !PT ;  /* 0x00000004090c7812 */ /* 0x040fe200078efcff */
[----:B------:R-:W-:Y:S01]  /*0c40*/  IMAD R7, R6, R7, R13 ;  /* 0x0000000706077224 */ /* 0x000fe200078e020d */
[C---:B------:R-:W-:Y:S01]  /*0c50*/  LOP3.LUT R13, R9.reuse, 0x6, RZ, 0xfc, !PT ;  /* 0x00000006090d7812 */ /* 0x040fe200078efcff */
[----:B------:R-:W-:Y:S01]  /*0c60*/  IMAD.MOV R11, RZ, RZ, -R2 ;  /* 0x000000ffff0b7224 */ /* 0x000fe200078e0a02 */
[----:B------:R-:W-:Y:S01]  /*0c70*/  IABS R37, R12 ;  /* 0x0000000c00257213 */ /* 0x000fe20000000000 */
[----:B------:R-:W-:Y:S01]  /*0c80*/  IMAD.HI.U32 R2, R8, R117, RZ ;  /* 0x0000007508027227 */ /* 0x000fe200078e00ff */
[C---:B------:R-:W-:Y:S02]  /*0c90*/  ISETP.GT.U32.AND P3, PT, R6.reuse, R7, PT ;  /* 0x000000070600720c */ /* 0x040fe40003f64070 */
[----:B------:R-:W-:Y:S01]  /*0ca0*/  IABS R39, R13 ;  /* 0x0000000d00277213 */ /* 0x000fe20000000000 */
[----:B------:R-:W-:Y:S01]  /*0cb0*/  IMAD R35, R6, R11, R35 ;  /* 0x0000000b06237224 */ /* 0x000fe200078e0223 */
[----:B------:R-:W-:Y:S01]  /*0cc0*/  LOP3.LUT R11, R9, 0xa, RZ, 0xfc, !PT ;  /* 0x0000000a090b7812 */ /* 0x000fe200078efcff */
[----:B------:R-:W-:Y:S01]  /*0cd0*/  @!P0 IMAD.IADD R5, R5, 0x1, -R10 ;  /* 0x0000000105058824 */ /* 0x000fe200078e0a0a */
[----:B------:R-:W-:Y:S01]  /*0ce0*/  ISETP.GE.AND P0, PT, R18, RZ, PT ;  /* 0x000000ff1200720c */ /* 0x000fe20003f06270 */
[----:B------:R-:W-:Y:S01]  /*0cf0*/  IMAD.MOV R2, RZ, RZ, -R2 ;  /* 0x000000ffff027224 */ /* 0x000fe200078e0a02 */
[----:B------:R-:W-:-:S02]  /*0d00*/  ISETP.GT.U32.AND P6, PT, R6, R35, PT ;  /* 0x000000230600720c */ /* 0x000fc40003fc4070 */
[----:B------:R-:W-:Y:S01]  /*0d10*/  ISETP.GT.U32.AND P1, PT, R10, R5, PT ;  /* 0x000000050a00720c */ /* 0x000fe20003f24070 */
[----:B------:R-:W-:Y:S01]  /*0d20*/  IMAD R117, R6, R2, R117 ;  /* 0x0000000206757224 */ /* 0x000fe200078e0275 */
[----:B------:R-:W-:Y:S01]  /*0d30*/  IABS R41, R11 ;  /* 0x0000000b00297213 */ /* 0x000fe20000000000 */
[----:B------:R-:W-:Y:S01]  /*0d40*/  @!P3 IMAD.IADD R7, R7, 0x1, -R6 ;  /* 0x000000010707b824 */ /* 0x000fe200078e0a06 */
[----:B------:R-:W-:Y:S01]  /*0d50*/  ISETP.GE.AND P2, PT, R14, RZ, PT ;  /* 0x000000ff0e00720c */ /* 0x000fe20003f46270 */
[----:B------:R-:W-:Y:S01]  /*0d60*/  IMAD.HI.U32 R2, R8, R37, RZ ;  /* 0x0000002508027227 */ /* 0x000fe200078e00ff */
[C---:B------:R-:W-:Y:S02]  /*0d70*/  ISETP.GT.U32.AND P3, PT, R6.reuse, R117, PT ;  /* 0x000000750600720c */ /* 0x040fe40003f64070 */
[----:B------:R-:W-:Y:S01]  /*0d80*/  ISETP.GT.U32.AND P5, PT, R6, R7, PT ;  /* 0x000000070600720c */ /* 0x000fe20003fa4070 */
[----:B------:R-:W-:Y:S01]  /*0d90*/  IMAD.MOV R2, RZ, RZ, -R2 ;  /* 0x000000ffff027224 */ /* 0x000fe200078e0a02 */
[----:B------:R-:W-:Y:S01]  /*0da0*/  LOP3.LUT R14, R9, 0x12, RZ, 0xfc, !PT ;  /* 0x00000012090e7812 */ /* 0x000fe200078efcff */
[----:B------:R-:W-:Y:S01]  /*0db0*/  @!P6 IMAD.IADD R35, R35, 0x1, -R6 ;  /* 0x000000012323e824 */ /* 0x000fe200078e0a06 */
[----:B------:R-:W-:Y:S01]  /*0dc0*/  LOP3.LUT R15, R9, 0x14, RZ, 0xfc, !PT ;  /* 0x00000014090f7812 */ /* 0x000fe200078efcff */
[----:B------:R-:W-:Y:S01]  /*0dd0*/  @!P1 IMAD.IADD R5, R5, 0x1, -R10 ;  /* 0x0000000105059824 */ /* 0x000fe200078e0a0a */
[----:B------:R-:W-:Y:S01]  /*0de0*/  ISETP.NE.AND P1, PT, R16, RZ, PT ;  /* 0x000000ff1000720c */ /* 0x000fe20003f25270 */
[----:B------:R-:W-:Y:S01]  /*0df0*/  IMAD.HI.U32 R10, R8, R39, RZ ;  /* 0x00000027080a7227 */ /* 0x000fe200078e00ff */
[----:B------:R-:W-:-:S02]  /*0e00*/  ISETP.GT.U32.AND P6, PT, R6, R35, PT ;  /* 0x000000230600720c */ /* 0x000fc40003fc4070 */
[----:B------:R-:W-:Y:S01]  /*0e10*/  IABS R47, R14 ;  /* 0x0000000e002f7213 */ /* 0x000fe20000000000 */
[----:B------:R-:W-:Y:S01]  /*0e20*/  IMAD.MOV R10, RZ, RZ, -R10 ;  /* 0x000000ffff0a7224 */ /* 0x000fe200078e0a0a */
[----:B------:R-:W-:Y:S01]  /*0e30*/  IABS R105, R15 ;  /* 0x0000000f00697213 */ /* 0x000fe20000000000 */
[C---:B------:R-:W-:Y:S01]  /*0e40*/  IMAD R37, R6.reuse, R2, R37 ;  /* 0x0000000206257224 */ /* 0x040fe200078e0225 */
[C---:B--2---:R-:W-:Y:S01]  /*0e50*/  LOP3.LUT R18, R9.reuse, 0x3c, RZ, 0xfc, !PT ;  /* 0x0000003c09127812 */ /* 0x044fe200078efcff */
[C---:B------:R-:W-:Y:S01]  /*0e60*/  IMAD R39, R6.reuse, R10, R39 ;  /* 0x0000000a06277224 */ /* 0x040fe200078e0227 */
[----:B------:R-:W-:Y:S01]  /*0e70*/  LOP3.LUT R10, R9, 0x8, RZ, 0xfc, !PT ;  /* 0x00000008090a7812 */ /* 0x000fe200078efcff */
[--C-:B------:R-:W-:Y:S01]  /*0e80*/  @!P5 IMAD.IADD R7, R7, 0x1, -R6.reuse ;  /* 0x000000010707d824 */ /* 0x100fe200078e0a06 */
[C---:B------:R-:W-:Y:S01]  /*0e90*/  ISETP.GT.U32.AND P5, PT, R6.reuse, R37, PT ;  /* 0x000000250600720c */ /* 0x040fe20003fa4070 */
[--C-:B------:R-:W-:Y:S01]  /*0ea0*/  @!P3 IMAD.IADD R117, R117, 0x1, -R6.reuse ;  /* 0x000000017575b824 */ /* 0x100fe200078e0a06 */
[----:B------:R-:W-:Y:S01]  /*0eb0*/  IABS R113, R10 ;  /* 0x0000000a00717213 */ /* 0x000fe20000000000 */
[----:B------:R-:W-:Y:S01]  /*0ec0*/  @!P6 IMAD.IADD R35, R35, 0x1, -R6 ;  /* 0x000000012323e824 */ /* 0x000fe200078e0a06 */
[C---:B------:R-:W-:Y:S01]  /*0ed0*/  ISETP.GT.U32.AND P6, PT, R6.reuse, R39, PT ;  /* 0x000000270600720c */ /* 0x040fe20003fc4070 */
[----:B------:R-:W-:Y:S01]  /*0ee0*/  @!P0 IMAD.MOV R5, RZ, RZ, -R5 ;  /* 0x000000ffff058224 */ /* 0x000fe200078e0a05 */
[----:B------:R-:W-:Y:S01]  /*0ef0*/  ISETP.GT.U32.AND P3, PT, R6, R117, PT ;  /* 0x000000750600720c */ /* 0x000fe20003f64070 */
[----:B------:R-:W-:Y:S01]  /*0f00*/  IMAD.HI.U32 R2, R8, R113, RZ ;  /* 0x0000007108027227 */ /* 0x000fe200078e00ff */
[----:B------:R-:W-:-:S02]  /*0f10*/  ISETP.GE.AND P0, PT, R12, RZ, PT ;  /* 0x000000ff0c00720c */ /* 0x000fc40003f06270 */
[----:B------:R-:W-:Y:S01]  /*0f20*/  LOP3.LUT R12, R9, 0xc, RZ, 0xfc, !PT ;  /* 0x0000000c090c7812 */ /* 0x000fe200078efcff */
[----:B------:R-:W-:Y:S01]  /*0f30*/  IMAD.MOV R2, RZ, RZ, -R2 ;  /* 0x000000ffff027224 */ /* 0x000fe200078e0a02 */
[----:B------:R-:W-:Y:S01]  /*0f40*/  @!P1 LOP3.LUT R5, RZ, R16, RZ, 0x33, !PT ;  /* 0x00000010ff059212 */ /* 0x000fe200078e33ff */
[--C-:B------:R-:W-:Y:S01]  /*0f50*/  @!P5 IMAD.IADD R37, R37, 0x1, -R6.reuse ;  /* 0x000000012525d824 */ /* 0x100fe200078e0a06 */
[----:B------:R-:W-:Y:S01]  /*0f60*/  IABS R43, R12 ;  /* 0x0000000c002b7213 */ /* 0x000fe20000000000 */
[C---:B------:R-:W-:Y:S01]  /*0f70*/  IMAD R113, R6.reuse, R2, R113 ;  /* 0x0000000206717224 */ /* 0x040fe200078e0271 */
[----:B------:R-:W-:Y:S01]  /*0f80*/  ISETP.GE.AND P1, PT, R9, RZ, PT ;  /* 0x000000ff0900720c */ /* 0x000fe20003f26270 */
[--C-:B------:R-:W-:Y:S01]  /*0f90*/  @!P6 IMAD.IADD R39, R39, 0x1, -R6.reuse ;  /* 0x000000012727e824 */ /* 0x100fe200078e0a06 */
[----:B------:R-:W-:Y:S01]  /*0fa0*/  ISETP.GT.U32.AND P5, PT, R6, R37, PT ;  /* 0x000000250600720c */ /* 0x000fe20003fa4070 */
[----:B------:R-:W-:Y:S01]  /*0fb0*/  @!P3 IMAD.IADD R117, R117, 0x1, -R6 ;  /* 0x000000017575b824 */ /* 0x000fe200078e0a06 */
[----:B------:R-:W-:Y:S01]  /*0fc0*/  ISETP.GE.AND P3, PT, R10, RZ, PT ;  /* 0x000000ff0a00720c */ /* 0x000fe20003f66270 */
[----:B------:R-:W-:Y:S01]  /*0fd0*/  IMAD.HI.U32 R10, R8, R41, RZ ;  /* 0x00000029080a7227 */ /* 0x000fe200078e00ff */
[----:B------:R-:W-:-:S02]  /*0fe0*/  ISETP.GT.U32.AND P6, PT, R6, R39, PT ;  /* 0x000000270600720c */ /* 0x000fc40003fc4070 */
[----:B------:R-:W-:Y:S01]  /*0ff0*/  LOP3.LUT R16, R9, 0x1c, RZ, 0xfc, !PT ;  /* 0x0000001c09107812 */ /* 0x000fe200078efcff */
[----:B------:R-:W-:Y:S01]  /*1000*/  IMAD.MOV R10, RZ, RZ, -R10 ;  /* 0x000000ffff0a7224 */ /* 0x000fe200078e0a0a */
[----:B------:R-:W-:Y:S01]  /*1010*/  IABS R75, R18 ;  /* 0x00000012004b7213 */ /* 0x000fe20000000000 */
[----:B------:R-:W-:Y:S01]  /*1020*/  @!P2 IMAD.MOV R35, RZ, RZ, -R35 ;  /* 0x000000ffff23a224 */ /* 0x000fe200078e0a23 */
[----:B------:R-:W-:Y:S01]  /*1030*/  ISETP.GE.AND P2, PT, R11, RZ, PT ;  /* 0x000000ff0b00720c */ /* 0x000fe20003f46270 */
[C---:B------:R-:W-:Y:S01]  /*1040*/  IMAD R41, R6.reuse, R10, R41 ;  /* 0x0000000a06297224 */ /* 0x040fe200078e0229 */
[----:B------:R-:W-:Y:S01]  /*1050*/  LOP3.LUT R11, R9, 0xe, RZ, 0xfc, !PT ;  /* 0x0000000e090b7812 */ /* 0x000fe200078efcff */
[----:B------:R-:W-:Y:S01]  /*1060*/  @!P5 IMAD.IADD R37, R37, 0x1, -R6 ;  /* 0x000000012525d824 */ /* 0x000fe200078e0a06 */
[----:B------:R-:W-:Y:S01]  /*1070*/  ISETP.GT.U32.AND P5, PT, R6, R113, PT ;  /* 0x000000710600720c */ /* 0x000fe20003fa4070 */
[----:B------:R-:W-:Y:S01]  /*1080*/  IMAD.HI.U32 R2, R8, R43, RZ ;  /* 0x0000002b08027227 */ /* 0x000fe200078e00ff */
[----:B------:R-:W-:-:S02]  /*1090*/  IABS R109, R11 ;  /* 0x0000000b006d7213 */ /* 0x000fc40000000000 */
[----:B------:R-:W-:Y:S01]  /*10a0*/  IABS R53, R16 ;  /* 0x0000001000357213 */ /* 0x000fe20000000000 */
[----:B------:R-:W-:Y:S01]  /*10b0*/  @!P6 IMAD.IADD R39, R39, 0x1, -R6 ;  /* 0x000000012727e824 */ /* 0x000fe200078e0a06 */
[C---:B------:R-:W-:Y:S01]  /*10c0*/  ISETP.GT.U32.AND P6, PT, R6.reuse, R41, PT ;  /* 0x000000290600720c */ /* 0x040fe20003fc4070 */
[----:B------:R-:W-:Y:S01]  /*10d0*/  IMAD.MOV R2, RZ, RZ, -R2 ;  /* 0x000000ffff027224 */ /* 0x000fe200078e0a02 */
[----:B------:R-:W-:Y:S01]  /*10e0*/  LOP3.LUT R21, R9, 0xa6, RZ, 0xfc, !PT ;  /* 0x000000a609157812 */ /* 0x000fe200078efcff */
[----:B------:R-:W-:Y:S01]  /*10f0*/  @!P1 IMAD.MOV R7, RZ, RZ, -R7 ;  /* 0x000000ffff079224 */ /* 0x000fe200078e0a07 */
[----:B------:R-:W-:Y:S01]  /*1100*/  ISETP.GE.AND P1, PT, R13, RZ, PT ;  /* 0x000000ff0d00720c */ /* 0x000fe20003f26270 */
[----:B------:R-:W-:Y:S01]  /*1110*/  IMAD R43, R6, R2, R43 ;  /* 0x00000002062b7224 */ /* 0x000fe200078e022b */
[----:B------:R-:W-:Y:S01]  /*1120*/  LOP3.LUT R13, R9, 0x10, RZ, 0xfc, !PT ;  /* 0x00000010090d7812 */ /* 0x000fe200078efcff */
[----:B------:R-:W-:Y:S01]  /*1130*/  @!P5 IMAD.IADD R113, R113, 0x1, -R6 ;  /* 0x000000017171d824 */ /* 0x000fe200078e0a06 */
[----:B------:R-:W-:Y:S01]  /*1140*/  IABS R19, R21 ;  /* 0x0000001500137213 */ /* 0x000fe20000000000 */
[----:B------:R-:W-:Y:S01]  /*1150*/  IMAD.HI.U32 R2, R8, R109, RZ ;  /* 0x0000006d08027227 */ /* 0x000fe200078e00ff */
[----:B------:R-:W-:-:S02]  /*1160*/  IABS R45, R13 ;  /* 0x0000000d002d7213 */ /* 0x000fc40000000000 */
[C---:B------:R-:W-:Y:S01]  /*1170*/  ISETP.GT.U32.AND P5, PT, R6.reuse, R43, PT ;  /* 0x0000002b0600720c */ /* 0x040fe20003fa4070 */
[----:B------:R-:W-:Y:S01]  /*1180*/  @!P6 IMAD.IADD R41, R41, 0x1, -R6 ;  /* 0x000000012929e824 */ /* 0x000fe200078e0a06 */
[C---:B------:R-:W-:Y:S01]  /*1190*/  ISETP.GT.U32.AND P6, PT, R6.reuse, R113, PT ;  /* 0x000000710600720c */ /* 0x040fe20003fc4070 */
[----:B------:R-:W-:Y:S01]  /*11a0*/  IMAD.MOV R2, RZ, RZ, -R2 ;  /* 0x000000ffff027224 */ /* 0x000fe200078e0a02 */
[C---:B------:R-:W-:Y:S01]  /*11b0*/  LOP3.LUT R34, R9.reuse, 0xf6, RZ, 0xfc, !PT ;  /* 0x000000f609227812 */ /* 0x040fe200078efcff */
[----:B------:R-:W-:Y:S01]  /*11c0*/  @!P0 IMAD.MOV R37, RZ, RZ, -R37 ;  /* 0x000000ffff258224 */ /* 0x000fe200078e0a25 */
[C---:B------:R-:W-:Y:S01]  /*11d0*/  ISETP.GT.U32.AND P0, PT, R6.reuse, R41, PT ;  /* 0x000000290600720c */ /* 0x040fe20003f04070 */
[----:B------:R-:W-:Y:S01]  /*11e0*/  IMAD R109, R6, R2, R109 ;  /* 0x00000002066d7224 */ /* 0x000fe200078e026d */
[----:B------:R-:W-:Y:S01]  /*11f0*/  IABS R25, R34 ;  /* 0x0000002200197213 */ /* 0x000fe20000000000 */
[----:B------:R-:W-:Y:S01]  /*1200*/  IMAD.HI.U32 R2, R8, R47, RZ ;  /* 0x0000002f08027227 */ /* 0x000fe200078e00ff */
[----:B------:R-:W-:-:S02]  /*1210*/  LOP3.LUT R36, R9, 0xf8, RZ, 0xfc, !PT ;  /* 0x000000f809247812 */ /* 0x000fc400078efcff */
[----:B------:R-:W-:Y:S01]  /*1220*/  LOP3.LUT R38, R9, 0xfa, RZ, 0xfc, !PT ;  /* 0x000000fa09267812 */ /* 0x000fe200078efcff */
[----:B------:R-:W-:Y:S01]  /*1230*/  IMAD.MOV R2, RZ, RZ, -R2 ;  /* 0x000000ffff027224 */ /* 0x000fe200078e0a02 */
[----:B------:R-:W-:Y:S01]  /*1240*/  IABS R23, R36 ;  /* 0x0000002400177213 */ /* 0x000fe20000000000 */
[----:B------:R-:W-:Y:S01]  /*1250*/  @!P6 IMAD.IADD R113, R113, 0x1, -R6 ;  /* 0x000000017171e824 */ /* 0x000fe200078e0a06 */
[C---:B------:R-:W-:Y:S01]  /*1260*/  ISETP.GT.U32.AND P6, PT, R6.reuse, R109, PT ;  /* 0x0000006d0600720c */ /* 0x040fe20003fc4070 */
[----:B------:R-:W-:Y:S02]  /*1270*/  IMAD R47, R6, R2, R47 ;  /* 0x00000002062f7224 */ /* 0x000fe400078e022f */
[----:B------:R-:W-:-:S04]  /*1280*/  IMAD.HI.U32 R10, R8, R45, RZ ;  /* 0x0000002d080a7227 */ /* 0x000fc800078e00ff */
[----:B------:R-:W-:Y:S01]  /*1290*/  @!P4 IMAD.MOV R117, RZ, RZ, -R117 ;  /* 0x000000ffff75c224 */ /* 0x000fe200078e0a75 */
[----:B------:R-:W-:Y:S01]  /*12a0*/  ISETP.GE.AND P4, PT, R12, RZ, PT ;  /* 0x000000ff0c00720c */ /* 0x000fe20003f86270 */
[----:B------:R-:W-:Y:S01]  /*12b0*/  @!P0 IMAD.IADD R41, R41, 0x1, -R6 ;  /* 0x0000000129298824 */ /* 0x000fe200078e0a06 */
[----:B------:R-:W-:Y:S01]  /*12c0*/  LOP3.LUT R12, R9, 0x16, RZ, 0xfc, !PT ;  /* 0x00000016090c7812 */ /* 0x000fe200078efcff */
[----:B------:R-:W-:Y:S01]  /*12d0*/  IMAD.MOV R10, RZ, RZ, -R10 ;  /* 0x000000ffff0a7224 */ /* 0x000fe200078e0a0a */
[----:B------:R-:W-:Y:S01]  /*12e0*/  ISETP.GE.AND P0, PT, R13, RZ, PT ;  /* 0x000000ff0d00720c */ /* 0x000fe20003f06270 */
[----:B------:R-:W-:Y:S01]  /*12f0*/  @!P6 IMAD.IADD R109, R109, 0x1, -R6 ;  /* 0x000000016d6de824 */ /* 0x000fe200078e0a06 */
[C---:B------:R-:W-:Y:S01]  /*1300*/  ISETP.GT.U32.AND P6, PT, R6.reuse, R47, PT ;  /* 0x0000002f0600720c */ /* 0x040fe20003fc4070 */
[----:B------:R-:W-:Y:S01]  /*1310*/  @!P2 IMAD.MOV R41, RZ, RZ, -R41 ;  /* 0x000000ffff29a224 */ /* 0x000fe200078e0a29 */
[----:B------:R-:W-:Y:S01]  /*1320*/  IABS R49, R12 ;  /* 0x0000000c00317213 */ /* 0x000fe20000000000 */
[C---:B------:R-:W-:Y:S01]  /*1330*/  IMAD R45, R6.reuse, R10, R45 ;  /* 0x0000000a062d7224 */ /* 0x040fe200078e022d */
[----:B------:R-:W-:Y:S01]  /*1340*/  ISETP.GT.U32.AND P2, PT, R6, R109, PT ;  /* 0x0000006d0600720c */ /* 0x000fe20003f44070 */
[----:B------:R-:W-:Y:S01]  /*1350*/  IMAD.HI.U32 R10, R8, R105, RZ ;  /* 0x00000069080a7227 */ /* 0x000fe200078e00ff */
[----:B------:R-:W-:-:S03]  /*1360*/  LOP3.LUT R13, R9, 0x18, RZ, 0xfc, !PT ;  /* 0x00000018090d7812 */ /* 0x000fc600078efcff */
[----:B------:R-:W-:Y:S01]  /*1370*/  IMAD.MOV R10, RZ, RZ, -R10 ;  /* 0x000000ffff0a7224 */ /* 0x000fe200078e0a0a */
[----:B------:R-:W-:Y:S01]  /*1380*/  IABS R51, R13 ;  /* 0x0000000d00337213 */ /* 0x000fe20000000000 */
[----:B------:R-:W-:-:S04]  /*1390*/  IMAD.HI.U32 R2, R8, R49, RZ ;  /* 0x0000003108027227 */ /* 0x000fc800078e00ff */
[--C-:B------:R-:W-:Y:S02]  /*13a0*/  @!P6 IMAD.IADD R47, R47, 0x1, -R6.reuse ;  /* 0x000000012f2fe824 */ /* 0x100fe400078e0a06 */
[----:B------:R-:W-:Y:S02]  /*13b0*/  @!P5 IMAD.IADD R43, R43, 0x1, -R6 ;  /* 0x000000012b2bd824 */ /* 0x000fe400078e0a06 */
[C---:B------:R-:W-:Y:S01]  /*13c0*/  IMAD R105, R6.reuse, R10, R105 ;  /* 0x0000000a06697224 */ /* 0x040fe200078e0269 */
[----:B------:R-:W-:Y:S01]  /*13d0*/  BAR.SYNC.DEFER_BLOCKING 0x0 ;  /* 0x0000000000007b1d */ /* 0x000fe20000010000 */
[C---:B------:R-:W-:Y:S01]  /*13e0*/  ISETP.GT.U32.AND P6, PT, R6.reuse, R47, PT ;  /* 0x0000002f0600720c */ /* 0x040fe20003fc4070 */
[----:B------:R-:W-:Y:S01]  /*13f0*/  IMAD.MOV R2, RZ, RZ, -R2 ;  /* 0x000000ffff027224 */ /* 0x000fe200078e0a02 */
[C---:B------:R-:W-:Y:S01]  /*1400*/  ISETP.GT.U32.AND P5, PT, R6.reuse, R43, PT ;  /* 0x0000002b0600720c */ /* 0x040fe20003fa4070 */
[----:B------:R-:W-:Y:S01]  /*1410*/  @!P2 IMAD.IADD R109, R109, 0x1, -R6 ;  /* 0x000000016d6da824 */ /* 0x000fe200078e0a06 */
[C---:B------:R-:W-:Y:S01]  /*1420*/  ISETP.GT.U32.AND P2, PT, R6.reuse, R105, PT ;  /* 0x000000690600720c */ /* 0x040fe20003f44070 */
[----:B------:R-:W-:-:S02]  /*1430*/  IMAD R49, R6, R2, R49 ;  /* 0x0000000206317224 */ /* 0x000fc400078e0231 */
[----:B------:R-:W-:Y:S01]  /*1440*/  @!P3 IMAD.MOV R113, RZ, RZ, -R113 ;  /* 0x000000ffff71b224 */ /* 0x000fe200078e0a71 */
[----:B------:R-:W-:Y:S01]  /*1450*/  ISETP.GT.U32.AND P3, PT, R6, R45, PT ;  /* 0x0000002d0600720c */ /* 0x000fe20003f64070 */
[----:B------:R-:W-:Y:S01]  /*1460*/  @!P1 IMAD.MOV R39, RZ, RZ, -R39 ;  /* 0x000000ffff279224 */ /* 0x000fe200078e0a27 */
[----:B------:R-:W-:Y:S01]  /*1470*/  ISETP.GE.AND P1, PT, R11, RZ, PT ;  /* 0x000000ff0b00720c */ /* 0x000fe20003f26270 */
[----:B------:R-:W-:-:S04]  /*1480*/  IMAD.HI.U32 R11, R8, R53, RZ ;  /* 0x00000035080b7227 */ /* 0x000fc800078e00ff */
[--C-:B------:R-:W-:Y:S01]  /*1490*/  @!P6 IMAD.IADD R47, R47, 0x1, -R6.reuse ;  /* 0x000000012f2fe824 */ /* 0x100fe200078e0a06 */
[----:B------:R-:W-:Y:S01]  /*14a0*/  ISETP.GT.U32.AND P6, PT, R6, R49, PT ;  /* 0x000000310600720c */ /* 0x000fe20003fc4070 */
[--C-:B------:R-:W-:Y:S01]  /*14b0*/  @!P5 IMAD.IADD R43, R43, 0x1, -R6.reuse ;  /* 0x000000012b2bd824 */ /* 0x100fe200078e0a06 */
[----:B------:R-:W-:Y:S01]  /*14c0*/  ISETP.GE.AND P5, PT, R14, RZ, PT ;  /* 0x000000ff0e00720c */ /* 0x000fe20003fa6270 */
[--C-:B------:R-:W-:Y:S01]  /*14d0*/  @!P2 IMAD.IADD R105, R105, 0x1, -R6.reuse ;  /* 0x000000016969a824 */ /* 0x100fe200078e0a06 */
[----:B------:R-:W-:Y:S01]  /*14e0*/  LOP3.LUT R14, R9, 0x1a, RZ, 0xfc, !PT ;  /* 0x0000001a090e7812 */ /* 0x000fe200078efcff */
[--C-:B------:R-:W-:Y:S01]  /*14f0*/  @!P3 IMAD.IADD R45, R45, 0x1, -R6.reuse ;  /* 0x000000012d2db824 */ /* 0x100fe200078e0a06 */
[----:B------:R-:W-:Y:S01]  /*1500*/  ISETP.GE.AND P2, PT, R12, RZ, PT ;  /* 0x000000ff0c00720c */ /* 0x000fe20003f46270 */
[----:B------:R-:W-:Y:S01]  /*1510*/  IMAD.HI.U32 R2, R8, R51, RZ ;  /* 0x0000003308027227 */ /* 0x000fe200078e00ff */
[----:B------:R-:W-:Y:S02]  /*1520*/  IABS R101, R14 ;  /* 0x0000000e00657213 */ /* 0x000fe40000000000 */
[C---:B------:R-:W-:Y:S01]  /*1530*/  ISETP.GT.U32.AND P3, PT, R6.reuse, R45, PT ;  /* 0x0000002d0600720c */ /* 0x040fe20003f64070 */
[----:B------:R-:W-:Y:S01]  /*1540*/  IMAD.MOV R11, RZ, RZ, -R11 ;  /* 0x000000ffff0b7224 */ /* 0x000fe200078e0a0b */
[----:B------:R-:W-:Y:S01]  /*1550*/  LOP3.LUT R12, R9, 0x1e, RZ, 0xfc, !PT ;  /* 0x0000001e090c7812 */ /* 0x000fe200078efcff */
[----:B------:R-:W-:Y:S01]  /*1560*/  @!P6 IMAD.IADD R49, R49, 0x1, -R6 ;  /* 0x000000013131e824 */ /* 0x000fe200078e0a06 */
[----:B------:R-:W-:Y:S01]  /*1570*/  ISETP.GT.U32.AND P6, PT, R6, R105, PT ;  /* 0x000000690600720c */ /* 0x000fe20003fc4070 */
[----:B------:R-:W-:Y:S01]  /*1580*/  IMAD.HI.U32 R10, R8, R101, RZ ;  /* 0x00000065080a7227 */ /* 0x000fe200078e00ff */
[----:B------:R-:W-:-:S03]  /*1590*/  IABS R55, R12 ;  /* 0x0000000c00377213 */ /* 0x000fc60000000000 */
[----:B------:R-:W-:Y:S02]  /*15a0*/  IMAD.MOV R2, RZ, RZ, -R2 ;  /* 0x000000ffff027224 */ /* 0x000fe400078e0a02 */
[C---:B------:R-:W-:Y:S01]  /*15b0*/  IMAD R53, R6.reuse, R11, R53 ;  /* 0x0000000b06357224 */ /* 0x040fe200078e0235 */
[----:B------:R-:W-:Y:S01]  /*15c0*/  LOP3.LUT R11, R9, 0x20, RZ, 0xfc, !PT ;  /* 0x00000020090b7812 */ /* 0x000fe200078efcff */
[----:B------:R-:W-:Y:S02]  /*15d0*/  IMAD.MOV R10, RZ, RZ, -R10 ;  /* 0x000000ffff0a7224 */ /* 0x000fe400078e0a0a */
[C---:B------:R-:W-:Y:S01]  /*15e0*/  IMAD R51, R6.reuse, R2, R51 ;  /* 0x0000000206337224 */ /* 0x040fe200078e0233 */
[----:B------:R-:W-:Y:S01]  /*15f0*/  IABS R97, R11 ;  /* 0x0000000b00617213 */ /* 0x000fe20000000000 */
[--C-:B------:R-:W-:Y:S01]  /*1600*/  @!P6 IMAD.IADD R105, R105, 0x1, -R6.reuse ;  /* 0x000000016969e824 */ /* 0x100fe200078e0a06 */
[C---:B------:R-:W-:Y:S01]  /*1610*/  ISETP.GT.U32.AND P6, PT, R6.reuse, R53, PT ;  /* 0x000000350600720c */ /* 0x040fe20003fc4070 */
[----:B------:R-:W-:Y:S01]  /*1620*/  @!P3 IMAD.IADD R45, R45, 0x1, -R6 ;  /* 0x000000012d2db824 */ /* 0x000fe200078e0a06 */
[----:B------:R-:W-:Y:S01]  /*1630*/  ISETP.GE.AND P3, PT, R15, RZ, PT ;  /* 0x000000ff0f00720c */ /* 0x000fe20003f66270 */
[C---:B------:R-:W-:Y:S01]  /*1640*/  IMAD R101, R6.reuse, R10, R101 ;  /* 0x0000000a06657224 */ /* 0x040fe200078e0265 */
[----:B------:R-:W-:Y:S01]  /*1650*/  LOP3.LUT R15, R9, 0x34, RZ, 0xfc, !PT ;  /* 0x00000034090f7812 */ /* 0x000fe200078efcff */
[----:B------:R-:W-:Y:S01]  /*1660*/  @!P4 IMAD.MOV R43, RZ, RZ, -R43 ;  /* 0x000000ffff2bc224 */ /* 0x000fe200078e0a2b */
[C---:B------:R-:W-:Y:S01]  /*1670*/  ISETP.GT.U32.AND P4, PT, R6.reuse, R51, PT ;  /* 0x000000330600720c */ /* 0x040fe20003f84070 */
[----:B------:R-:W-:Y:S01]  /*1680*/  @!P1 IMAD.MOV R109, RZ, RZ, -R109 ;  /* 0x000000ffff6d9224 */ /* 0x000fe200078e0a6d */
[C---:B------:R-:W-:Y:S01]  /*1690*/  ISETP.GT.U32.AND P1, PT, R6.reuse, R49, PT ;  /* 0x000000310600720c */ /* 0x040fe20003f24070 */
[----:B------:R-:W-:Y:S01]  /*16a0*/  @!P0 IMAD.MOV R45, RZ, RZ, -R45 ;  /* 0x000000ffff2d8224 */ /* 0x000fe200078e0a2d */
[----:B------:R-:W-:Y:S01]  /*16b0*/  ISETP.GT.U32.AND P0, PT, R6, R101, PT ;  /* 0x000000650600720c */ /* 0x000fe20003f04070 */
[----:B------:R-:W-:Y:S01]  /*16c0*/  IMAD.HI.U32 R2, R8, R55, RZ ;  /* 0x0000003708027227 */ /* 0x000fe200078e00ff */
[----:B------:R-:W-:-:S03]  /*16d0*/  IABS R69, R15 ;  /* 0x0000000f00457213 */ /* 0x000fc60000000000 */
[----:B------:R-:W-:Y:S02]  /*16e0*/  IMAD.MOV R10, RZ, RZ, -R2 ;  /* 0x000000ffff0a7224 */ /* 0x000fe400078e0a02 */
[--C-:B------:R-:W-:Y:S02]  /*16f0*/  @!P6 IMAD.IADD R53, R53, 0x1, -R6.reuse ;  /* 0x000000013535e824 */ /* 0x100fe400078e0a06 */
[--C-:B------:R-:W-:Y:S01]  /*1700*/  @!P4 IMAD.IADD R51, R51, 0x1, -R6.reuse ;  /* 0x000000013333c824 */ /* 0x100fe200078e0a06 */
[----:B------:R-:W-:Y:S01]  /*1710*/  ISETP.GE.AND P4, PT, R16, RZ, PT ;  /* 0x000000ff1000720c */ /* 0x000fe20003f86270 */
[--C-:B------:R-:W-:Y:S01]  /*1720*/  @!P1 IMAD.IADD R49, R49, 0x1, -R6.reuse ;  /* 0x0000000131319824 */ /* 0x100fe200078e0a06 */
[----:B------:R-:W-:Y:S01]  /*1730*/  ISETP.GE.AND P1, PT, R14, RZ, PT ;  /* 0x000000ff0e00720c */ /* 0x000fe20003f26270 */
[C---:B------:R-:W-:Y:S01]  /*1740*/  IMAD R55, R6.reuse, R10, R55 ;  /* 0x0000000a06377224 */ /* 0x040fe200078e0237 */
[----:B------:R-:W-:Y:S01]  /*1750*/  LOP3.LUT R14, R9, 0x24, RZ, 0xfc, !PT ;  /* 0x00000024090e7812 */ /* 0x000fe200078efcff */
[----:B------:R-:W-:Y:S01]  /*1760*/  @!P3 IMAD.MOV R105, RZ, RZ, -R105 ;  /* 0x000000ffff69b224 */ /* 0x000fe200078e0a69 */
[C---:B------:R-:W-:Y:S01]  /*1770*/  ISETP.GT.U32.AND P3, PT, R6.reuse, R53, PT ;  /* 0x000000350600720c */ /* 0x040fe20003f64070 */
[----:B------:R-:W-:Y:S01]  /*1780*/  @!P0 IMAD.IADD R101, R101, 0x1, -R6 ;  /* 0x0000000165658824 */ /* 0x000fe200078e0a06 */
[C---:B------:R-:W-:Y:S01]  /*1790*/  ISETP.GT.U32.AND P0, PT, R6.reuse, R51, PT ;  /* 0x000000330600720c */ /* 0x040fe20003f04070 */
[----:B------:R-:W-:Y:S01]  /*17a0*/  @!P2 IMAD.MOV R49, RZ, RZ, -R49 ;  /* 0x000000ffff31a224 */ /* 0x000fe200078e0a31 */
[----:B------:R-:W-:Y:S01]  /*17b0*/  ISETP.GT.U32.AND P2, PT, R6, R55, PT ;  /* 0x000000370600720c */ /* 0x000fe20003f44070 */
[----:B------:R-:W-:Y:S01]  /*17c0*/  @!P5 IMAD.MOV R47, RZ, RZ, -R47 ;  /* 0x000000ffff2fd224 */ /* 0x000fe200078e0a2f */
[----:B------:R-:W-:Y:S01]  /*17d0*/  ISETP.GE.AND P5, PT, R13, RZ, PT ;  /* 0x000000ff0d00720c */ /* 0x000fe20003fa6270 */
[----:B------:R-:W-:Y:S01]  /*17e0*/  IMAD.HI.U32 R2, R8, R97, RZ ;  /* 0x0000006108027227 */ /* 0x000fe200078e00ff */
[----:B------:R-:W-:-:S02]  /*17f0*/  ISETP.GT.U32.AND P6, PT, R6, R101, PT ;  /* 0x000000650600720c */ /* 0x000fc40003fc4070 */
[----:B------:R-:W-:Y:S01]  /*1800*/  LOP3.LUT R13, R9, 0x22, RZ, 0xfc, !PT ;  /* 0x00000022090d7812 */ /* 0x000fe200078efcff */
[----:B------:R-:W-:Y:S01]  /*1810*/  IMAD.MOV R2, RZ, RZ, -R2 ;  /* 0x000000ffff027224 */ /* 0x000fe200078e0a02 */
[----:B------:R-:W-:Y:S01]  /*1820*/  IABS R59, R14 ;  /* 0x0000000e003b7213 */ /* 0x000fe20000000000 */
[--C-:B------:R-:W-:Y:S01]  /*1830*/  @!P3 IMAD.IADD R53, R53, 0x1, -R6.reuse ;  /* 0x000000013535b824 */ /* 0x100fe200078e0a06 */
[----:B------:R-:W-:Y:S01]  /*1840*/  IABS R57, R13 ;  /* 0x0000000d00397213 */ /* 0x000fe20000000000 */
[----:B------:R-:W-:Y:S01]  /*1850*/  IMAD R97, R6, R2, R97 ;  /* 0x0000000206617224 */ /* 0x000fe200078e0261 */
[----:B------:R-:W-:Y:S01]  /*1860*/  ISETP.GE.AND P3, PT, R11, RZ, PT ;  /* 0x000000ff0b00720c */ /* 0x000fe20003f66270 */
[--C-:B------:R-:W-:Y:S01]  /*1870*/  @!P0 IMAD.IADD R51, R51, 0x1, -R6.reuse ;  /* 0x0000000133338824 */ /* 0x100fe200078e0a06 */
[----:B------:R-:W-:Y:S01]  /*1880*/  LOP3.LUT R11, R9, 0x26, RZ, 0xfc, !PT ;  /* 0x00000026090b7812 */ /* 0x000fe200078efcff */
[----:B------:R-:W-:Y:S01]  /*1890*/  @!P2 IMAD.IADD R55, R55, 0x1, -R6 ;  /* 0x000000013737a824 */ /* 0x000fe200078e0a06 */
[----:B------:R-:W-:Y:S01]  /*18a0*/  ISETP.GE.AND P0, PT, R12, RZ, PT ;  /* 0x000000ff0c00720c */ /* 0x000fe20003f06270 */
[----:B------:R-:W-:Y:S01]  /*18b0*/  IMAD.HI.U32 R2, R8, R57, RZ ;  /* 0x0000003908027227 */ /* 0x000fe200078e00ff */
[----:B------:R-:W-:-:S02]  /*18c0*/  IABS R93, R11 ;  /* 0x0000000b005d7213 */ /* 0x000fc40000000000 */
[----:B------:R-:W-:Y:S01]  /*18d0*/  LOP3.LUT R12, R9, 0x2a, RZ, 0xfc, !PT ;  /* 0x0000002a090c7812 */ /* 0x000fe200078efcff */
[----:B------:R-:W-:Y:S01]  /*18e0*/  @!P6 IMAD.IADD R101, R101, 0x1, -R6 ;  /* 0x000000016565e824 */ /* 0x000fe200078e0a06 */
[C---:B------:R-:W-:Y:S01]  /*18f0*/  ISETP.GT.U32.AND P6, PT, R6.reuse, R97, PT ;  /* 0x000000610600720c */ /* 0x040fe20003fc4070 */
[----:B------:R-:W-:Y:S01]  /*1900*/  @!P5 IMAD.MOV R51, RZ, RZ, -R51 ;  /* 0x000000ffff33d224 */ /* 0x000fe200078e0a33 */
[----:B------:R-:W-:Y:S01]  /*1910*/  ISETP.GT.U32.AND P5, PT, R6, R55, PT ;  /* 0x000000370600720c */ /* 0x000fe20003fa4070 */
[----:B------:R-:W-:Y:S01]  /*1920*/  IMAD.MOV R2, RZ, RZ, -R2 ;  /* 0x000000ffff027224 */ /* 0x000fe200078e0a02 */
[----:B------:R-:W-:Y:S01]  /*1930*/  IABS R63, R12 ;  /* 0x0000000c003f7213 */ /* 0x000fe20000000000 */
[----:B------:R-:W-:Y:S01]  /*1940*/  IMAD.HI.U32 R10, R8, R59, RZ ;  /* 0x0000003b080a7227 */ /* 0x000fe200078e00ff */
[----:B------:R-:W-:Y:S02]  /*1950*/  ISETP.GE.AND P2, PT, R13, RZ, PT ;  /* 0x000000ff0d00720c */ /* 0x000fe40003f46270 */
[C---:B------:R-:W-:Y:S01]  /*1960*/  LOP3.LUT R13, R9.reuse, 0x2c, RZ, 0xfc, !PT ;  /* 0x0000002c090d7812 */ /* 0x040fe200078efcff */
[----:B------:R-:W-:Y:S01]  /*1970*/  IMAD R57, R6, R2, R57 ;  /* 0x0000000206397224 */ /* 0x000fe200078e0239 */
[----:B------:R-:W-:Y:S01]  /*1980*/  LOP3.LUT R16, R9, 0x3a, RZ, 0xfc, !PT ;  /* 0x0000003a09107812 */ /* 0x000fe200078efcff */
[----:B------:R-:W-:Y:S01]  /*1990*/  IMAD.HI.U32 R2, R8, R93, RZ ;  /* 0x0000005d08027227 */ /* 0x000fe200078e00ff */
[----:B------:R-:W-:-:S02]  /*19a0*/  IABS R89, R13 ;  /* 0x0000000d00597213 */ /* 0x000fc40000000000 */
[----:B------:R-:W-:Y:S01]  /*19b0*/  IABS R73, R16 ;  /* 0x0000001000497213 */ /* 0x000fe20000000000 */
[----:B------:R-:W-:Y:S02]  /*19c0*/  IMAD.MOV R2, RZ, RZ, -R2 ;  /* 0x000000ffff027224 */ /* 0x000fe400078e0a02 */
[--C-:B------:R-:W-:Y:S02]  /*19d0*/  @!P6 IMAD.IADD R97, R97, 0x1, -R6.reuse ;  /* 0x000000016161e824 */ /* 0x100fe400078e0a06 */
[----:B------:R-:W-:Y:S02]  /*19e0*/  @!P5 IMAD.IADD R55, R55, 0x1, -R6 ;  /* 0x000000013737d824 */ /* 0x000fe400078e0a06 */
[C---:B------:R-:W-:Y:S01]  /*19f0*/  IMAD R93, R6.reuse, R2, R93 ;  /* 0x00000002065d7224 */ /* 0x040fe200078e025d */
[C---:B------:R-:W-:Y:S01]  /*1a00*/  ISETP.GT.U32.AND P6, PT, R6.reuse, R97, PT ;  /* 0x000000610600720c */ /* 0x040fe20003fc4070 */
[----:B------:R-:W-:Y:S02]  /*1a10*/  @!P0 IMAD.MOV R55, RZ, RZ, -R55 ;  /* 0x000000ffff378224 */ /* 0x000fe400078e0a37 */
[----:B------:R-:W-:Y:S01]  /*1a20*/  IMAD.MOV R10, RZ, RZ, -R10 ;  /* 0x000000ffff0a7224 */ /* 0x000fe200078e0a0a */
[C---:B------:R-:W-:Y:S01]  /*1a30*/  ISETP.GT.U32.AND P0, PT, R6.reuse, R93, PT ;  /* 0x0000005d0600720c */ /* 0x040fe20003f04070 */
[----:B------:R-:W-:Y:S01]  /*1a40*/  @!P1 IMAD.MOV R101, RZ, RZ, -R101 ;  /* 0x000000ffff659224 */ /* 0x000fe200078e0a65 */
[C---:B------:R-:W-:Y:S01]  /*1a50*/  ISETP.GT.U32.AND P1, PT, R6.reuse, R57, PT ;  /* 0x000000390600720c */ /* 0x040fe20003f24070 */
[----:B------:R-:W-:Y:S01]  /*1a60*/  IMAD R59, R6, R10, R59 ;  /* 0x0000000a063b7224 */ /* 0x000fe200078e023b */
[----:B------:R-:W-:Y:S01]  /*1a70*/  LOP3.LUT R10, R9, 0x28, RZ, 0xfc, !PT ;  /* 0x00000028090a7812 */ /* 0x000fe200078efcff */
[----:B------:R-:W-:Y:S01]  /*1a80*/  @!P4 IMAD.MOV R53, RZ, RZ, -R53 ;  /* 0x000000ffff35c224 */ /* 0x000fe200078e0a35 */
[----:B------:R-:W-:Y:S01]  /*1a90*/  ISETP.GE.AND P4, PT, R14, RZ, PT ;  /* 0x000000ff0e00720c */ /* 0x000fe20003f86270 */
[----:B------:R-:W-:Y:S01]  /*1aa0*/  IMAD R5, R5, UR4, RZ ;  /* 0x0000000405057c24 */ /* 0x000fe2000f8e02ff */
[----:B------:R-:W-:Y:S01]  /*1ab0*/  ISETP.GT.U32.AND P5, PT, R6, R59, PT ;  /* 0x0000003b0600720c */ /* 0x000fe20003fa4070 */
[--C-:B------:R-:W-:Y:S01]  /*1ac0*/  @!P6 IMAD.IADD R97, R97, 0x1, -R6.reuse ;  /* 0x000000016161e824 */ /* 0x100fe200078e0a06 */
[----:B------:R-:W-:Y:S01]  /*1ad0*/  IABS R61, R10 ;  /* 0x0000000a003d7213 */ /* 0x000fe20000000000 */
[----:B------:R-:W-:Y:S01]  /*1ae0*/  USHF.L.U32 UR4, UR12, 0x15, URZ ;  /* 0x000000150c047899 */ /* 0x000fe200080006ff */
[----:B------:R-:W-:Y:S01]  /*1af0*/  ISETP.GE.AND P6, PT, R11, RZ, PT ;  /* 0x000000ff0b00720c */ /* 0x000fe20003fc6270 */
[--C-:B------:R-:W-:Y:S01]  /*1b00*/  @!P0 IMAD.IADD R93, R93, 0x1, -R6.reuse ;  /* 0x000000015d5d8824 */ /* 0x100fe200078e0a06 */
[----:B------:R-:W-:Y:S01]  /*1b10*/  LOP3.LUT R14, R9, 0x32, RZ, 0xfc, !PT ;  /* 0x00000032090e7812 */ /* 0x000fe200078efcff */
[----:B------:R-:W-:Y:S01]  /*1b20*/  @!P3 IMAD.MOV R97, RZ, RZ, -R97 ;  /* 0x000000ffff61b224 */ /* 0x000fe200078e0a61 */
[----:B------:R-:W-:Y:S01]  /*1b30*/  ISETP.GE.AND P3, PT, R10, RZ, PT ;  /* 0x000000ff0a00720c */ /* 0x000fe20003f66270 */
[----:B------:R-:W-:Y:S01]  /*1b40*/  IMAD.HI.U32 R10, R8, R63, RZ ;  /* 0x0000003f080a7227 */ /* 0x000fe200078e00ff */
[----:B------:R-:W-:Y:S01]  /*1b50*/  ISETP.GT.U32.AND P0, PT, R6, R93, PT ;  /* 0x0000005d0600720c */ /* 0x000fe20003f04070 */
[----:B------:R-:W-:Y:S01]  /*1b60*/  ULOP3.LUT UR4, UR4, 0x600000, URZ, 0xc0, !UPT ;  /* 0x0060000004047892 */ /* 0x000fe2000f8ec0ff */
[----:B------:R-:W-:Y:S01]  /*1b70*/  IABS R85, R14 ;  /* 0x0000000e00557213 */ /* 0x000fe20000000000 */
[----:B------:R-:W-:-:S02]  /*1b80*/  @!P1 IMAD.IADD R57, R57, 0x1, -R6 ;  /* 0x0000000139399824 */ /* 0x000fc400078e0a06 */
[----:B------:R-:W-:Y:S02]  /*1b90*/  IMAD.MOV R10, RZ, RZ, -R10 ;  /* 0x000000ffff0a7224 */ /* 0x000fe400078e0a0a */
[----:B------:R-:W-:Y:S01]  /*1ba0*/  @!P5 IMAD.IADD R59, R59, 0x1, -R6 ;  /* 0x000000013b3bd824 */ /* 0x000fe200078e0a06 */
[C---:B------:R-:W-:Y:S01]  /*1bb0*/  ISETP.GT.U32.AND P1, PT, R6.reuse, R57, PT ;  /* 0x000000390600720c */ /* 0x040fe20003f24070 */
[----:B------:R-:W-:Y:S02]  /*1bc0*/  IMAD R63, R6, R10, R63 ;  /* 0x0000000a063f7224 */ /* 0x000fe400078e023f */
[----:B------:R-:W-:Y:S01]  /*1bd0*/  IMAD.HI.U32 R2, R8, R61, RZ ;  /* 0x0000003d08027227 */ /* 0x000fe200078e00ff */
[----:B------:R-:W-:-:S03]  /*1be0*/  ISETP.GT.U32.AND P5, PT, R6, R59, PT ;  /* 0x0000003b0600720c */ /* 0x000fc60003fa4070 */
[----:B------:R-:W-:Y:S01]  /*1bf0*/  @!P0 IMAD.IADD R93, R93, 0x1, -R6 ;  /* 0x000000015d5d8824 */ /* 0x000fe200078e0a06 */
[----:B------:R-:W-:Y:S01]  /*1c00*/  ISETP.GT.U32.AND P0, PT, R6, R63, PT ;  /* 0x0000003f0600720c */ /* 0x000fe20003f04070 */
[----:B------:R-:W-:Y:S02]  /*1c10*/  IMAD.MOV R2, RZ, RZ, -R2 ;  /* 0x000000ffff027224 */ /* 0x000fe400078e0a02 */
[----:B------:R-:W-:-:S04]  /*1c20*/  IMAD.HI.U32 R11, R8, R89, RZ ;  /* 0x00000059080b7227 */ /* 0x000fc800078e00ff */
[--C-:B------:R-:W-:Y:S01]  /*1c30*/  @!P1 IMAD.IADD R57, R57, 0x1, -R6.reuse ;  /* 0x0000000139399824 */ /* 0x100fe200078e0a06 */
[----:B------:R-:W-:Y:S01]  /*1c40*/  ISETP.GE.AND P1, PT, R12, RZ, PT ;  /* 0x000000ff0c00720c */ /* 0x000fe20003f26270 */
[C---:B------:R-:W-:Y:S01]  /*1c50*/  IMAD R61, R6.reuse, R2, R61 ;  /* 0x00000002063d7224 */ /* 0x040fe200078e023d */
[----:B------:R-:W-:Y:S01]  /*1c60*/  LOP3.LUT R2, R9, 0x2e, RZ, 0xfc, !PT ;  /* 0x0000002e09027812 */ /* 0x000fe200078efcff */
[--C-:B------:R-:W-:Y:S01]  /*1c70*/  @!P5 IMAD.IADD R59, R59, 0x1, -R6.reuse ;  /* 0x000000013b3bd824 */ /* 0x100fe200078e0a06 */
[----:B------:R-:W-:Y:S01]  /*1c80*/  ISETP.GE.AND P5, PT, R13, RZ, PT ;  /* 0x000000ff0d00720c */ /* 0x000fe20003fa6270 */
[----:B------:R-:W-:Y:S01]  /*1c90*/  @!P2 IMAD.MOV R57, RZ, RZ, -R57 ;  /* 0x000000ffff39a224 */ /* 0x000fe200078e0a39 */
[C---:B------:R-:W-:Y:S01]  /*1ca0*/  ISETP.GT.U32.AND P2, PT, R6.reuse, R61, PT ;  /* 0x0000003d0600720c */ /* 0x040fe20003f44070 */
[----:B------:R-:W-:Y:S01]  /*1cb0*/  IMAD.MOV R11, RZ, RZ, -R11 ;  /* 0x000000ffff0b7224 */ /* 0x000fe200078e0a0b */
[----:B------:R-:W-:Y:S01]  /*1cc0*/  LOP3.LUT R13, R9, 0x30, RZ, 0xfc, !PT ;  /* 0x00000030090d7812 */ /* 0x000fe200078efcff */
[----:B------:R-:W-:Y:S01]  /*1cd0*/  @!P0 IMAD.IADD R63, R63, 0x1, -R6 ;  /* 0x000000013f3f8824 */ /* 0x000fe200078e0a06 */
[----:B------:R-:W-:Y:S01]  /*1ce0*/  IABS R65, R2 ;  /* 0x0000000200417213 */ /* 0x000fe20000000000 */
[----:B------:R-:W-:Y:S01]  /*1cf0*/  IMAD R89, R6, R11, R89 ;  /* 0x0000000b06597224 */ /* 0x000fe200078e0259 */
[----:B------:R-:W-:Y:S01]  /*1d00*/  IABS R67, R13 ;  /* 0x0000000d00437213 */ /* 0x000fe20000000000 */
[----:B------:R-:W-:Y:S01]  /*1d10*/  @!P4 IMAD.MOV R59, RZ, RZ, -R59 ;  /* 0x000000ffff3bc224 */ /* 0x000fe200078e0a3b */
[----:B------:R-:W-:Y:S01]  /*1d20*/  ISETP.GE.AND P4, PT, R2, RZ, PT ;  /* 0x000000ff0200720c */ /* 0x000fe20003f86270 */
[----:B------:R-:W-:Y:S01]  /*1d30*/  IMAD.HI.U32 R2, R8, R65, RZ ;  /* 0x0000004108027227 */ /* 0x000fe200078e00ff */
[----:B------:R-:W-:-:S03]  /*1d40*/  ISETP.GT.U32.AND P0, PT, R6, R63, PT ;  /* 0x0000003f0600720c */ /* 0x000fc60003f04070 */
[----:B------:R-:W-:Y:S01]  /*1d50*/  @!P6 IMAD.MOV R93, RZ, RZ, -R93 ;  /* 0x000000ffff5de224 */ /* 0x000fe200078e0a5d */
[----:B------:R-:W-:Y:S01]  /*1d60*/  ISETP.GT.U32.AND P6, PT, R6, R89, PT ;  /* 0x000000590600720c */ /* 0x000fe20003fc4070 */
[----:B------:R-:W-:-:S04]  /*1d70*/  IMAD.HI.U32 R10, R8, R67, RZ ;  /* 0x00000043080a7227 */ /* 0x000fc800078e00ff */
[----:B------:R-:W-:Y:S02]  /*1d80*/  IMAD.MOV R2, RZ, RZ, -R2 ;  /* 0x000000ffff027224 */ /* 0x000fe400078e0a02 */
[----:B------:R-:W-:Y:S02]  /*1d90*/  @!P2 IMAD.IADD R61, R61, 0x1, -R6 ;  /* 0x000000013d3da824 */ /* 0x000fe400078e0a06 */
[----:B------:R-:W-:Y:S02]  /*1da0*/  IMAD.MOV R10, RZ, RZ, -R10 ;  /* 0x000000ffff0a7224 */ /* 0x000fe400078e0a0a */
[C---:B------:R-:W-:Y:S01]  /*1db0*/  IMAD R65, R6.reuse, R2, R65 ;  /* 0x0000000206417224 */ /* 0x040fe200078e0241 */
[C---:B------:R-:W-:Y:S01]  /*1dc0*/  ISETP.GT.U32.AND P2, PT, R6.reuse, R61, PT ;  /* 0x0000003d0600720c */ /* 0x040fe20003f44070 */
[C---:B------:R-:W-:Y:S02]  /*1dd0*/  IMAD R67, R6.reuse, R10, R67 ;  /* 0x0000000a06437224 */ /* 0x040fe400078e0243 */
[----:B------:R-:W-:Y:S01]  /*1de0*/  @!P0 IMAD.IADD R63, R63, 0x1, -R6 ;  /* 0x000000013f3f8824 */ /* 0x000fe200078e0a06 */
[----:B------:R-:W-:Y:S01]  /*1df0*/  ISETP.GT.U32.AND P0, PT, R6, R65, PT ;  /* 0x000000410600720c */ /* 0x000fe20003f04070 */
[----:B------:R-:W-:-:S04]  /*1e00*/  IMAD.HI.U32 R12, R8, R69, RZ ;  /* 0x00000045080c7227 */ /* 0x000fc800078e00ff */
[----:B------:R-:W-:Y:S01]  /*1e10*/  @!P6 IMAD.IADD R89, R89, 0x1, -R6 ;  /* 0x000000015959e824 */ /* 0x000fe200078e0a06 */
[C---:B------:R-:W-:Y:S01]  /*1e20*/  ISETP.GT.U32.AND P6, PT, R6.reuse, R67, PT ;  /* 0x000000430600720c */ /* 0x040fe20003fc4070 */
[----:B------:R-:W-:Y:S02]  /*1e30*/  IMAD.MOV R12, RZ, RZ, -R12 ;  /* 0x000000ffff0c7224 */ /* 0x000fe400078e0a0c */
[--C-:B------:R-:W-:Y:S01]  /*1e40*/  @!P2 IMAD.IADD R61, R61, 0x1, -R6.reuse ;  /* 0x000000013d3da824 */ /* 0x100fe200078e0a06 */
[----:B------:R-:W-:Y:S01]  /*1e50*/  ISETP.GE.AND P2, PT, R13, RZ, PT ;  /* 0x000000ff0d00720c */ /* 0x000fe20003f46270 */
[----:B------:R-:W-:Y:S01]  /*1e60*/  IMAD R69, R6, R12, R69 ;  /* 0x0000000c06457224 */ /* 0x000fe200078e0245 */
[----:B------:R-:W-:Y:S01]  /*1e70*/  LOP3.LUT R12, R9, 0x36, RZ, 0xfc, !PT ;  /* 0x00000036090c7812 */ /* 0x000fe200078efcff */
[----:B------:R-:W-:Y:S01]  /*1e80*/  @!P0 IMAD.IADD R65, R65, 0x1, -R6 ;  /* 0x0000000141418824 */ /* 0x000fe200078e0a06 */
[----:B------:R-:W-:Y:S01]  /*1e90*/  LOP3.LUT R13, R9, 0x38, RZ, 0xfc, !PT ;  /* 0x00000038090d7812 */ /* 0x000fe200078efcff */
[----:B------:R-:W-:Y:S01]  /*1ea0*/  IMAD.HI.U32 R11, R8, R85, RZ ;  /* 0x00000055080b7227 */ /* 0x000fe200078e00ff */
[----:B------:R-:W-:-:S02]  /*1eb0*/  IABS R71, R12 ;  /* 0x0000000c00477213 */ /* 0x000fc40000000000 */
[C---:B------:R-:W-:Y:S01]  /*1ec0*/  ISETP.GT.U32.AND P0, PT, R6.reuse, R89, PT ;  /* 0x000000590600720c */ /* 0x040fe20003f04070 */
[----:B------:R-:W-:Y:S01]  /*1ed0*/  @!P6 IMAD.IADD R67, R67, 0x1, -R6 ;  /* 0x000000014343e824 */ /* 0x000fe200078e0a06 */
[----:B------:R-:W-:Y:S01]  /*1ee0*/  IABS R81, R13 ;  /* 0x0000000d00517213 */ /* 0x000fe20000000000 */
[----:B------:R-:W-:Y:S01]  /*1ef0*/  @!P3 IMAD.MOV R61, RZ, RZ, -R61 ;  /* 0x000000ffff3db224 */ /* 0x000fe200078e0a3d */
[C---:B------:R-:W-:Y:S01]  /*1f00*/  ISETP.GT.U32.AND P3, PT, R6.reuse, R65, PT ;  /* 0x000000410600720c */ /* 0x040fe20003f64070 */
[----:B------:R-:W-:Y:S01]  /*1f10*/  IMAD.MOV R11, RZ, RZ, -R11 ;  /* 0x000000ffff0b7224 */ /* 0x000fe200078e0a0b */
[----:B------:R-:W-:Y:S01]  /*1f20*/  ISETP.GT.U32.AND P6, PT, R6, R67, PT ;  /* 0x000000430600720c */ /* 0x000fe20003fc4070 */
[----:B------:R-:W-:-:S04]  /*1f30*/  IMAD.HI.U32 R2, R8, R71, RZ ;  /* 0x0000004708027227 */ /* 0x000fc800078e00ff */
[----:B------:R-:W-:Y:S02]  /*1f40*/  IMAD R85, R6, R11, R85 ;  /* 0x0000000b06557224 */ /* 0x000fe400078e0255 */
[----:B------:R-:W-:-:S04]  /*1f50*/  IMAD.HI.U32 R10, R8, R81, RZ ;  /* 0x00000051080a7227 */ /* 0x000fc800078e00ff */
[----:B------:R-:W-:Y:S02]  /*1f60*/  IMAD.MOV R2, RZ, RZ, -R2 ;  /* 0x000000ffff027224 */ /* 0x000fe400078e0a02 */
[----:B------:R-:W-:Y:S02]  /*1f70*/  IMAD.MOV R11, RZ, RZ, -R10 ;  /* 0x000000ffff0b7224 */ /* 0x000fe400078e0a0a */
[----:B------:R-:W-:Y:S01]  /*1f80*/  @!P1 IMAD.MOV R63, RZ, RZ, -R63 ;  /* 0x000000ffff3f9224 */ /* 0x000fe200078e0a3f */
[C---:B------:R-:W-:Y:S01]  /*1f90*/  ISETP.GT.U32.AND P1, PT, R6.reuse, R85, PT ;  /* 0x000000550600720c */ /* 0x040fe20003f24070 */
[--C-:B------:R-:W-:Y:S01]  /*1fa0*/  @!P0 IMAD.IADD R89, R89, 0x1, -R6.reuse ;  /* 0x0000000159598824 */ /* 0x100fe200078e0a06 */
[C---:B------:R-:W-:Y:S01]  /*1fb0*/  ISETP.GT.U32.AND P0, PT, R6.reuse, R69, PT ;  /* 0x000000450600720c */ /* 0x040fe20003f04070 */
[C---:B------:R-:W-:Y:S02]  /*1fc0*/  IMAD R71, R6.reuse, R2, R71 ;  /* 0x0000000206477224 */ /* 0x040fe400078e0247 */
[C---:B------:R-:W-:Y:S01]  /*1fd0*/  IMAD R81, R6.reuse, R11, R81 ;  /* 0x0000000b06517224 */ /* 0x040fe200078e0251 */
[----:B------:R-:W-:Y:S01]  /*1fe0*/  LOP3.LUT R11, R9, 0x3e, RZ, 0xfc, !PT ;  /* 0x0000003e090b7812 */ /* 0x000fe200078efcff */
[--C-:B------:R-:W-:Y:S01]  /*1ff0*/  @!P3 IMAD.IADD R65, R65, 0x1, -R6.reuse ;  /* 0x000000014141b824 */ /* 0x100fe200078e0a06 */
[C---:B------:R-:W-:Y:S01]  /*2000*/  ISETP.GT.U32.AND P3, PT, R6.reuse, R71, PT ;  /* 0x000000470600720c */ /* 0x040fe20003f64070 */
[--C-:B------:R-:W-:Y:S01]  /*2010*/  @!P6 IMAD.IADD R67, R67, 0x1, -R6.reuse ;  /* 0x000000014343e824 */ /* 0x100fe200078e0a06 */
[----:B------:R-:W-:Y:S01]  /*2020*/  ISETP.GT.U32.AND P6, PT, R6, R81, PT ;  /* 0x000000510600720c */ /* 0x000fe20003fc4070 */
[----:B------:R-:W-:Y:S01]  /*2030*/  @!P5 IMAD.MOV R89, RZ, RZ, -R89 ;  /* 0x000000ffff59d224 */ /* 0x000fe200078e0a59 */
[----:B------:R-:W-:Y:S01]  /*2040*/  IABS R77, R11 ;  /* 0x0000000b004d7213 */ /* 0x000fe20000000000 */
[--C-:B------:R-:W-:Y:S01]  /*2050*/  @!P1 IMAD.IADD R85, R85, 0x1, -R6.reuse ;  /* 0x0000000155559824 */ /* 0x100fe200078e0a06 */
[----:B------:R-:W-:Y:S01]  /*2060*/  ISETP.GE.AND P1, PT, R14, RZ, PT ;  /* 0x000000ff0e00720c */ /* 0x000fe20003f26270 */
[----:B------:R-:W-:Y:S01]  /*2070*/  @!P0 IMAD.IADD R69, R69, 0x1, -R6 ;  /* 0x0000000145458824 */ /* 0x000fe200078e0a06 */
[----:B------:R-:W-:Y:S01]  /*2080*/  LOP3.LUT R14, R9, 0x40, RZ, 0xfc, !PT ;  /* 0x00000040090e7812 */ /* 0x000fe200078efcff */
[----:B------:R-:W-:Y:S01]  /*2090*/  IMAD.HI.U32 R10, R8, R75, RZ ;  /* 0x0000004b080a7227 */ /* 0x000fe200078e00ff */
[----:B------:R-:W-:-:S02]  /*20a0*/  ISETP.GE.AND P0, PT, R15, RZ, PT ;  /* 0x000000ff0f00720c */ /* 0x000fc40003f06270 */
[C---:B------:R-:W-:Y:S01]  /*20b0*/  ISETP.GT.U32.AND P5, PT, R6.reuse, R69, PT ;  /* 0x000000450600720c */ /* 0x040fe20003fa4070 */
[--C-:B------:R-:W-:Y:S01]  /*20c0*/  @!P3 IMAD.IADD R71, R71, 0x1, -R6.reuse ;  /* 0x000000014747b824 */ /* 0x100fe200078e0a06 */
[C---:B------:R-:W-:Y:S01]  /*20d0*/  ISETP.GT.U32.AND P3, PT, R6.reuse, R85, PT ;  /* 0x000000550600720c */ /* 0x040fe20003f64070 */
[----:B------:R-:W-:Y:S01]  /*20e0*/  @!P6 IMAD.IADD R81, R81, 0x1, -R6 ;  /* 0x000000015151e824 */ /* 0x000fe200078e0a06 */
[----:B------:R-:W-:Y:S01]  /*20f0*/  IABS R79, R14 ;  /* 0x0000000e004f7213 */ /* 0x000fe20000000000 */
[----:B------:R-:W-:Y:S01]  /*2100*/  IMAD.MOV R10, RZ, RZ, -R10 ;  /* 0x000000ffff0a7224 */ /* 0x000fe200078e0a0a */
[----:B------:R-:W-:Y:S01]  /*2110*/  ISETP.GT.U32.AND P6, PT, R6, R71, PT ;  /* 0x000000470600720c */ /* 0x000fe20003fc4070 */
[----:B------:R-:W-:Y:S01]  /*2120*/  IMAD.HI.U32 R2, R8, R73, RZ ;  /* 0x0000004908027227 */ /* 0x000fe200078e00ff */
[----:B------:R-:W-:-:S03]  /*2130*/  LOP3.LUT R15, R9, 0x54, RZ, 0xfc, !PT ;  /* 0x00000054090f7812 */ /* 0x000fc600078efcff */
[C---:B------:R-:W-:Y:S01]  /*2140*/  IMAD R75, R6.reuse, R10, R75 ;  /* 0x0000000a064b7224 */ /* 0x040fe200078e024b */
[----:B------:R-:W-:Y:S01]  /*2150*/  IABS R119, R15 ;  /* 0x0000000f00777213 */ /* 0x000fe20000000000 */
[----:B------:R-:W-:Y:S02]  /*2160*/  IMAD.MOV R2, RZ, RZ, -R2 ;  /* 0x000000ffff027224 */ /* 0x000fe400078e0a02 */
[----:B------:R-:W-:Y:S01]  /*2170*/  @!P4 IMAD.MOV R65, RZ, RZ, -R65 ;  /* 0x000000ffff41c224 */ /* 0x000fe200078e0a41 */
[----:B------:R-:W-:Y:S01]  /*2180*/  ISETP.GT.U32.AND P4, PT, R6, R81, PT ;  /* 0x000000510600720c */ /* 0x000fe20003f84070 */
[--C-:B------:R-:W-:Y:S01]  /*2190*/  @!P3 IMAD.IADD R85, R85, 0x1, -R6.reuse ;  /* 0x000000015555b824 */ /* 0x100fe200078e0a06 */
[----:B------:R-:W-:Y:S01]  /*21a0*/  ISETP.GE.AND P3, PT, R12, RZ, PT ;  /* 0x000000ff0c00720c */ /* 0x000fe20003f66270 */
[----:B------:R-:W-:Y:S01]  /*21b0*/  @!P5 IMAD.IADD R69, R69, 0x1, -R6 ;  /* 0x000000014545d824 */ /* 0x000fe200078e0a06 */
[C---:B------:R-:W-:Y:S01]  /*21c0*/  ISETP.GT.U32.AND P5, PT, R6.reuse, R75, PT ;  /* 0x0000004b0600720c */ /* 0x040fe20003fa4070 */
[----:B------:R-:W-:Y:S01]  /*21d0*/  IMAD R73, R6, R2, R73 ;  /* 0x0000000206497224 */ /* 0x000fe200078e0249 */
[----:B------:R-:W-:Y:S01]  /*21e0*/  LOP3.LUT R12, R9, 0x4c, RZ, 0xfc, !PT ;  /* 0x0000004c090c7812 */ /* 0x000fe200078efcff */
[----:B------:R-:W-:-:S03]  /*21f0*/  IMAD.HI.U32 R2, R8, R77, RZ ;  /* 0x0000004d08027227 */ /* 0x000fc600078e00ff */
[----:B------:R-:W-:Y:S01]  /*2200*/  IABS R103, R12 ;  /* 0x0000000c00677213 */ /* 0x000fe20000000000 */
[----:B------:R-:W-:Y:S01]  /*2210*/  @!P6 IMAD.IADD R71, R71, 0x1, -R6 ;  /* 0x000000014747e824 */ /* 0x000fe200078e0a06 */
[----:B------:R-:W-:Y:S01]  /*2220*/  ISETP.GE.AND P6, PT, R13, RZ, PT ;  /* 0x000000ff0d00720c */ /* 0x000fe20003fc6270 */
[----:B------:R-:W-:Y:S01]  /*2230*/  IMAD.HI.U32 R10, R8, R79, RZ ;  /* 0x0000004f080a7227 */ /* 0x000fe200078e00ff */
[----:B------:R-:W-:-:S03]  /*2240*/  LOP3.LUT R13, R9, 0x50, RZ, 0xfc, !PT ;  /* 0x00000050090d7812 */ /* 0x000fc600078efcff */
[----:B------:R-:W-:Y:S01]  /*2250*/  IMAD.MOV R2, RZ, RZ, -R2 ;  /* 0x000000ffff027224 */ /* 0x000fe200078e0a02 */
[----:B------:R-:W-:Y:S01]  /*2260*/  IABS R111, R13 ;  /* 0x0000000d006f7213 */ /* 0x000fe20000000000 */
[----:B------:R-:W-:Y:S01]  /*2270*/  @!P2 IMAD.MOV R67, RZ, RZ, -R67 ;  /* 0x000000ffff43a224 */ /* 0x000fe200078e0a43 */
[C---:B------:R-:W-:Y:S01]  /*2280*/  ISETP.GT.U32.AND P2, PT, R6.reuse, R73, PT ;  /* 0x000000490600720c */ /* 0x040fe20003f44070 */
[----:B------:R-:W-:Y:S02]  /*2290*/  IMAD.MOV R10, RZ, RZ, -R10 ;  /* 0x000000ffff0a7224 */ /* 0x000fe400078e0a0a */
[----:B------:R-:W-:Y:S01]  /*22a0*/  IMAD R77, R6, R2, R77 ;  /* 0x00000002064d7224 */ /* 0x000fe200078e024d */
[----:B------:R-:W-:Y:S01]  /*22b0*/  LOP3.LUT R2, R9, 0x42, RZ, 0xfc, !PT ;  /* 0x0000004209027812 */ /* 0x000fe200078efcff */
[--C-:B------:R-:W-:Y:S01]  /*22c0*/  @!P4 IMAD.IADD R81, R81, 0x1, -R6.reuse ;  /* 0x000000015151c824 */ /* 0x100fe200078e0a06 */
[----:B------:R-:W-:Y:S01]  /*22d0*/  ISETP.GE.AND P4, PT, R16, RZ, PT ;  /* 0x000000ff1000720c */ /* 0x000fe20003f86270 */
[--C-:B------:R-:W-:Y:S01]  /*22e0*/  @!P5 IMAD.IADD R75, R75, 0x1, -R6.reuse ;  /* 0x000000014b4bd824 */ /* 0x100fe200078e0a06 */
[----:B------:R-:W-:Y:S01]  /*22f0*/  IABS R83, R2 ;  /* 0x0000000200537213 */ /* 0x000fe20000000000 */
        /* <DEDUP_REMOVED lines=8> */
[----:B------:R-:W-:Y:S01]  /*2380*/  @!P2 IMAD.IADD R73, R73, 0x1, -R6 ;  /* 0x000000014949a824 */ /* 0x000fe200078e0a06 */
[----:B------:R-:W-:Y:S01]  /*2390*/  IABS R87, R10 ;  /* 0x0000000a00577213 */ /* 0x000fe20000000000 */
[----:B------:R-:W-:Y:S01]  /*23a0*/  @!P1 IMAD.MOV R85, RZ, RZ, -R85 ;  /* 0x000000ffff559224 */ /* 0x000fe200078e0a55 */
[----:B------:R-:W-:-:S02]  /*23b0*/  ISETP.GE.AND P5, PT, R11, RZ, PT ;  /* 0x000000ff0b00720c */ /* 0x000fc40003fa6270 */
[----:B------:R-:W-:Y:S02]  /*23c0*/  ISETP.GT.U32.AND P1, PT, R6, R73, PT ;  /* 0x000000490600720c */ /* 0x000fe40003f24070 */
[----:B------:R-:W-:Y:S01]  /*23d0*/  ISETP.GE.AND P2, PT, R18, RZ, PT ;  /* 0x000000ff1200720c */ /* 0x000fe20003f46270 */
[--C-:B------:R-:W-:Y:S01]  /*23e0*/  @!P3 IMAD.IADD R77, R77, 0x1, -R6.reuse ;  /* 0x000000014d4db824 */ /* 0x100fe200078e0a06 */
[----:B------:R-:W-:Y:S01]  /*23f0*/  ISETP.GE.AND P3, PT, R10, RZ, PT ;  /* 0x000000ff0a00720c */ /* 0x000fe20003f66270 */
[--C-:B------:R-:W-:Y:S01]  /*2400*/  @!P0 IMAD.IADD R75, R75, 0x1, -R6.reuse ;  /* 0x000000014b4b8824 */ /* 0x100fe200078e0a06 */
[----:B------:R-:W-:Y:S01]  /*2410*/  ISETP.GE.AND P0, PT, R2, RZ, PT ;  /* 0x000000ff0200720c */ /* 0x000fe20003f06270 */
[----:B------:R-:W-:Y:S01]  /*2420*/  @!P6 IMAD.IADD R79, R79, 0x1, -R6 ;  /* 0x000000014f4fe824 */ /* 0x000fe200078e0a06 */
[----:B------:R-:W-:Y:S01]  /*2430*/  ISETP.GT.U32.AND P6, PT, R6, R77, PT ;  /* 0x0000004d0600720c */ /* 0x000fe20003fc4070 */
[----:B------:R-:W-:Y:S01]  /*2440*/  IMAD.HI.U32 R2, R8, R83, RZ ;  /* 0x0000005308027227 */ /* 0x000fe200078e00ff */
[----:B------:R-:W-:-:S02]  /*2450*/  LOP3.LUT R11, R9, 0x46, RZ, 0xfc, !PT ;  /* 0x00000046090b7812 */ /* 0x000fc400078efcff */
[----:B------:R-:W-:Y:S01]  /*2460*/  LOP3.LUT R18, R9, 0x90, RZ, 0xfc, !PT ;  /* 0x0000009009127812 */ /* 0x000fe200078efcff */
[----:B------:R-:W-:Y:S01]  /*2470*/  IMAD.MOV R2, RZ, RZ, -R2 ;  /* 0x000000ffff027224 */ /* 0x000fe200078e0a02 */
[----:B------:R-:W-:Y:S01]  /*2480*/  IABS R91, R11 ;  /* 0x0000000b005b7213 */ /* 0x000fe20000000000 */
[--C-:B------:R-:W-:Y:S01]  /*2490*/  @!P1 IMAD.IADD R73, R73, 0x1, -R6.reuse ;  /* 0x0000000149499824 */ /* 0x100fe200078e0a06 */
[----:B------:R-:W-:Y:S01]  /*24a0*/  ISETP.GE.AND P1, PT, R14, RZ, PT ;  /* 0x000000ff0e00720c */ /* 0x000fe20003f26270 */
[----:B------:R-:W-:Y:S01]  /*24b0*/  IMAD R83, R6, R2, R83 ;  /* 0x0000000206537224 */ /* 0x000fe200078e0253 */
[C---:B------:R-:W-:Y:S01]  /*24c0*/  LOP3.LUT R2, R9.reuse, 0x48, RZ, 0xfc, !PT ;  /* 0x0000004809027812 */ /* 0x040fe200078efcff */
[----:B------:R-:W-:Y:S01]  /*24d0*/  IMAD.HI.U32 R10, R8, R87, RZ ;  /* 0x00000057080a7227 */ /* 0x000fe200078e00ff */
[----:B------:R-:W-:Y:S02]  /*24e0*/  LOP3.LUT R14, R9, 0x52, RZ, 0xfc, !PT ;  /* 0x00000052090e7812 */ /* 0x000fe400078efcff */
[----:B------:R-:W-:Y:S01]  /*24f0*/  IABS R95, R2 ;  /* 0x00000002005f7213 */ /* 0x000fe20000000000 */
[----:B------:R-:W-:Y:S01]  /*2500*/  @!P4 IMAD.MOV R73, RZ, RZ, -R73 ;  /* 0x000000ffff49c224 */ /* 0x000fe200078e0a49 */
[C---:B------:R-:W-:Y:S01]  /*2510*/  ISETP.GT.U32.AND P4, PT, R6.reuse, R79, PT ;  /* 0x0000004f0600720c */ /* 0x040fe20003f84070 */
[----:B------:R-:W-:Y:S01]  /*2520*/  @!P6 IMAD.IADD R77, R77, 0x1, -R6 ;  /* 0x000000014d4de824 */ /* 0x000fe200078e0a06 */
[C---:B------:R-:W-:Y:S01]  /*2530*/  ISETP.GT.U32.AND P6, PT, R6.reuse, R83, PT ;  /* 0x000000530600720c */ /* 0x040fe20003fc4070 */
[----:B------:R-:W-:Y:S01]  /*2540*/  IMAD.MOV R10, RZ, RZ, -R10 ;  /* 0x000000ffff0a7224 */ /* 0x000fe200078e0a0a */
[----:B------:R-:W-:Y:S01]  /*2550*/  IABS R115, R14 ;  /* 0x0000000e00737213 */ /* 0x000fe20000000000 */
[----:B------:R-:W-:Y:S01]  /*2560*/  @!P5 IMAD.MOV R77, RZ, RZ, -R77 ;  /* 0x000000ffff4dd224 */ /* 0x000fe200078e0a4d */
[----:B------:R-:W-:Y:S01]  /*2570*/  IABS R229, R18 ;  /* 0x0000001200e57213 */ /* 0x000fe20000000000 */
[----:B------:R-:W-:Y:S01]  /*2580*/  IMAD R87, R6, R10, R87 ;  /* 0x0000000a06577224 */ /* 0x000fe200078e0257 */
[----:B------:R-:W-:Y:S01]  /*2590*/  LOP3.LUT R16, R9, 0x8e, RZ, 0xfc, !PT ;  /* 0x0000008e09107812 */ /* 0x000fe200078efcff */
[----:B------:R-:W-:Y:S01]  /*25a0*/  @!P2 IMAD.MOV R75, RZ, RZ, -R75 ;  /* 0x000000ffff4ba224 */ /* 0x000fe200078e0a4b */
[----:B------:R-:W-:-:S02]  /*25b0*/  ISETP.GE.AND P2, PT, R11, RZ, PT ;  /* 0x000000ff0b00720c */ /* 0x000fc40003f46270 */
[----:B------:R-:W-:Y:S01]  /*25c0*/  ISETP.GT.U32.AND P5, PT, R6, R87, PT ;  /* 0x000000570600720c */ /* 0x000fe20003fa4070 */
[--C-:B------:R-:W-:Y:S01]  /*25d0*/  @!P4 IMAD.IADD R79, R79, 0x1, -R6.reuse ;  /* 0x000000014f4fc824 */ /* 0x100fe200078e0a06 */
[----:B------:R-:W-:Y:S01]  /*25e0*/  ISETP.GE.AND P4, PT, R2, RZ, PT ;  /* 0x000000ff0200720c */ /* 0x000fe20003f86270 */
[----:B------:R-:W-:Y:S01]  /*25f0*/  @!P6 IMAD.IADD R83, R83, 0x1, -R6 ;  /* 0x000000015353e824 */ /* 0x000fe200078e0a06 */
[----:B------:R-:W-:Y:S01]  /*2600*/  LOP3.LUT R11, R9, 0x4a, RZ, 0xfc, !PT ;  /* 0x0000004a090b7812 */ /* 0x000fe200078efcff */
[----:B------:R-:W-:Y:S01]  /*2610*/  IMAD.HI.U32 R2, R8, R91, RZ ;  /* 0x0000005b08027227 */ /* 0x000fe200078e00ff */
[----:B------:R-:W-:Y:S02]  /*2620*/  IABS R225, R16 ;  /* 0x0000001000e17213 */ /* 0x000fe40000000000 */
[----:B------:R-:W-:Y:S01]  /*2630*/  ISETP.GT.U32.AND P6, PT, R6, R83, PT ;  /* 0x000000530600720c */ /* 0x000fe20003fc4070 */
[----:B------:R-:W-:Y:S01]  /*2640*/  IMAD.MOV R10, RZ, RZ, -R2 ;  /* 0x000000ffff0a7224 */ /* 0x000fe200078e0a02 */
[----:B------:R-:W-:Y:S01]  /*2650*/  IABS R99, R11 ;  /* 0x0000000b00637213 */ /* 0x000fe20000000000 */
[----:B------:R-:W-:-:S04]  /*2660*/  IMAD.HI.U32 R2, R8, R95, RZ ;  /* 0x0000005f08027227 */ /* 0x000fc800078e00ff */
[----:B------:R-:W-:Y:S02]  /*2670*/  @!P5 IMAD.IADD R87, R87, 0x1, -R6 ;  /* 0x000000015757d824 */ /* 0x000fe400078e0a06 */
[----:B------:R-:W-:Y:S02]  /*2680*/  IMAD.MOV R2, RZ, RZ, -R2 ;  /* 0x000000ffff027224 */ /* 0x000fe400078e0a02 */
[C---:B------:R-:W-:Y:S01]  /*2690*/  IMAD R91, R6.reuse, R10, R91 ;  /* 0x0000000a065b7224 */ /* 0x040fe200078e025b */
[C---:B------:R-:W-:Y:S01]  /*26a0*/  ISETP.GT.U32.AND P5, PT, R6.reuse, R87, PT ;  /* 0x000000570600720c */ /* 0x040fe20003fa4070 */
[----:B------:R-:W-:Y:S02]  /*26b0*/  IMAD R95, R6, R2, R95 ;  /* 0x00000002065f7224 */ /* 0x000fe400078e025f */
[----:B------:R-:W-:-:S04]  /*26c0*/  IMAD.HI.U32 R2, R8, R99, RZ ;  /* 0x0000006308027227 */ /* 0x000fc800078e00ff */
[----:B------:R-:W-:Y:S01]  /*26d0*/  @!P6 IMAD.IADD R83, R83, 0x1, -R6 ;  /* 0x000000015353e824 */ /* 0x000fe200078e0a06 */
[----:B------:R-:W-:Y:S01]  /*26e0*/  ISETP.GT.U32.AND P6, PT, R6, R91, PT ;  /* 0x0000005b0600720c */ /* 0x000fe20003fc4070 */
[----:B------:R-:W-:-:S04]  /*26f0*/  IMAD.HI.U32 R10, R8, R103, RZ ;  /* 0x00000067080a7227 */ /* 0x000fc800078e00ff */
[----:B------:R-:W-:Y:S02]  /*2700*/  IMAD.MOV R2, RZ, RZ, -R2 ;  /* 0x000000ffff027224 */ /* 0x000fe400078e0a02 */
[----:B------:R-:W-:Y:S02]  /*2710*/  IMAD.MOV R10, RZ, RZ, -R10 ;  /* 0x000000ffff0a7224 */ /* 0x000fe400078e0a0a */
[C---:B------:R-:W-:Y:S02]  /*2720*/  IMAD R99, R6.reuse, R2, R99 ;  /* 0x0000000206637224 */ /* 0x040fe400078e0263 */
[----:B------:R-:W-:Y:S01]  /*2730*/  @!P1 IMAD.MOV R79, RZ, RZ, -R79 ;  /* 0x000000ffff4f9224 */ /* 0x000fe200078e0a4f */
[----:B------:R-:W-:Y:S01]  /*2740*/  ISETP.GE.AND P1, PT, R11, RZ, PT ;  /* 0x000000ff0b00720c */ /* 0x000fe20003f26270 */
[C---:B------:R-:W-:Y:S01]  /*2750*/  IMAD R103, R6.reuse, R10, R103 ;  /* 0x0000000a06677224 */ /* 0x040fe200078e0267 */
[----:B------:R-:W-:Y:S01]  /*2760*/  LOP3.LUT R11, R9, 0x4e, RZ, 0xfc, !PT ;  /* 0x0000004e090b7812 */ /* 0x000fe200078efcff */
[--C-:B------:R-:W-:Y:S01]  /*2770*/  @!P5 IMAD.IADD R87, R87, 0x1, -R6.reuse ;  /* 0x000000015757d824 */ /* 0x100fe200078e0a06 */
[C---:B------:R-:W-:Y:S01]  /*2780*/  ISETP.GT.U32.AND P5, PT, R6.reuse, R99, PT ;  /* 0x000000630600720c */ /* 0x040fe20003fa4070 */
[----:B------:R-:W-:Y:S01]  /*2790*/  @!P6 IMAD.IADD R91, R91, 0x1, -R6 ;  /* 0x000000015b5be824 */ /* 0x000fe200078e0a06 */
[C---:B------:R-:W-:Y:S01]  /*27a0*/  ISETP.GT.U32.AND P6, PT, R6.reuse, R103, PT ;  /* 0x000000670600720c */ /* 0x040fe20003fc4070 */
[----:B------:R-:W-:Y:S01]  /*27b0*/  @!P0 IMAD.MOV R83, RZ, RZ, -R83 ;  /* 0x000000ffff538224 */ /* 0x000fe200078e0a53 */
[----:B------:R-:W-:Y:S01]  /*27c0*/  IABS R107, R11 ;  /* 0x0000000b006b7213 */ /* 0x000fe20000000000 */
[----:B------:R-:W-:Y:S01]  /*27d0*/  @!P3 IMAD.MOV R87, RZ, RZ, -R87 ;  /* 0x000000ffff57b224 */ /* 0x000fe200078e0a57 */
[----:B------:R-:W-:Y:S01]  /*27e0*/  ISETP.GT.U32.AND P0, PT, R6, R95, PT ;  /* 0x0000005f0600720c */ /* 0x000fe20003f04070 */
[----:B------:R-:W-:-:S04]  /*27f0*/  IMAD.HI.U32 R10, R8, R119, RZ ;  /* 0x00000077080a7227 */ /* 0x000fc800078e00ff */
[----:B------:R-:W-:-:S04]  /*2800*/  IMAD.HI.U32 R2, R8, R107, RZ ;  /* 0x0000006b08027227 */ /* 0x000fc800078e00ff */
[----:B------:R-:W-:Y:S02]  /*2810*/  @!P5 IMAD.IADD R99, R99, 0x1, -R6 ;  /* 0x000000016363d824 */ /* 0x000fe400078e0a06 */
[----:B------:R-:W-:Y:S02]  /*2820*/  IMAD.MOV R2, RZ, RZ, -R2 ;  /* 0x000000ffff027224 */ /* 0x000fe400078e0a02 */
[----:B------:R-:W-:Y:S01]  /*2830*/  @!P6 IMAD.IADD R103, R103, 0x1, -R6 ;  /* 0x000000016767e824 */ /* 0x000fe200078e0a06 */
[C---:B------:R-:W-:Y:S01]  /*2840*/  ISETP.GT.U32.AND P6, PT, R6.reuse, R99, PT ;  /* 0x000000630600720c */ /* 0x040fe20003fc4070 */
[----:B------:R-:W-:Y:S02]  /*2850*/  IMAD R107, R6, R2, R107 ;  /* 0x00000002066b7224 */ /* 0x000fe400078e026b */
[----:B------:R-:W-:Y:S01]  /*2860*/  IMAD.HI.U32 R2, R8, R111, RZ ;  /* 0x0000006f08027227 */ /* 0x000fe200078e00ff */
[----:B------:R-:W-:-:S03]  /*2870*/  ISETP.GT.U32.AND P3, PT, R6, R103, PT ;  /* 0x000000670600720c */ /* 0x000fc60003f64070 */
[----:B------:R-:W-:Y:S01]  /*2880*/  @!P0 IMAD.IADD R95, R95, 0x1, -R6 ;  /* 0x000000015f5f8824 */ /* 0x000fe200078e0a06 */
[C---:B------:R-:W-:Y:S01]  /*2890*/  ISETP.GT.U32.AND P0, PT, R6.reuse, R91, PT ;  /* 0x0000005b0600720c */ /* 0x040fe20003f04070 */
[----:B------:R-:W-:Y:S02]  /*28a0*/  IMAD.MOV R2, RZ, RZ, -R2 ;  /* 0x000000ffff027224 */ /* 0x000fe400078e0a02 */
[----:B------:R-:W-:Y:S01]  /*28b0*/  IMAD.MOV R10, RZ, RZ, -R10 ;  /* 0x000000ffff0a7224 */ /* 0x000fe200078e0a0a */
[C---:B------:R-:W-:Y:S01]  /*28c0*/  ISETP.GT.U32.AND P5, PT, R6.reuse, R95, PT ;  /* 0x0000005f0600720c */ /* 0x040fe20003fa4070 */
[----:B------:R-:W-:Y:S02]  /*28d0*/  IMAD R111, R6, R2, R111 ;  /* 0x00000002066f7224 */ /* 0x000fe400078e026f */
[----:B------:R-:W-:Y:S02]  /*28e0*/  @!P6 IMAD.IADD R99, R99, 0x1, -R6 ;  /* 0x000000016363e824 */ /* 0x000fe400078e0a06 */
[----:B------:R-:W-:Y:S01]  /*28f0*/  IMAD.HI.U32 R2, R8, R115, RZ ;  /* 0x0000007308027227 */ /* 0x000fe200078e00ff */
[----:B------:R-:W-:-:S03]  /*2900*/  ISETP.GT.U32.AND P6, PT, R6, R111, PT ;  /* 0x0000006f0600720c */ /* 0x000fc60003fc4070 */
[----:B------:R-:W-:Y:S02]  /*2910*/  IMAD.MOV R2, RZ, RZ, -R2 ;  /* 0x000000ffff027224 */ /* 0x000fe400078e0a02 */
[--C-:B------:R-:W-:Y:S01]  /*2920*/  @!P0 IMAD.IADD R91, R91, 0x1, -R6.reuse ;  /* 0x000000015b5b8824 */ /* 0x100fe200078e0a06 */
[----:B------:R-:W-:Y:S01]  /*2930*/  ISETP.GT.U32.AND P0, PT, R6, R107, PT ;  /* 0x0000006b0600720c */ /* 0x000fe20003f04070 */
[--C-:B------:R-:W-:Y:S01]  /*2940*/  @!P5 IMAD.IADD R95, R95, 0x1, -R6.reuse ;  /* 0x000000015f5fd824 */ /* 0x100fe200078e0a06 */
[----:B------:R-:W-:Y:S01]  /*2950*/  ISETP.GE.AND P5, PT, R12, RZ, PT ;  /* 0x000000ff0c00720c */ /* 0x000fe20003fa6270 */
[C---:B------:R-:W-:Y:S01]  /*2960*/  IMAD R115, R6.reuse, R2, R115 ;  /* 0x0000000206737224 */ /* 0x040fe200078e0273 */
[----:B------:R-:W-:Y:S01]  /*2970*/  LOP3.LUT R12, R9, 0x56, RZ, 0xfc, !PT ;  /* 0x00000056090c7812 */ /* 0x000fe200078efcff */
[--C-:B------:R-:W-:Y:S01]  /*2980*/  @!P3 IMAD.IADD R103, R103, 0x1, -R6.reuse ;  /* 0x000000016767b824 */ /* 0x100fe200078e0a06 */
[----:B------:R-:W-:Y:S01]  /*2990*/  ISETP.GE.AND P3, PT, R11, RZ, PT ;  /* 0x000000ff0b00720c */ /* 0x000fe20003f66270 */
[----:B------:R-:W-:Y:S01]  /*29a0*/  @!P6 IMAD.IADD R111, R111, 0x1, -R6 ;  /* 0x000000016f6fe824 */ /* 0x000fe200078e0a06 */
[----:B------:R-:W-:Y:S01]  /*29b0*/  IABS R123, R12 ;  /* 0x0000000c007b7213 */ /* 0x000fe20000000000 */
[C---:B------:R-:W-:Y:S01]  /*29c0*/  IMAD R119, R6.reuse, R10, R119 ;  /* 0x0000000a06777224 */ /* 0x040fe200078e0277 */
[----:B------:R-:W-:Y:S01]  /*29d0*/  LOP3.LUT R11, R9, 0x58, RZ, 0xfc, !PT ;  /* 0x00000058090b7812 */ /* 0x000fe200078efcff */
[----:B------:R-:W-:Y:S01]  /*29e0*/  @!P2 IMAD.MOV R91, RZ, RZ, -R91 ;  /* 0x000000ffff5ba224 */ /* 0x000fe200078e0a5b */
[----:B------:R-:W-:Y:S01]  /*29f0*/  ISETP.GT.U32.AND P6, PT, R6, R111, PT ;  /* 0x0000006f0600720c */ /* 0x000fe20003fc4070 */
[----:B------:R-:W-:Y:S01]  /*2a00*/  IMAD.HI.U32 R2, R8, R123, RZ ;  /* 0x0000007b08027227 */ /* 0x000fe200078e00ff */
[----:B------:R-:W-:-:S03]  /*2a10*/  IABS R125, R11 ;  /* 0x0000000b007d7213 */ /* 0x000fc60000000000 */
[----:B------:R-:W-:Y:S02]  /*2a20*/  IMAD.MOV R2, RZ, RZ, -R2 ;  /* 0x000000ffff027224 */ /* 0x000fe400078e0a02 */
[--C-:B------:R-:W-:Y:S01]  /*2a30*/  @!P0 IMAD.IADD R107, R107, 0x1, -R6.reuse ;  /* 0x000000016b6b8824 */ /* 0x100fe200078e0a06 */
[----:B------:R-:W-:Y:S01]  /*2a40*/  ISETP.GE.AND P0, PT, R13, RZ, PT ;  /* 0x000000ff0d00720c */ /* 0x000fe20003f06270 */
[C---:B------:R-:W-:Y:S01]  /*2a50*/  IMAD R123, R6.reuse, R2, R123 ;  /* 0x00000002067b7224 */ /* 0x040fe200078e027b */
[----:B------:R-:W-:Y:S01]  /*2a60*/  LOP3.LUT R13, R9, 0x5a, RZ, 0xfc, !PT ;  /* 0x0000005a090d7812 */ /* 0x000fe200078efcff */
[----:B------:R-:W-:Y:S01]  /*2a70*/  @!P5 IMAD.MOV R103, RZ, RZ, -R103 ;  /* 0x000000ffff67d224 */ /* 0x000fe200078e0a67 */
[C---:B------:R-:W-:Y:S01]  /*2a80*/  ISETP.GT.U32.AND P2, PT, R6.reuse, R107, PT ;  /* 0x0000006b0600720c */ /* 0x040fe20003f44070 */
[----:B------:R-:W-:Y:S01]  /*2a90*/  @!P6 IMAD.IADD R111, R111, 0x1, -R6 ;  /* 0x000000016f6fe824 */ /* 0x000fe200078e0a06 */
[----:B------:R-:W-:Y:S01]  /*2aa0*/  ISETP.GT.U32.AND P6, PT, R6, R123, PT ;  /* 0x0000007b0600720c */ /* 0x000fe20003fc4070 */
[----:B------:R-:W-:Y:S01]  /*2ab0*/  IMAD.HI.U32 R2, R8, R125, RZ ;  /* 0x0000007d08027227 */ /* 0x000fe200078e00ff */
[----:B------:R-:W-:-:S02]  /*2ac0*/  ISETP.GT.U32.AND P5, PT, R6, R119, PT ;  /* 0x000000770600720c */ /* 0x000fc40003fa4070 */
[----:B------:R-:W-:Y:S01]  /*2ad0*/  IABS R127, R13 ;  /* 0x0000000d007f7213 */ /* 0x000fe20000000000 */
[----:B------:R-:W-:Y:S01]  /*2ae0*/  @!P4 IMAD.MOV R95, RZ, RZ, -R95 ;  /* 0x000000ffff5fc224 */ /* 0x000fe200078e0a5f */
[----:B------:R-:W-:Y:S01]  /*2af0*/  ISETP.GT.U32.AND P4, PT, R6, R115, PT ;  /* 0x000000730600720c */ /* 0x000fe20003f84070 */
[----:B------:R-:W-:Y:S02]  /*2b00*/  IMAD.MOV R10, RZ, RZ, -R2 ;  /* 0x000000ffff0a7224 */ /* 0x000fe400078e0a02 */
[----:B------:R-:W-:-:S04]  /*2b10*/  IMAD.HI.U32 R2, R8, R127, RZ ;  /* 0x0000007f08027227 */ /* 0x000fc800078e00ff */
[--C-:B------:R-:W-:Y:S02]  /*2b20*/  @!P6 IMAD.IADD R123, R123, 0x1, -R6.reuse ;  /* 0x000000017b7be824 */ /* 0x100fe400078e0a06 */
[--C-:B------:R-:W-:Y:S01]  /*2b30*/  @!P2 IMAD.IADD R107, R107, 0x1, -R6.reuse ;  /* 0x000000016b6ba824 */ /* 0x100fe200078e0a06 */
[----:B------:R-:W-:Y:S01]  /*2b40*/  ISETP.GE.AND P2, PT, R15, RZ, PT ;  /* 0x000000ff0f00720c */ /* 0x000fe20003f46270 */
[----:B------:R-:W-:Y:S01]  /*2b50*/  @!P5 IMAD.IADD R119, R119, 0x1, -R6 ;  /* 0x000000017777d824 */ /* 0x000fe200078e0a06 */
[C---:B------:R-:W-:Y:S01]  /*2b60*/  ISETP.GT.U32.AND P6, PT, R6.reuse, R123, PT ;  /* 0x0000007b0600720c */ /* 0x040fe20003fc4070 */
[----:B------:R-:W-:Y:S01]  /*2b70*/  IMAD.MOV R2, RZ, RZ, -R2 ;  /* 0x000000ffff027224 */ /* 0x000fe200078e0a02 */
[----:B------:R-:W-:Y:S01]  /*2b80*/  LOP3.LUT R15, R9, 0x8c, RZ, 0xfc, !PT ;  /* 0x0000008c090f7812 */ /* 0x000fe200078efcff */
[----:B------:R-:W-:Y:S01]  /*2b90*/  @!P3 IMAD.MOV R107, RZ, RZ, -R107 ;  /* 0x000000ffff6bb224 */ /* 0x000fe200078e0a6b */
[C---:B------:R-:W-:Y:S01]  /*2ba0*/  ISETP.GT.U32.AND P3, PT, R6.reuse, R119, PT ;  /* 0x000000770600720c */ /* 0x040fe20003f64070 */
[----:B------:R-:W-:Y:S01]  /*2bb0*/  IMAD R127, R6, R2, R127 ;  /* 0x00000002067f7224 */ /* 0x000fe200078e027f */
[----:B------:R-:W-:Y:S01]  /*2bc0*/  IABS R221, R15 ;  /* 0x0000000f00dd7213 */ /* 0x000fe20000000000 */
[--C-:B------:R-:W-:Y:S01]  /*2bd0*/  @!P4 IMAD.IADD R115, R115, 0x1, -R6.reuse ;  /* 0x000000017373c824 */ /* 0x100fe200078e0a06 */
[----:B------:R-:W-:Y:S01]  /*2be0*/  ISETP.GE.AND P4, PT, R12, RZ, PT ;  /* 0x000000ff0c00720c */ /* 0x000fe20003f86270 */
[----:B------:R-:W-:Y:S01]  /*2bf0*/  @!P1 IMAD.MOV R99, RZ, RZ, -R99 ;  /* 0x000000ffff639224 */ /* 0x000fe200078e0a63 */
[----:B------:R-:W-:Y:S01]  /*2c00*/  LOP3.LUT R12, R9, 0x5c, RZ, 0xfc, !PT ;  /* 0x0000005c090c7812 */ /* 0x000fe200078efcff */
[C---:B------:R-:W-:Y:S01]  /*2c10*/  IMAD R125, R6.reuse, R10, R125 ;  /* 0x0000000a067d7224 */ /* 0x040fe200078e027d */
[C---:B------:R-:W-:Y:S01]  /*2c20*/  ISETP.GT.U32.AND P5, PT, R6.reuse, R115, PT ;  /* 0x000000730600720c */ /* 0x040fe20003fa4070 */
[--C-:B------:R-:W-:Y:S01]  /*2c30*/  @!P6 IMAD.IADD R123, R123, 0x1, -R6.reuse ;  /* 0x000000017b7be824 */ /* 0x100fe200078e0a06 */
[----:B------:R-:W-:Y:S01]  /*2c40*/  ISETP.GT.U32.AND P6, PT, R6, R127, PT ;  /* 0x0000007f0600720c */ /* 0x000fe20003fc4070 */
[----:B------:R-:W-:Y:S01]  /*2c50*/  @!P0 IMAD.MOV R111, RZ, RZ, -R111 ;  /* 0x000000ffff6f8224 */ /* 0x000fe200078e0a6f */
[----:B------:R-:W-:Y:S01]  /*2c60*/  ISETP.GE.AND P1, PT, R14, RZ, PT ;  /* 0x000000ff0e00720c */ /* 0x000fe20003f26270 */
[----:B------:R-:W-:Y:S01]  /*2c70*/  @!P3 IMAD.IADD R119, R119, 0x1, -R6 ;  /* 0x000000017777b824 */ /* 0x000fe200078e0a06 */
[----:B------:R-:W-:-:S02]  /*2c80*/  IABS R129, R12 ;  /* 0x0000000c00817213 */ /* 0x000fc40000000000 */
[----:B------:R-:W-:Y:S01]  /*2c90*/  LOP3.LUT R14, R9, 0x5e, RZ, 0xfc, !PT ;  /* 0x0000005e090e7812 */ /* 0x000fe200078efcff */
[----:B------:R-:W-:Y:S01]  /*2ca0*/  @!P4 IMAD.MOV R123, RZ, RZ, -R123 ;  /* 0x000000ffff7bc224 */ /* 0x000fe200078e0a7b */
[----:B------:R-:W-:Y:S01]  /*2cb0*/  ISETP.GE.AND P3, PT, R11, RZ, PT ;  /* 0x000000ff0b00720c */ /* 0x000fe20003f66270 */
[C---:B------:R-:W-:Y:S01]  /*2cc0*/  IMAD.HI.U32 R2, R8.reuse, R129, RZ ;  /* 0x0000008108027227 */ /* 0x040fe200078e00ff */
[----:B------:R-:W-:Y:S02]  /*2cd0*/  IABS R131, R14 ;  /* 0x0000000e00837213 */ /* 0x000fe40000000000 */
[----:B------:R-:W-:Y:S01]  /*2ce0*/  LOP3.LUT R11, R9, 0x60, RZ, 0xfc, !PT ;  /* 0x00000060090b7812 */ /* 0x000fe200078efcff */
[----:B------:R-:W-:Y:S02]  /*2cf0*/  @!P6 IMAD.IADD R127, R127, 0x1, -R6 ;  /* 0x000000017f7fe824 */ /* 0x000fe400078e0a06 */
[----:B------:R-:W-:Y:S01]  /*2d00*/  IMAD.MOV R2, RZ, RZ, -R2 ;  /* 0x000000ffff027224 */ /* 0x000fe200078e0a02 */
[----:B------:R-:W-:Y:S01]  /*2d10*/  IABS R133, R11 ;  /* 0x0000000b00857213 */ /* 0x000fe20000000000 */
[----:B------:R-:W-:Y:S01]  /*2d20*/  IMAD.HI.U32 R10, R8, R131, RZ ;  /* 0x00000083080a7227 */ /* 0x000fe200078e00ff */
[----:B------:R-:W-:-:S03]  /*2d30*/  ISETP.GT.U32.AND P6, PT, R6, R127, PT ;  /* 0x0000007f0600720c */ /* 0x000fc60003fc4070 */
[----:B------:R-:W-:Y:S01]  /*2d40*/  @!P5 IMAD.IADD R115, R115, 0x1, -R6 ;  /* 0x000000017373d824 */ /* 0x000fe200078e0a06 */
[C---:B------:R-:W-:Y:S01]  /*2d50*/  ISETP.GT.U32.AND P5, PT, R6.reuse, R125, PT ;  /* 0x0000007d0600720c */ /* 0x040fe20003fa4070 */
[----:B------:R-:W-:Y:S02]  /*2d60*/  IMAD R129, R6, R2, R129 ;  /* 0x0000000206817224 */ /* 0x000fe400078e0281 */
[----:B------:R-:W-:Y:S02]  /*2d70*/  IMAD.MOV R10, RZ, RZ, -R10 ;  /* 0x000000ffff0a7224 */ /* 0x000fe400078e0a0a */
[----:B------:R-:W-:-:S04]  /*2d80*/  IMAD.HI.U32 R2, R8, R133, RZ ;  /* 0x0000008508027227 */ /* 0x000fc800078e00ff */
[C---:B------:R-:W-:Y:S01]  /*2d90*/  IMAD R131, R6.reuse, R10, R131 ;  /* 0x0000000a06837224 */ /* 0x040fe200078e0283 */
[----:B------:R-:W-:Y:S01]  /*2da0*/  LOP3.LUT R10, R9, 0x64, RZ, 0xfc, !PT ;  /* 0x00000064090a7812 */ /* 0x000fe200078efcff */
[----:B------:R-:W-:Y:S02]  /*2db0*/  IMAD.MOV R2, RZ, RZ, -R2 ;  /* 0x000000ffff027224 */ /* 0x000fe400078e0a02 */
[----:B------:R-:W-:Y:S01]  /*2dc0*/  @!P1 IMAD.MOV R115, RZ, RZ, -R115 ;  /* 0x000000ffff739224 */ /* 0x000fe200078e0a73 */
[C---:B------:R-:W-:Y:S01]  /*2dd0*/  ISETP.GT.U32.AND P1, PT, R6.reuse, R129, PT ;  /* 0x000000810600720c */ /* 0x040fe20003f24070 */
[C---:B------:R-:W-:Y:S01]  /*2de0*/  IMAD R133, R6.reuse, R2, R133 ;  /* 0x0000000206857224 */ /* 0x040fe200078e0285 */
[C---:B------:R-:W-:Y:S01]  /*2df0*/  ISETP.GT.U32.AND P4, PT, R6.reuse, R131, PT ;  /* 0x000000830600720c */ /* 0x040fe20003f84070 */
[--C-:B------:R-:W-:Y:S01]  /*2e00*/  @!P5 IMAD.IADD R125, R125, 0x1, -R6.reuse ;  /* 0x000000017d7dd824 */ /* 0x100fe200078e0a06 */
[----:B------:R-:W-:Y:S01]  /*2e10*/  ISETP.GE.AND P5, PT, R13, RZ, PT ;  /* 0x000000ff0d00720c */ /* 0x000fe20003fa6270 */
[----:B------:R-:W-:Y:S01]  /*2e20*/  @!P6 IMAD.IADD R127, R127, 0x1, -R6 ;  /* 0x000000017f7fe824 */ /* 0x000fe200078e0a06 */
[----:B------:R-:W-:Y:S01]  /*2e30*/  ISETP.GT.U32.AND P6, PT, R6, R133, PT ;  /* 0x000000850600720c */ /* 0x000fe20003fc4070 */
[----:B------:R-:W-:Y:S01]  /*2e40*/  @!P2 IMAD.MOV R119, RZ, RZ, -R119 ;  /* 0x000000ffff77a224 */ /* 0x000fe200078e0a77 */
[----:B------:R-:W-:-:S02]  /*2e50*/  LOP3.LUT R13, R9, 0x62, RZ, 0xfc, !PT ;  /* 0x00000062090d7812 */ /* 0x000fc400078efcff */
[----:B------:R-:W-:Y:S02]  /*2e60*/  ISETP.GT.U32.AND P0, PT, R6, R125, PT ;  /* 0x0000007d0600720c */ /* 0x000fe40003f04070 */
[----:B------:R-:W-:Y:S01]  /*2e70*/  IABS R137, R13 ;  /* 0x0000000d00897213 */ /* 0x000fe20000000000 */
[--C-:B------:R-:W-:Y:S01]  /*2e80*/  @!P1 IMAD.IADD R129, R129, 0x1, -R6.reuse ;  /* 0x0000000181819824 */ /* 0x100fe200078e0a06 */
[----:B------:R-:W-:Y:S01]  /*2e90*/  IABS R141, R10 ;  /* 0x0000000a008d7213 */ /* 0x000fe20000000000 */
[--C-:B------:R-:W-:Y:S01]  /*2ea0*/  @!P4 IMAD.IADD R131, R131, 0x1, -R6.reuse ;  /* 0x000000018383c824 */ /* 0x100fe200078e0a06 */
[----:B------:R-:W-:Y:S01]  /*2eb0*/  ISETP.GE.AND P1, PT, R11, RZ, PT ;  /* 0x000000ff0b00720c */ /* 0x000fe20003f26270 */
[----:B------:R-:W-:Y:S01]  /*2ec0*/  IMAD.HI.U32 R2, R8, R137, RZ ;  /* 0x0000008908027227 */ /* 0x000fe200078e00ff */
[----:B------:R-:W-:Y:S02]  /*2ed0*/  ISETP.GT.U32.AND P4, PT, R6, R129, PT ;  /* 0x000000810600720c */ /* 0x000fe40003f84070 */
[----:B------:R-:W-:Y:S01]  /*2ee0*/  ISETP.GE.AND P2, PT, R12, RZ, PT ;  /* 0x000000ff0c00720c */ /* 0x000fe20003f46270 */
[----:B------:R-:W-:Y:S01]  /*2ef0*/  @!P6 IMAD.IADD R133, R133, 0x1, -R6 ;  /* 0x000000018585e824 */ /* 0x000fe200078e0a06 */
[C---:B------:R-:W-:Y:S01]  /*2f00*/  LOP3.LUT R11, R9.reuse, 0x66, RZ, 0xfc, !PT ;  /* 0x00000066090b7812 */ /* 0x040fe200078efcff */
[----:B------:R-:W-:Y:S01]  /*2f10*/  IMAD.MOV R2, RZ, RZ, -R2 ;  /* 0x000000ffff027224 */ /* 0x000fe200078e0a02 */
[----:B------:R-:W-:Y:S01]  /*2f20*/  LOP3.LUT R12, R9, 0x68, RZ, 0xfc, !PT ;  /* 0x00000068090c7812 */ /* 0x000fe200078efcff */
[----:B------:R-:W-:Y:S01]  /*2f30*/  @!P0 IMAD.IADD R125, R125, 0x1, -R6 ;  /* 0x000000017d7d8824 */ /* 0x000fe200078e0a06 */
[C---:B------:R-:W-:Y:S01]  /*2f40*/  ISETP.GT.U32.AND P6, PT, R6.reuse, R133, PT ;  /* 0x000000850600720c */ /* 0x040fe20003fc4070 */
[----:B------:R-:W-:Y:S01]  /*2f50*/  IMAD R137, R6, R2, R137 ;  /* 0x0000000206897224 */ /* 0x000fe200078e0289 */
[----:B------:R-:W-:Y:S01]  /*2f60*/  IABS R145, R11 ;  /* 0x0000000b00917213 */ /* 0x000fe20000000000 */
[----:B------:R-:W-:Y:S01]  /*2f70*/  IMAD.HI.U32 R2, R8, R141, RZ ;  /* 0x0000008d08027227 */ /* 0x000fe200078e00ff */
[----:B------:R-:W-:-:S02]  /*2f80*/  ISETP.GE.AND P0, PT, R14, RZ, PT ;  /* 0x000000ff0e00720c */ /* 0x000fc40003f06270 */
[----:B------:R-:W-:Y:S01]  /*2f90*/  IABS R149, R12 ;  /* 0x0000000c00957213 */ /* 0x000fe20000000000 */
[----:B------:R-:W-:Y:S01]  /*2fa0*/  IMAD.MOV R2, RZ, RZ, -R2 ;  /* 0x000000ffff027224 */ /* 0x000fe200078e0a02 */
[----:B------:R-:W-:Y:S01]  /*2fb0*/  LOP3.LUT R14, R9, 0x78, RZ, 0xfc, !PT ;  /* 0x00000078090e7812 */ /* 0x000fe200078efcff */
[--C-:B------:R-:W-:Y:S01]  /*2fc0*/  @!P4 IMAD.IADD R129, R129, 0x1, -R6.reuse ;  /* 0x000000018181c824 */ /* 0x100fe200078e0a06 */
[C---:B------:R-:W-:Y:S01]  /*2fd0*/  ISETP.GT.U32.AND P4, PT, R6.reuse, R137, PT ;  /* 0x000000890600720c */ /* 0x040fe20003f84070 */
[C---:B------:R-:W-:Y:S01]  /*2fe0*/  IMAD R141, R6.reuse, R2, R141 ;  /* 0x00000002068d7224 */ /* 0x040fe200078e028d */
[----:B------:R-:W-:Y:S01]  /*2ff0*/  IABS R181, R14 ;  /* 0x0000000e00b57213 */ /* 0x000fe20000000000 */
[----:B------:R-:W-:Y:S01]  /*3000*/  @!P3 IMAD.MOV R125, RZ, RZ, -R125 ;  /* 0x000000ffff7db224 */ /* 0x000fe200078e0a7d */
[C---:B------:R-:W-:Y:S01]  /*3010*/  ISETP.GT.U32.AND P3, PT, R6.reuse, R131, PT ;  /* 0x000000830600720c */ /* 0x040fe20003f64070 */
[----:B------:R-:W-:Y:S01]  /*3020*/  @!P6 IMAD.IADD R133, R133, 0x1, -R6 ;  /* 0x000000018585e824 */ /* 0x000fe200078e0a06 */
[----:B------:R-:W-:Y:S01]  /*3030*/  ISETP.GT.U32.AND P6, PT, R6, R141, PT ;  /* 0x0000008d0600720c */ /* 0x000fe20003fc4070 */
[----:B------:R-:W-:Y:S01]  /*3040*/  @!P5 IMAD.MOV R127, RZ, RZ, -R127 ;  /* 0x000000ffff7fd224 */ /* 0x000fe200078e0a7f */
[----:B------:R-:W-:Y:S01]  /*3050*/  ISETP.GE.AND P5, PT, R13, RZ, PT ;  /* 0x000000ff0d00720c */ /* 0x000fe20003fa6270 */
[----:B------:R-:W-:Y:S01]  /*3060*/  IMAD.HI.U32 R2, R8, R145, RZ ;  /* 0x0000009108027227 */ /* 0x000fe200078e00ff */
[----:B------:R-:W-:-:S03]  /*3070*/  LOP3.LUT R13, R9, 0x6a, RZ, 0xfc, !PT ;  /* 0x0000006a090d7812 */ /* 0x000fc600078efcff */
[----:B------:R-:W-:Y:S01]  /*3080*/  @!P4 IMAD.IADD R137, R137, 0x1, -R6 ;  /* 0x000000018989c824 */ /* 0x000fe200078e0a06 */
[----:B------:R-:W-:Y:S01]  /*3090*/  IABS R153, R13 ;  /* 0x0000000d00997213 */ /* 0x000fe20000000000 */
[----:B------:R-:W-:Y:S01]  /*30a0*/  IMAD.MOV R2, RZ, RZ, -R2 ;  /* 0x000000ffff027224 */ /* 0x000fe200078e0a02 */
[----:B------:R-:W-:Y:S01]  /*30b0*/  ISETP.GE.AND P4, PT, R11, RZ, PT ;  /* 0x000000ff0b00720c */ /* 0x000fe20003f86270 */
[----:B------:R-:W-:Y:S01]  /*30c0*/  @!P2 IMAD.MOV R129, RZ, RZ, -R129 ;  /* 0x000000ffff81a224 */ /* 0x000fe200078e0a81 */
[----:B------:R-:W-:Y:S01]  /*30d0*/  ISETP.GT.U32.AND P2, PT, R6, R137, PT ;  /* 0x000000890600720c */ /* 0x000fe20003f44070 */
[--C-:B------:R-:W-:Y:S01]  /*30e0*/  @!P3 IMAD.IADD R131, R131, 0x1, -R6.reuse ;  /* 0x000000018383b824 */ /* 0x100fe200078e0a06 */
[----:B------:R-:W-:Y:S01]  /*30f0*/  ISETP.GE.AND P3, PT, R10, RZ, PT ;  /* 0x000000ff0a00720c */ /* 0x000fe20003f66270 */
[----:B------:R-:W-:Y:S01]  /*3100*/  IMAD R145, R6, R2, R145 ;  /* 0x0000000206917224 */ /* 0x000fe200078e0291 */
[----:B------:R-:W-:Y:S01]  /*3110*/  LOP3.LUT R11, R9, 0x6c, RZ, 0xfc, !PT ;  /* 0x0000006c090b7812 */ /* 0x000fe200078efcff */
[----:B------:R-:W-:-:S02]  /*3120*/  @!P6 IMAD.IADD R141, R141, 0x1, -R6 ;  /* 0x000000018d8de824 */ /* 0x000fc400078e0a06 */
[----:B------:R-:W-:Y:S01]  /*3130*/  IMAD.HI.U32 R10, R8, R153, RZ ;  /* 0x00000099080a7227 */ /* 0x000fe200078e00ff */
[----:B------:R-:W-:Y:S02]  /*3140*/  IABS R157, R11 ;  /* 0x0000000b009d7213 */ /* 0x000fe40000000000 */
[C---:B------:R-:W-:Y:S01]  /*3150*/  ISETP.GT.U32.AND P6, PT, R6.reuse, R141, PT ;  /* 0x0000008d0600720c */ /* 0x040fe20003fc4070 */
[----:B------:R-:W-:Y:S01]  /*3160*/  @!P0 IMAD.MOV R131, RZ, RZ, -R131 ;  /* 0x000000ffff838224 */ /* 0x000fe200078e0a83 */
[----:B------:R-:W-:Y:S01]  /*3170*/  ISETP.GT.U32.AND P0, PT, R6, R145, PT ;  /* 0x000000910600720c */ /* 0x000fe20003f04070 */
[----:B------:R-:W-:-:S04]  /*3180*/  IMAD.HI.U32 R2, R8, R149, RZ ;  /* 0x0000009508027227 */ /* 0x000fc800078e00ff */
[----:B------:R-:W-:Y:S02]  /*3190*/  IMAD.MOV R10, RZ, RZ, -R10 ;  /* 0x000000ffff0a7224 */ /* 0x000fe400078e0a0a */
[----:B------:R-:W-:Y:S02]  /*31a0*/  IMAD.MOV R2, RZ, RZ, -R2 ;  /* 0x000000ffff027224 */ /* 0x000fe400078e0a02 */
[--C-:B------:R-:W-:Y:S01]  /*31b0*/  @!P2 IMAD.IADD R137, R137, 0x1, -R6.reuse ;  /* 0x000000018989a824 */ /* 0x100fe200078e0a06 */
[----:B------:R-:W-:Y:S01]  /*31c0*/  ISETP.GE.AND P2, PT, R13, RZ, PT ;  /* 0x000000ff0d00720c */ /* 0x000fe20003f46270 */
[C---:B------:R-:W-:Y:S01]  /*31d0*/  IMAD R153, R6.reuse, R10, R153 ;  /* 0x0000000a06997224 */ /* 0x040fe200078e0299 */
[C---:B------:R-:W-:Y:S01]  /*31e0*/  LOP3.LUT R10, R9.reuse, 0x6e, RZ, 0xfc, !PT ;  /* 0x0000006e090a7812 */ /* 0x040fe200078efcff */
[C---:B------:R-:W-:Y:S01]  /*31f0*/  IMAD R149, R6.reuse, R2, R149 ;  /* 0x0000000206957224 */ /* 0x040fe200078e0295 */
[----:B------:R-:W-:Y:S01]  /*3200*/  LOP3.LUT R13, R9, 0x76, RZ, 0xfc, !PT ;  /* 0x00000076090d7812 */ /* 0x000fe200078efcff */
[----:B------:R-:W-:Y:S01]  /*3210*/  @!P5 IMAD.MOV R137, RZ, RZ, -R137 ;  /* 0x000000ffff89d224 */ /* 0x000fe200078e0a89 */
[C---:B------:R-:W-:Y:S01]  /*3220*/  ISETP.GT.U32.AND P5, PT, R6.reuse, R153, PT ;  /* 0x000000990600720c */ /* 0x040fe20003fa4070 */
[--C-:B------:R-:W-:Y:S01]  /*3230*/  @!P6 IMAD.IADD R141, R141, 0x1, -R6.reuse ;  /* 0x000000018d8de824 */ /* 0x100fe200078e0a06 */
[----:B------:R-:W-:Y:S01]  /*3240*/  ISETP.GT.U32.AND P6, PT, R6, R149, PT ;  /* 0x000000950600720c */ /* 0x000fe20003fc4070 */
[----:B------:R-:W-:Y:S01]  /*3250*/  @!P0 IMAD.IADD R145, R145, 0x1, -R6 ;  /* 0x0000000191918824 */ /* 0x000fe200078e0a06 */
[----:B------:R-:W-:Y:S01]  /*3260*/  IABS R161, R10 ;  /* 0x0000000a00a17213 */ /* 0x000fe20000000000 */
[----:B------:R-:W-:Y:S01]  /*3270*/  @!P1 IMAD.MOV R133, RZ, RZ, -R133 ;  /* 0x000000ffff859224 */ /* 0x000fe200078e0a85 */
[----:B------:R-:W-:Y:S01]  /*3280*/  ISETP.GE.AND P1, PT, R12, RZ, PT ;  /* 0x000000ff0c00720c */ /* 0x000fe20003f26270 */
[----:B------:R-:W-:Y:S01]  /*3290*/  IMAD.HI.U32 R2, R8, R157, RZ ;  /* 0x0000009d08027227 */ /* 0x000fe200078e00ff */
[----:B------:R-:W-:-:S02]  /*32a0*/  ISETP.GT.U32.AND P0, PT, R6, R145, PT ;  /* 0x000000910600720c */ /* 0x000fc40003f04070 */
[----:B------:R-:W-:Y:S01]  /*32b0*/  LOP3.LUT R12, R9, 0x70, RZ, 0xfc, !PT ;  /* 0x00000070090c7812 */ /* 0x000fe200078efcff */
[----:B------:R-:W-:Y:S01]  /*32c0*/  @!P3 IMAD.MOV R141, RZ, RZ, -R141 ;  /* 0x000000ffff8db224 */ /* 0x000fe200078e0a8d */
[----:B------:R-:W-:Y:S01]  /*32d0*/  ISETP.GE.AND P3, PT, R11, RZ, PT ;  /* 0x000000ff0b00720c */ /* 0x000fe20003f66270 */
[--C-:B------:R-:W-:Y:S01]  /*32e0*/  @!P5 IMAD.IADD R153, R153, 0x1, -R6.reuse ;  /* 0x000000019999d824 */ /* 0x100fe200078e0a06 */
[----:B------:R-:W-:Y:S01]  /*32f0*/  IABS R165, R12 ;  /* 0x0000000c00a57213 */ /* 0x000fe20000000000 */
[----:B------:R-:W-:Y:S01]  /*3300*/  @!P6 IMAD.IADD R149, R149, 0x1, -R6 ;  /* 0x000000019595e824 */ /* 0x000fe200078e0a06 */
[----:B------:R-:W-:Y:S01]  /*3310*/  IABS R177, R13 ;  /* 0x0000000d00b17213 */ /* 0x000fe20000000000 */
[----:B------:R-:W-:Y:S01]  /*3320*/  IMAD.MOV R11, RZ, RZ, -R2 ;  /* 0x000000ffff0b7224 */ /* 0x000fe200078e0a02 */
[----:B------:R-:W-:Y:S01]  /*3330*/  ISETP.GT.U32.AND P5, PT, R6, R153, PT ;  /* 0x000000990600720c */ /* 0x000fe20003fa4070 */
[----:B------:R-:W-:Y:S01]  /*3340*/  IMAD.HI.U32 R2, R8, R161, RZ ;  /* 0x000000a108027227 */ /* 0x000fe200078e00ff */
[----:B------:R-:W-:-:S03]  /*3350*/  ISETP.GT.U32.AND P6, PT, R6, R149, PT ;  /* 0x000000950600720c */ /* 0x000fc60003fc4070 */
[----:B------:R-:W-:Y:S01]  /*3360*/  @!P0 IMAD.IADD R145, R145, 0x1, -R6 ;  /* 0x0000000191918824 */ /* 0x000fe200078e0a06 */
[----:B------:R-:W-:Y:S01]  /*3370*/  ISETP.GE.AND P0, PT, R10, RZ, PT ;  /* 0x000000ff0a00720c */ /* 0x000fe20003f06270 */
[----:B------:R-:W-:-:S04]  /*3380*/  IMAD.HI.U32 R10, R8, R165, RZ ;  /* 0x000000a5080a7227 */ /* 0x000fc800078e00ff */
[----:B------:R-:W-:Y:S02]  /*3390*/  IMAD.MOV R10, RZ, RZ, -R10 ;  /* 0x000000ffff0a7224 */ /* 0x000fe400078e0a0a */
[C---:B------:R-:W-:Y:S02]  /*33a0*/  IMAD R157, R6.reuse, R11, R157 ;  /* 0x0000000b069d7224 */ /* 0x040fe400078e029d */
[C---:B------:R-:W-:Y:S02]  /*33b0*/  IMAD R165, R6.reuse, R10, R165 ;  /* 0x0000000a06a57224 */ /* 0x040fe400078e02a5 */
[--C-:B------:R-:W-:Y:S02]  /*33c0*/  @!P5 IMAD.IADD R153, R153, 0x1, -R6.reuse ;  /* 0x000000019999d824 */ /* 0x100fe400078e0a06 */
[----:B------:R-:W-:Y:S01]  /*33d0*/  @!P6 IMAD.IADD R149, R149, 0x1, -R6 ;  /* 0x000000019595e824 */ /* 0x000fe200078e0a06 */
[C---:B------:R-:W-:Y:S01]  /*33e0*/  ISETP.GT.U32.AND P6, PT, R6.reuse, R157, PT ;  /* 0x0000009d0600720c */ /* 0x040fe20003fc4070 */
[----:B------:R-:W-:Y:S01]  /*33f0*/  @!P2 IMAD.MOV R153, RZ, RZ, -R153 ;  /* 0x000000ffff99a224 */ /* 0x000fe200078e0a99 */
[----:B------:R-:W-:Y:S01]  /*3400*/  ISETP.GT.U32.AND P2, PT, R6, R165, PT ;  /* 0x000000a50600720c */ /* 0x000fe20003f44070 */
[----:B------:R-:W-:-:S02]  /*3410*/  IMAD.MOV R2, RZ, RZ, -R2 ;  /* 0x000000ffff027224 */ /* 0x000fc400078e0a02 */
[----:B------:R-:W-:Y:S01]  /*3420*/  @!P4 IMAD.MOV R145, RZ, RZ, -R145 ;  /* 0x000000ffff91c224 */ /* 0x000fe200078e0a91 */
[----:B------:R-:W-:Y:S01]  /*3430*/  ISETP.GE.AND P4, PT, R12, RZ, PT ;  /* 0x000000ff0c00720c */ /* 0x000fe20003f86270 */
[C---:B------:R-:W-:Y:S01]  /*3440*/  IMAD R161, R6.reuse, R2, R161 ;  /* 0x0000000206a17224 */ /* 0x040fe200078e02a1 */
[C---:B------:R-:W-:Y:S01]  /*3450*/  LOP3.LUT R12, R9.reuse, 0x74, RZ, 0xfc, !PT ;  /* 0x00000074090c7812 */ /* 0x040fe200078efcff */
[----:B------:R-:W-:Y:S01]  /*3460*/  @!P1 IMAD.MOV R149, RZ, RZ, -R149 ;  /* 0x000000ffff959224 */ /* 0x000fe200078e0a95 */
[----:B------:R-:W-:Y:S02]  /*3470*/  LOP3.LUT R2, R9, 0x72, RZ, 0xfc, !PT ;  /* 0x0000007209027812 */ /* 0x000fe400078efcff */
[----:B------:R-:W-:Y:S01]  /*3480*/  IABS R173, R12 ;  /* 0x0000000c00ad7213 */ /* 0x000fe20000000000 */
[--C-:B------:R-:W-:Y:S01]  /*3490*/  @!P6 IMAD.IADD R157, R157, 0x1, -R6.reuse ;  /* 0x000000019d9de824 */ /* 0x100fe200078e0a06 */
[----:B------:R-:W-:Y:S01]  /*34a0*/  ISETP.GT.U32.AND P1, PT, R6, R161, PT ;  /* 0x000000a10600720c */ /* 0x000fe20003f24070 */
[----:B------:R-:W-:Y:S01]  /*34b0*/  @!P2 IMAD.IADD R165, R165, 0x1, -R6 ;  /* 0x00000001a5a5a824 */ /* 0x000fe200078e0a06 */
[----:B------:R-:W-:Y:S01]  /*34c0*/  IABS R169, R2 ;  /* 0x0000000200a97213 */ /* 0x000fe20000000000 */
[----:B------:R-:W-:Y:S01]  /*34d0*/  IMAD.HI.U32 R10, R8, R173, RZ ;  /* 0x000000ad080a7227 */ /* 0x000fe200078e00ff */
[----:B------:R-:W-:-:S02]  /*34e0*/  ISETP.GT.U32.AND P6, PT, R6, R157, PT ;  /* 0x0000009d0600720c */ /* 0x000fc40003fc4070 */
[----:B------:R-:W-:Y:S01]  /*34f0*/  ISETP.GT.U32.AND P2, PT, R6, R165, PT ;  /* 0x000000a50600720c */ /* 0x000fe20003f44070 */
[----:B------:R-:W-:Y:S01]  /*3500*/  IMAD.MOV R10, RZ, RZ, -R10 ;  /* 0x000000ffff0a7224 */ /* 0x000fe200078e0a0a */
[----:B------:R-:W-:Y:S01]  /*3510*/  ISETP.GE.AND P5, PT, R2, RZ, PT ;  /* 0x000000ff0200720c */ /* 0x000fe20003fa6270 */
[----:B------:R-:W-:-:S04]  /*3520*/  IMAD.HI.U32 R2, R8, R169, RZ ;  /* 0x000000a908027227 */ /* 0x000fc800078e00ff */
[----:B------:R-:W-:Y:S02]  /*3530*/  IMAD R173, R6, R10, R173 ;  /* 0x0000000a06ad7224 */ /* 0x000fe400078e02ad */
[----:B------:R-:W-:-:S04]  /*3540*/  IMAD.HI.U32 R10, R8, R181, RZ ;  /* 0x000000b5080a7227 */ /* 0x000fc800078e00ff */
[----:B------:R-:W-:Y:S02]  /*3550*/  @!P1 IMAD.IADD R161, R161, 0x1, -R6 ;  /* 0x00000001a1a19824 */ /* 0x000fe400078e0a06 */
[----:B------:R-:W-:Y:S02]  /*3560*/  IMAD.MOV R10, RZ, RZ, -R10 ;  /* 0x000000ffff0a7224 */ /* 0x000fe400078e0a0a */
[--C-:B------:R-:W-:Y:S01]  /*3570*/  @!P6 IMAD.IADD R157, R157, 0x1, -R6.reuse ;  /* 0x000000019d9de824 */ /* 0x100fe200078e0a06 */
[C---:B------:R-:W-:Y:S01]  /*3580*/  ISETP.GT.U32.AND P1, PT, R6.reuse, R161, PT ;  /* 0x000000a10600720c */ /* 0x040fe20003f24070 */
[----:B------:R-:W-:Y:S01]  /*3590*/  IMAD R181, R6, R10, R181 ;  /* 0x0000000a06b57224 */ /* 0x000fe200078e02b5 */
[----:B------:R-:W-:Y:S01]  /*35a0*/  ISETP.GE.AND P6, PT, R12, RZ, PT ;  /* 0x000000ff0c00720c */ /* 0x000fe20003fc6270 */
[----:B------:R-:W-:Y:S01]  /*35b0*/  @!P2 IMAD.IADD R165, R165, 0x1, -R6 ;  /* 0x00000001a5a5a824 */ /* 0x000fe200078e0a06 */
[----:B------:R-:W-:Y:S01]  /*35c0*/  LOP3.LUT R12, R9, 0x7c, RZ, 0xfc, !PT ;  /* 0x0000007c090c7812 */ /* 0x000fe200078efcff */
[----:B------:R-:W-:-:S02]  /*35d0*/  IMAD.MOV R11, RZ, RZ, -R2 ;  /* 0x000000ffff0b7224 */ /* 0x000fc400078e0a02 */
[----:B------:R-:W-:Y:S01]  /*35e0*/  @!P3 IMAD.MOV R157, RZ, RZ, -R157 ;  /* 0x000000ffff9db224 */ /* 0x000fe200078e0a9d */
[C---:B------:R-:W-:Y:S01]  /*35f0*/  ISETP.GT.U32.AND P3, PT, R6.reuse, R173, PT ;  /* 0x000000ad0600720c */ /* 0x040fe20003f64070 */
[----:B------:R-:W-:Y:S01]  /*3600*/  @!P4 IMAD.MOV R165, RZ, RZ, -R165 ;  /* 0x000000ffffa5c224 */ /* 0x000fe200078e0aa5 */
[C---:B------:R-:W-:Y:S01]  /*3610*/  ISETP.GT.U32.AND P4, PT, R6.reuse, R181, PT ;  /* 0x000000b50600720c */ /* 0x040fe20003f84070 */
[----:B------:R-:W-:Y:S01]  /*3620*/  IMAD R169, R6, R11, R169 ;  /* 0x0000000b06a97224 */ /* 0x000fe200078e02a9 */
[----:B------:R-:W-:Y:S01]  /*3630*/  LOP3.LUT R11, R9, 0x7a, RZ, 0xfc, !PT ;  /* 0x0000007a090b7812 */ /* 0x000fe200078efcff */
[----:B------:R-:W-:Y:S01]  /*3640*/  IMAD.HI.U32 R2, R8, R177, RZ ;  /* 0x000000b108027227 */ /* 0x000fe200078e00ff */
[----:B------:R-:W-:Y:S02]  /*3650*/  IABS R189, R12 ;  /* 0x0000000c00bd7213 */ /* 0x000fe40000000000 */
[----:B------:R-:W-:Y:S01]  /*3660*/  IABS R185, R11 ;  /* 0x0000000b00b97213 */ /* 0x000fe20000000000 */
[----:B------:R-:W-:-:S02]  /*3670*/  IMAD.MOV R2, RZ, RZ, -R2 ;  /* 0x000000ffff027224 */ /* 0x000fc400078e0a02 */
[----:B------:R-:W-:Y:S01]  /*3680*/  @!P1 IMAD.IADD R161, R161, 0x1, -R6 ;  /* 0x00000001a1a19824 */ /* 0x000fe200078e0a06 */
[C---:B------:R-:W-:Y:S01]  /*3690*/  ISETP.GT.U32.AND P1, PT, R6.reuse, R169, PT ;  /* 0x000000a90600720c */ /* 0x040fe20003f24070 */
[----:B------:R-:W-:Y:S02]  /*36a0*/  IMAD R177, R6, R2, R177 ;  /* 0x0000000206b17224 */ /* 0x000fe400078e02b1 */
[----:B------:R-:W-:-:S03]  /*36b0*/  IMAD.HI.U32 R2, R8, R185, RZ ;  /* 0x000000b908027227 */ /* 0x000fc600078e00ff */
[C---:B------:R-:W-:Y:S01]  /*36c0*/  ISETP.GT.U32.AND P2, PT, R6.reuse, R177, PT ;  /* 0x000000b10600720c */ /* 0x040fe20003f44070 */
[--C-:B------:R-:W-:Y:S02]  /*36d0*/  @!P3 IMAD.IADD R173, R173, 0x1, -R6.reuse ;  /* 0x00000001adadb824 */ /* 0x100fe400078e0a06 */
[----:B------:R-:W-:Y:S02]  /*36e0*/  @!P4 IMAD.IADD R181, R181, 0x1, -R6 ;  /* 0x00000001b5b5c824 */ /* 0x000fe400078e0a06 */
[----:B------:R-:W-:Y:S01]  /*36f0*/  IMAD.MOV R2, RZ, RZ, -R2 ;  /* 0x000000ffff027224 */ /* 0x000fe200078e0a02 */
[C---:B------:R-:W-:Y:S01]  /*3700*/  ISETP.GT.U32.AND P3, PT, R6.reuse, R173, PT ;  /* 0x000000ad0600720c */ /* 0x040fe20003f64070 */
[----:B------:R-:W-:Y:S01]  /*3710*/  @!P1 IMAD.IADD R169, R169, 0x1, -R6 ;  /* 0x00000001a9a99824 */ /* 0x000fe200078e0a06 */
[C---:B------:R-:W-:Y:S01]  /*3720*/  ISETP.GT.U32.AND P4, PT, R6.reuse, R181, PT ;  /* 0x000000b50600720c */ /* 0x040fe20003f84070 */
[----:B------:R-:W-:Y:S02]  /*3730*/  IMAD R185, R6, R2, R185 ;  /* 0x0000000206b97224 */ /* 0x000fe400078e02b9 */
[----:B------:R-:W-:Y:S01]  /*3740*/  IMAD.HI.U32 R2, R8, R189, RZ ;  /* 0x000000bd08027227 */ /* 0x000fe200078e00ff */
[----:B------:R-:W-:-:S03]  /*3750*/  ISETP.GT.U32.AND P1, PT, R6, R169, PT ;  /* 0x000000a90600720c */ /* 0x000fc60003f24070 */
[----:B------:R-:W-:Y:S02]  /*3760*/  IMAD.MOV R2, RZ, RZ, -R2 ;  /* 0x000000ffff027224 */ /* 0x000fe400078e0a02 */
[----:B------:R-:W-:Y:S01]  /*3770*/  @!P0 IMAD.MOV R161, RZ, RZ, -R161 ;  /* 0x000000ffffa18224 */ /* 0x000fe200078e0aa1 */
[----:B------:R-:W-:Y:S01]  /*3780*/  ISETP.GE.AND P0, PT, R13, RZ, PT ;  /* 0x000000ff0d00720c */ /* 0x000fe20003f06270 */
[--C-:B------:R-:W-:Y:S01]  /*3790*/  @!P2 IMAD.IADD R177, R177, 0x1, -R6.reuse ;  /* 0x00000001b1b1a824 */ /* 0x100fe200078e0a06 */
[C---:B------:R-:W-:Y:S01]  /*37a0*/  LOP3.LUT R13, R9.reuse, 0x7e, RZ, 0xfc, !PT ;  /* 0x0000007e090d7812 */ /* 0x040fe200078efcff */
[C---:B------:R-:W-:Y:S01]  /*37b0*/  IMAD R189, R6.reuse, R2, R189 ;  /* 0x0000000206bd7224 */ /* 0x040fe200078e02bd */
[----:B------:R-:W-:Y:S01]  /*37c0*/  LOP3.LUT R2, R9, 0x80, RZ, 0xfc, !PT ;  /* 0x0000008009027812 */ /* 0x000fe200078efcff */
[--C-:B------:R-:W-:Y:S01]  /*37d0*/  @!P3 IMAD.IADD R173, R173, 0x1, -R6.reuse ;  /* 0x00000001adadb824 */ /* 0x100fe200078e0a06 */
[----:B------:R-:W-:Y:S01]  /*37e0*/  IABS R193, R13 ;  /* 0x0000000d00c17213 */ /* 0x000fe20000000000 */
[--C-:B------:R-:W-:Y:S01]  /*37f0*/  @!P4 IMAD.IADD R181, R181, 0x1, -R6.reuse ;  /* 0x00000001b5b5c824 */ /* 0x100fe200078e0a06 */
[C---:B------:R-:W-:Y:S01]  /*3800*/  ISETP.GT.U32.AND P2, PT, R6.reuse, R177, PT ;  /* 0x000000b10600720c */ /* 0x040fe20003f44070 */
[----:B------:R-:W-:Y:S01]  /*3810*/  @!P1 IMAD.IADD R169, R169, 0x1, -R6 ;  /* 0x00000001a9a99824 */ /* 0x000fe200078e0a06 */
[----:B------:R-:W-:Y:S01]  /*3820*/  ISETP.GT.U32.AND P3, PT, R6, R185, PT ;  /* 0x000000b90600720c */ /* 0x000fe20003f64070 */
[----:B------:R-:W-:Y:S01]  /*3830*/  IMAD.HI.U32 R10, R8, R193, RZ ;  /* 0x000000c1080a7227 */ /* 0x000fe200078e00ff */
[----:B------:R-:W-:-:S02]  /*3840*/  ISETP.GT.U32.AND P4, PT, R6, R189, PT ;  /* 0x000000bd0600720c */ /* 0x000fc40003f84070 */
[----:B------:R-:W-:Y:S01]  /*3850*/  ISETP.GE.AND P1, PT, R14, RZ, PT ;  /* 0x000000ff0e00720c */ /* 0x000fe20003f26270 */
[----:B------:R-:W-:Y:S01]  /*3860*/  IMAD.MOV R10, RZ, RZ, -R10 ;  /* 0x000000ffff0a7224 */ /* 0x000fe200078e0a0a */
[----:B------:R-:W-:Y:S01]  /*3870*/  IABS R197, R2 ;  /* 0x0000000200c57213 */ /* 0x000fe20000000000 */
[----:B------:R-:W-:Y:S01]  /*3880*/  @!P5 IMAD.MOV R169, RZ, RZ, -R169 ;  /* 0x000000ffffa9d224 */ /* 0x000fe200078e0aa9 */
[----:B------:R-:W-:Y:S01]  /*3890*/  ISETP.GE.AND P5, PT, R11, RZ, PT ;  /* 0x000000ff0b00720c */ /* 0x000fe20003fa6270 */
[C---:B------:R-:W-:Y:S01]  /*38a0*/  IMAD R193, R6.reuse, R10, R193 ;  /* 0x0000000a06c17224 */ /* 0x040fe200078e02c1 */
[----:B------:R-:W-:Y:S01]  /*38b0*/  LOP3.LUT R10, R9, 0x82, RZ, 0xfc, !PT ;  /* 0x00000082090a7812 */ /* 0x000fe200078efcff */
[--C-:B------:R-:W-:Y:S01]  /*38c0*/  @!P2 IMAD.IADD R177, R177, 0x1, -R6.reuse ;  /* 0x00000001b1b1a824 */ /* 0x100fe200078e0a06 */
[----:B------:R-:W-:Y:S01]  /*38d0*/  LOP3.LUT R11, R9, 0x84, RZ, 0xfc, !PT ;  /* 0x00000084090b7812 */ /* 0x000fe200078efcff */
[--C-:B------:R-:W-:Y:S01]  /*38e0*/  @!P3 IMAD.IADD R185, R185, 0x1, -R6.reuse ;  /* 0x00000001b9b9b824 */ /* 0x100fe200078e0a06 */
[----:B------:R-:W-:Y:S01]  /*38f0*/  IABS R201, R10 ;  /* 0x0000000a00c97213 */ /* 0x000fe20000000000 */
[----:B------:R-:W-:Y:S01]  /*3900*/  @!P4 IMAD.IADD R189, R189, 0x1, -R6 ;  /* 0x00000001bdbdc824 */ /* 0x000fe200078e0a06 */
[----:B------:R-:W-:Y:S01]  /*3910*/  IABS R205, R11 ;  /* 0x0000000b00cd7213 */ /* 0x000fe20000000000 */
[----:B------:R-:W-:Y:S01]  /*3920*/  @!P0 IMAD.MOV R177, RZ, RZ, -R177 ;  /* 0x000000ffffb18224 */ /* 0x000fe200078e0ab1 */
[----:B------:R-:W-:Y:S01]  /*3930*/  ISETP.GT.U32.AND P3, PT, R6, R185, PT ;  /* 0x000000b90600720c */ /* 0x000fe20003f64070 */
[----:B------:R-:W-:Y:S01]  /*3940*/  @!P1 IMAD.MOV R181, RZ, RZ, -R181 ;  /* 0x000000ffffb59224 */ /* 0x000fe200078e0ab5 */
[----:B------:R-:W-:Y:S01]  /*3950*/  ISETP.GE.AND P0, PT, R2, RZ, PT ;  /* 0x000000ff0200720c */ /* 0x000fe20003f06270 */
[----:B------:R-:W-:Y:S01]  /*3960*/  IMAD.HI.U32 R2, R8, R197, RZ ;  /* 0x000000c508027227 */ /* 0x000fe200078e00ff */
[----:B------:R-:W-:-:S02]  /*3970*/  ISETP.GT.U32.AND P4, PT, R6, R189, PT ;  /* 0x000000bd0600720c */ /* 0x000fc40003f84070 */
[----:B------:R-:W-:Y:S01]  /*3980*/  ISETP.GE.AND P1, PT, R10, RZ, PT ;  /* 0x000000ff0a00720c */ /* 0x000fe20003f26270 */
[----:B------:R-:W-:Y:S01]  /*3990*/  IMAD.HI.U32 R10, R8, R201, RZ ;  /* 0x000000c9080a7227 */ /* 0x000fe200078e00ff */
[----:B------:R-:W-:Y:S02]  /*39a0*/  ISETP.GE.AND P2, PT, R13, RZ, PT ;  /* 0x000000ff0d00720c */ /* 0x000fe40003f46270 */
[C---:B------:R-:W-:Y:S01]  /*39b0*/  LOP3.LUT R13, R9.reuse, 0x88, RZ, 0xfc, !PT ;  /* 0x00000088090d7812 */ /* 0x040fe200078efcff */
[----:B------:R-:W-:Y:S01]  /*39c0*/  IMAD.MOV R2, RZ, RZ, -R2 ;  /* 0x000000ffff027224 */ /* 0x000fe200078e0a02 */
[----:B------:R-:W-:Y:S01]  /*39d0*/  LOP3.LUT R14, R9, 0x8a, RZ, 0xfc, !PT ;  /* 0x0000008a090e7812 */ /* 0x000fe200078efcff */
[----:B------:R-:W-:Y:S01]  /*39e0*/  IMAD.MOV R10, RZ, RZ, -R10 ;  /* 0x000000ffff0a7224 */ /* 0x000fe200078e0a0a */
[----:B------:R-:W-:Y:S01]  /*39f0*/  IABS R213, R13 ;  /* 0x0000000d00d57213 */ /* 0x000fe20000000000 */
[C---:B------:R-:W-:Y:S01]  /*3a00*/  IMAD R197, R6.reuse, R2, R197 ;  /* 0x0000000206c57224 */ /* 0x040fe200078e02c5 */
[----:B------:R-:W-:Y:S01]  /*3a10*/  IABS R217, R14 ;  /* 0x0000000e00d97213 */ /* 0x000fe20000000000 */
[----:B------:R-:W-:Y:S01]  /*3a20*/  @!P3 IMAD.IADD R185, R185, 0x1, -R6 ;  /* 0x00000001b9b9b824 */ /* 0x000fe200078e0a06 */
[C---:B------:R-:W-:Y:S01]  /*3a30*/  ISETP.GT.U32.AND P3, PT, R6.reuse, R193, PT ;  /* 0x000000c10600720c */ /* 0x040fe20003f64070 */
[----:B------:R-:W-:-:S02]  /*3a40*/  IMAD R201, R6, R10, R201 ;  /* 0x0000000a06c97224 */ /* 0x000fc400078e02c9 */
[----:B------:R-:W-:Y:S01]  /*3a50*/  @!P4 IMAD.IADD R189, R189, 0x1, -R6 ;  /* 0x00000001bdbdc824 */ /* 0x000fe200078e0a06 */
[C---:B------:R-:W-:Y:S01]  /*3a60*/  ISETP.GT.U32.AND P4, PT, R6.reuse, R197, PT ;  /* 0x000000c50600720c */ /* 0x040fe20003f84070 */
[----:B------:R-:W-:Y:S01]  /*3a70*/  @!P5 IMAD.MOV R185, RZ, RZ, -R185 ;  /* 0x000000ffffb9d224 */ /* 0x000fe200078e0ab9 */
[----:B------:R-:W-:Y:S01]  /*3a80*/  ISETP.GT.U32.AND P5, PT, R6, R201, PT ;  /* 0x000000c90600720c */ /* 0x000fe20003fa4070 */
[----:B------:R-:W-:Y:S01]  /*3a90*/  @!P6 IMAD.MOV R173, RZ, RZ, -R173 ;  /* 0x000000ffffade224 */ /* 0x000fe200078e0aad */
[----:B------:R-:W-:Y:S01]  /*3aa0*/  ISETP.GE.AND P6, PT, R12, RZ, PT ;  /* 0x000000ff0c00720c */ /* 0x000fe20003fc6270 */
[----:B------:R-:W-:Y:S01]  /*3ab0*/  IMAD.HI.U32 R2, R8, R205, RZ ;  /* 0x000000cd08027227 */ /* 0x000fe200078e00ff */
[----:B------:R-:W-:-:S03]  /*3ac0*/  LOP3.LUT R12, R9, 0x86, RZ, 0xfc, !PT ;  /* 0x00000086090c7812 */ /* 0x000fc600078efcff */
[----:B------:R-:W-:Y:S01]  /*3ad0*/  @!P3 IMAD.IADD R193, R193, 0x1, -R6 ;  /* 0x00000001c1c1b824 */ /* 0x000fe200078e0a06 */
[----:B------:R-:W-:Y:S01]  /*3ae0*/  IABS R209, R12 ;  /* 0x0000000c00d17213 */ /* 0x000fe20000000000 */
[----:B------:R-:W-:Y:S02]  /*3af0*/  IMAD.MOV R2, RZ, RZ, -R2 ;  /* 0x000000ffff027224 */ /* 0x000fe400078e0a02 */
[--C-:B------:R-:W-:Y:S01]  /*3b00*/  @!P4 IMAD.IADD R197, R197, 0x1, -R6.reuse ;  /* 0x00000001c5c5c824 */ /* 0x100fe200078e0a06 */
[----:B------:R-:W-:Y:S01]  /*3b10*/  ISETP.GT.U32.AND P3, PT, R6, R193, PT ;  /* 0x000000c10600720c */ /* 0x000fe20003f64070 */
[----:B------:R-:W-:Y:S02]  /*3b20*/  @!P5 IMAD.IADD R201, R201, 0x1, -R6 ;  /* 0x00000001c9c9d824 */ /* 0x000fe400078e0a06 */
[----:B------:R-:W-:Y:S01]  /*3b30*/  IMAD.HI.U32 R10, R8, R209, RZ ;  /* 0x000000d1080a7227 */ /* 0x000fe200078e00ff */
[C---:B------:R-:W-:Y:S02]  /*3b40*/  ISETP.GT.U32.AND P4, PT, R6.reuse, R197, PT ;  /* 0x000000c50600720c */ /* 0x040fe40003f84070 */
[----:B------:R-:W-:Y:S01]  /*3b50*/  ISETP.GT.U32.AND P5, PT, R6, R201, PT ;  /* 0x000000c90600720c */ /* 0x000fe20003fa4070 */
[----:B------:R-:W-:-:S02]  /*3b60*/  IMAD.MOV R10, RZ, RZ, -R10 ;  /* 0x000000ffff0a7224 */ /* 0x000fc400078e0a0a */
[C---:B------:R-:W-:Y:S02]  /*3b70*/  IMAD R205, R6.reuse, R2, R205 ;  /* 0x0000000206cd7224 */ /* 0x040fe400078e02cd */
[----:B------:R-:W-:Y:S02]  /*3b80*/  IMAD R209, R6, R10, R209 ;  /* 0x0000000a06d17224 */ /* 0x000fe400078e02d1 */
[----:B------:R-:W-:-:S04]  /*3b90*/  IMAD.HI.U32 R2, R8, R213, RZ ;  /* 0x000000d508027227 */ /* 0x000fc800078e00ff */
[--C-:B------:R-:W-:Y:S01]  /*3ba0*/  @!P4 IMAD.IADD R197, R197, 0x1, -R6.reuse ;  /* 0x00000001c5c5c824 */ /* 0x100fe200078e0a06 */
[C---:B------:R-:W-:Y:S01]  /*3bb0*/  ISETP.GT.U32.AND P4, PT, R6.reuse, R205, PT ;  /* 0x000000cd0600720c */ /* 0x040fe20003f84070 */
[----:B------:R-:W-:Y:S01]  /*3bc0*/  @!P6 IMAD.MOV R189, RZ, RZ, -R189 ;  /* 0x000000ffffbde224 */ /* 0x000fe200078e0abd */
[----:B------:R-:W-:Y:S01]  /*3bd0*/  ISETP.GE.AND P6, PT, R11, RZ, PT ;  /* 0x000000ff0b00720c */ /* 0x000fe20003fc6270 */
[----:B------:R-:W-:Y:S01]  /*3be0*/  @!P5 IMAD.IADD R201, R201, 0x1, -R6 ;  /* 0x00000001c9c9d824 */ /* 0x000fe200078e0a06 */
[----:B------:R-:W-:Y:S01]  /*3bf0*/  ISETP.GT.U32.AND P5, PT, R6, R209, PT ;  /* 0x000000d10600720c */ /* 0x000fe20003fa4070 */
[----:B------:R-:W-:Y:S02]  /*3c00*/  IMAD.MOV R11, RZ, RZ, -R2 ;  /* 0x000000ffff0b7224 */ /* 0x000fe400078e0a02 */
[----:B------:R-:W-:-:S04]  /*3c10*/  IMAD.HI.U32 R2, R8, R217, RZ ;  /* 0x000000d908027227 */ /* 0x000fc800078e00ff */
[----:B------:R-:W-:Y:S01]  /*3c20*/  @!P3 IMAD.IADD R193, R193, 0x1, -R6 ;  /* 0x00000001c1c1b824 */ /* 0x000fe200078e0a06 */
[----:B------:R-:W-:Y:S01]  /*3c30*/  ISETP.GE.AND P3, PT, R12, RZ, PT ;  /* 0x000000ff0c00720c */ /* 0x000fe20003f66270 */
[C---:B------:R-:W-:Y:S02]  /*3c40*/  IMAD R213, R6.reuse, R11, R213 ;  /* 0x0000000b06d57224 */ /* 0x040fe400078e02d5 */
[----:B------:R-:W-:Y:S02]  /*3c50*/  IMAD.MOV R12, RZ, RZ, -R2 ;  /* 0x000000ffff0c7224 */ /* 0x000fe400078e0a02 */
[--C-:B------:R-:W-:Y:S01]  /*3c60*/  @!P4 IMAD.IADD R205, R205, 0x1, -R6.reuse ;  /* 0x00000001cdcdc824 */ /* 0x100fe200078e0a06 */
[C---:B------:R-:W-:Y:S01]  /*3c70*/  ISETP.GT.U32.AND P4, PT, R6.reuse, R213, PT ;  /* 0x000000d50600720c */ /* 0x040fe20003f84070 */
[----:B------:R-:W-:Y:S01]  /*3c80*/  IMAD R217, R6, R12, R217 ;  /* 0x0000000c06d97224 */ /* 0x000fe200078e02d9 */
[----:B------:R-:W-:Y:S01]  /*3c90*/  LOP3.LUT R12, R9, 0x94, RZ, 0xfc, !PT ;  /* 0x00000094090c7812 */ /* 0x000fe200078efcff */
[----:B------:R-:W-:-:S02]  /*3ca0*/  @!P5 IMAD.IADD R209, R209, 0x1, -R6 ;  /* 0x00000001d1d1d824 */ /* 0x000fc400078e0a06 */
[----:B------:R-:W-:Y:S01]  /*3cb0*/  IMAD.HI.U32 R10, R8, R221, RZ ;  /* 0x000000dd080a7227 */ /* 0x000fe200078e00ff */
[----:B------:R-:W-:Y:S02]  /*3cc0*/  ISETP.GT.U32.AND P5, PT, R6, R217, PT ;  /* 0x000000d90600720c */ /* 0x000fe40003fa4070 */
[----:B------:R-:W-:Y:S01]  /*3cd0*/  IABS R237, R12 ;  /* 0x0000000c00ed7213 */ /* 0x000fe20000000000 */
[----:B------:R-:W-:-:S04]  /*3ce0*/  IMAD.HI.U32 R2, R8, R229, RZ ;  /* 0x000000e508027227 */ /* 0x000fc800078e00ff */
[----:B------:R-:W-:Y:S01]  /*3cf0*/  @!P4 IMAD.IADD R213, R213, 0x1, -R6 ;  /* 0x00000001d5d5c824 */ /* 0x000fe200078e0a06 */
[C---:B------:R-:W-:Y:S01]  /*3d00*/  ISETP.GT.U32.AND P4, PT, R6.reuse, R205, PT ;  /* 0x000000cd0600720c */ /* 0x040fe20003f84070 */
[----:B------:R-:W-:Y:S02]  /*3d10*/  IMAD.MOV R10, RZ, RZ, -R10 ;  /* 0x000000ffff0a7224 */ /* 0x000fe400078e0a0a */
[----:B------:R-:W-:Y:S02]  /*3d20*/  IMAD.MOV R2, RZ, RZ, -R2 ;  /* 0x000000ffff027224 */ /* 0x000fe400078e0a02 */
[----:B------:R-:W-:Y:S01]  /*3d30*/  @!P5 IMAD.IADD R217, R217, 0x1, -R6 ;  /* 0x00000001d9d9d824 */ /* 0x000fe200078e0a06 */
[C---:B------:R-:W-:Y:S01]  /*3d40*/  ISETP.GT.U32.AND P5, PT, R6.reuse, R213, PT ;  /* 0x000000d50600720c */ /* 0x040fe20003fa4070 */
[C---:B------:R-:W-:Y:S02]  /*3d50*/  IMAD R221, R6.reuse, R10, R221 ;  /* 0x0000000a06dd7224 */ /* 0x040fe400078e02dd */
[----:B------:R-:W-:-:S02]  /*3d60*/  IMAD R229, R6, R2, R229 ;  /* 0x0000000206e57224 */ /* 0x000fc400078e02e5 */
[----:B------:R-:W-:Y:S01]  /*3d70*/  @!P1 IMAD.MOV R201, RZ, RZ, -R201 ;  /* 0x000000ffffc99224 */ /* 0x000fe200078e0ac9 */
[----:B------:R-:W-:Y:S01]  /*3d80*/  ISETP.GT.U32.AND P1, PT, R6, R221, PT ;  /* 0x000000dd0600720c */ /* 0x000fe20003f24070 */
[----:B------:R-:W-:-:S04]  /*3d90*/  IMAD.HI.U32 R11, R8, R225, RZ ;  /* 0x000000e1080b7227 */ /* 0x000fc800078e00ff */
[----:B------:R-:W-:Y:S01]  /*3da0*/  @!P2 IMAD.MOV R193, RZ, RZ, -R193 ;  /* 0x000000ffffc1a224 */ /* 0x000fe200078e0ac1 */
[C---:B------:R-:W-:Y:S01]  /*3db0*/  ISETP.GT.U32.AND P2, PT, R6.reuse, R209, PT ;  /* 0x000000d10600720c */ /* 0x040fe20003f44070 */
[--C-:B------:R-:W-:Y:S01]  /*3dc0*/  @!P5 IMAD.IADD R213, R213, 0x1, -R6.reuse ;  /* 0x00000001d5d5d824 */ /* 0x100fe200078e0a06 */
[C---:B------:R-:W-:Y:S01]  /*3dd0*/  ISETP.GT.U32.AND P5, PT, R6.reuse, R229, PT ;  /* 0x000000e50600720c */ /* 0x040fe20003fa4070 */
[----:B------:R-:W-:Y:S02]  /*3de0*/  IMAD.MOV R11, RZ, RZ, -R11 ;  /* 0x000000ffff0b7224 */ /* 0x000fe400078e0a0b */
[----:B------:R-:W-:Y:S01]  /*3df0*/  @!P0 IMAD.MOV R197, RZ, RZ, -R197 ;  /* 0x000000ffffc58224 */ /* 0x000fe200078e0ac5 */
[C---:B------:R-:W-:Y:S01]  /*3e00*/  ISETP.GT.U32.AND P0, PT, R6.reuse, R217, PT ;  /* 0x000000d90600720c */ /* 0x040fe20003f04070 */
[----:B------:R-:W-:Y:S01]  /*3e10*/  IMAD R225, R6, R11, R225 ;  /* 0x0000000b06e17224 */ /* 0x000fe200078e02e1 */
[----:B------:R-:W-:Y:S01]  /*3e20*/  LOP3.LUT R11, R9, 0x92, RZ, 0xfc, !PT ;  /* 0x00000092090b7812 */ /* 0x000fe200078efcff */
[----:B------:R-:W-:Y:S01]  /*3e30*/  @!P1 IMAD.IADD R221, R221, 0x1, -R6 ;  /* 0x00000001dddd9824 */ /* 0x000fe200078e0a06 */
[----:B------:R-:W-:Y:S01]  /*3e40*/  ISETP.GE.AND P1, PT, R15, RZ, PT ;  /* 0x000000ff0f00720c */ /* 0x000fe20003f26270 */
[----:B------:R-:W-:Y:S01]  /*3e50*/  IMAD.HI.U32 R10, R8, R237, RZ ;  /* 0x000000ed080a7227 */ /* 0x000fe200078e00ff */
[----:B------:R-:W-:-:S03]  /*3e60*/  IABS R233, R11 ;  /* 0x0000000b00e97213 */ /* 0x000fc60000000000 */
[--C-:B------:R-:W-:Y:S01]  /*3e70*/  @!P5 IMAD.IADD R229, R229, 0x1, -R6.reuse ;  /* 0x00000001e5e5d824 */ /* 0x100fe200078e0a06 */
[----:B------:R-:W-:Y:S01]  /*3e80*/  ISETP.GT.U32.AND P5, PT, R6, R221, PT ;  /* 0x000000dd0600720c */ /* 0x000fe20003fa4070 */
[----:B------:R-:W-:Y:S01]  /*3e90*/  @!P2 IMAD.IADD R209, R209, 0x1, -R6 ;  /* 0x00000001d1d1a824 */ /* 0x000fe200078e0a06 */
[----:B------:R-:W-:Y:S01]  /*3ea0*/  ISETP.GE.AND P2, PT, R13, RZ, PT ;  /* 0x000000ff0d00720c */ /* 0x000fe20003f46270 */
[----:B------:R-:W-:Y:S01]  /*3eb0*/  IMAD.HI.U32 R2, R8, R233, RZ ;  /* 0x000000e908027227 */ /* 0x000fe200078e00ff */
[----:B------:R-:W-:-:S03]  /*3ec0*/  LOP3.LUT R13, R9, 0x98, RZ, 0xfc, !PT ;  /* 0x00000098090d7812 */ /* 0x000fc600078efcff */
[--C-:B------:R-:W-:Y:S01]  /*3ed0*/  @!P4 IMAD.IADD R205, R205, 0x1, -R6.reuse ;  /* 0x00000001cdcdc824 */ /* 0x100fe200078e0a06 */
[----:B------:R-:W-:Y:S01]  /*3ee0*/  ISETP.GT.U32.AND P4, PT, R6, R225, PT ;  /* 0x000000e10600720c */ /* 0x000fe20003f84070 */
[----:B------:R-:W-:Y:S01]  /*3ef0*/  @!P0 IMAD.IADD R217, R217, 0x1, -R6 ;  /* 0x00000001d9d98824 */ /* 0x000fe200078e0a06 */
[----:B------:R-:W-:Y:S01]  /*3f00*/  ISETP.GE.AND P0, PT, R14, RZ, PT ;  /* 0x000000ff0e00720c */ /* 0x000fe20003f06270 */
[----:B------:R-:W-:Y:S01]  /*3f10*/  IMAD.MOV R10, RZ, RZ, -R10 ;  /* 0x000000ffff0a7224 */ /* 0x000fe200078e0a0a */
[----:B------:R-:W-:Y:S01]  /*3f20*/  IABS R247, R13 ;  /* 0x0000000d00f77213 */ /* 0x000fe20000000000 */
[----:B------:R-:W-:Y:S01]  /*3f30*/  IMAD.MOV R2, RZ, RZ, -R2 ;  /* 0x000000ffff027224 */ /* 0x000fe200078e0a02 */
[C---:B------:R-:W-:Y:S01]  /*3f40*/  LOP3.LUT R14, R9.reuse, 0xa4, RZ, 0xfc, !PT ;  /* 0x000000a4090e7812 */ /* 0x040fe200078efcff */
[C---:B------:R-:W-:Y:S01]  /*3f50*/  IMAD R237, R6.reuse, R10, R237 ;  /* 0x0000000a06ed7224 */ /* 0x040fe200078e02ed */
[----:B------:R-:W-:Y:S01]  /*3f60*/  LOP3.LUT R10, R9, 0x96, RZ, 0xfc, !PT ;  /* 0x00000096090a7812 */ /* 0x000fe200078efcff */
[C---:B------:R-:W-:Y:S01]  /*3f70*/  IMAD R233, R6.reuse, R2, R233 ;  /* 0x0000000206e97224 */ /* 0x040fe200078e02e9 */
[----:B------:R-:W-:Y:S01]  /*3f80*/  IABS R15, R14 ;  /* 0x0000000e000f7213 */ /* 0x000fe20000000000 */
[--C-:B------:R-:W-:Y:S01]  /*3f90*/  @!P5 IMAD.IADD R221, R221, 0x1, -R6.reuse ;  /* 0x00000001ddddd824 */ /* 0x100fe200078e0a06 */
        /* <DEDUP_REMOVED lines=8> */
[----:B------:R-:W-:Y:S01]  /*4020*/  ISETP.GE.AND P0, PT, R18, RZ, PT ;  /* 0x000000ff1200720c */ /* 0x000fe20003f06270 */
[----:B------:R-:W-:Y:S01]  /*4030*/  @!P3 IMAD.MOV R209, RZ, RZ, -R209 ;  /* 0x000000ffffd1b224 */ /* 0x000fe200078e0ad1 */
[----:B------:R-:W-:Y:S01]  /*4040*/  ISETP.GT.U32.AND P3, PT, R6, R225, PT ;  /* 0x000000e10600720c */ /* 0x000fe20003f64070 */
[----:B------:R-:W-:Y:S01]  /*4050*/  IMAD.HI.U32 R2, R8, R245, RZ ;  /* 0x000000f508027227 */ /* 0x000fe200078e00ff */
[----:B------:R-:W-:-:S03]  /*4060*/  ISETP.GE.AND P4, PT, R16, RZ, PT ;  /* 0x000000ff1000720c */ /* 0x000fc60003f86270 */
[----:B------:R-:W-:Y:S02]  /*4070*/  IMAD.MOV R2, RZ, RZ, -R2 ;  /* 0x000000ffff027224 */ /* 0x000fe400078e0a02 */
[--C-:B------:R-:W-:Y:S02]  /*4080*/  @!P5 IMAD.IADD R237, R237, 0x1, -R6.reuse ;  /* 0x00000001ededd824 */ /* 0x100fe400078e0a06 */
[--C-:B------:R-:W-:Y:S01]  /*4090*/  @!P6 IMAD.IADD R229, R229, 0x1, -R6.reuse ;  /* 0x00000001e5e5e824 */ /* 0x100fe200078e0a06 */
[----:B------:R-:W-:Y:S01]  /*40a0*/  ISETP.GE.AND P6, PT, R12, RZ, PT ;  /* 0x000000ff0c00720c */ /* 0x000fe20003fc6270 */
[----:B------:R-:W-:Y:S01]  /*40b0*/  @!P2 IMAD.IADD R233, R233, 0x1, -R6 ;  /* 0x00000001e9e9a824 */ /* 0x000fe200078e0a06 */
[----:B------:R-:W-:Y:S01]  /*40c0*/  ISETP.GE.AND P2, PT, R10, RZ, PT ;  /* 0x000000ff0a00720c */ /* 0x000fe20003f46270 */
[C---:B------:R-:W-:Y:S01]  /*40d0*/  IMAD R245, R6.reuse, R2, R245 ;  /* 0x0000000206f57224 */ /* 0x040fe200078e02f5 */
[C---:B------:R-:W-:Y:S01]  /*40e0*/  ISETP.GT.U32.AND P5, PT, R6.reuse, R237, PT ;  /* 0x000000ed0600720c */ /* 0x040fe20003fa4070 */
[----:B------:R-:W-:Y:S01]  /*40f0*/  @!P1 IMAD.MOV R221, RZ, RZ, -R221 ;  /* 0x000000ffffdd9224 */ /* 0x000fe200078e0add */
[C---:B------:R-:W-:Y:S01]  /*4100*/  ISETP.GT.U32.AND P1, PT, R6.reuse, R233, PT ;  /* 0x000000e90600720c */ /* 0x040fe20003f24070 */
[----:B------:R-:W-:Y:S01]  /*4110*/  @!P0 IMAD.MOV R229, RZ, RZ, -R229 ;  /* 0x000000ffffe58224 */ /* 0x000fe200078e0ae5 */
[----:B------:R-:W-:Y:S01]  /*4120*/  ISETP.GT.U32.AND P0, PT, R6, R245, PT ;  /* 0x000000f50600720c */ /* 0x000fe20003f04070 */
[----:B------:R-:W-:Y:S01]  /*4130*/  IMAD.HI.U32 R10, R8, R247, RZ ;  /* 0x000000f7080a7227 */ /* 0x000fe200078e00ff */
[----:B------:R-:W-:-:S02]  /*4140*/  LOP3.LUT R2, R9, 0x9a, RZ, 0xfc, !PT ;  /* 0x0000009a09027812 */ /* 0x000fc400078efcff */
[----:B------:R-:W-:Y:S01]  /*4150*/  LOP3.LUT R12, R9, 0x9e, RZ, 0xfc, !PT ;  /* 0x0000009e090c7812 */ /* 0x000fe200078efcff */
[----:B------:R-:W-:Y:S01]  /*4160*/  @!P3 IMAD.IADD R225, R225, 0x1, -R6 ;  /* 0x00000001e1e1b824 */ /* 0x000fe200078e0a06 */
[----:B------:R-:W-:Y:S01]  /*4170*/  ISETP.GE.AND P3, PT, R11, RZ, PT ;  /* 0x000000ff0b00720c */ /* 0x000fe20003f66270 */
[----:B------:R-:W-:Y:S01]  /*4180*/  IMAD.MOV R10, RZ, RZ, -R10 ;  /* 0x000000ffff0a7224 */ /* 0x000fe200078e0a0a */
[----:B------:R-:W-:Y:S01]  /*4190*/  IABS R249, R2 ;  /* 0x0000000200f97213 */ /* 0x000fe20000000000 */
[--C-:B------:R-:W-:Y:S02]  /*41a0*/  @!P5 IMAD.IADD R237, R237, 0x1, -R6.reuse ;  /* 0x00000001ededd824 */ /* 0x100fe400078e0a06 */
[----:B------:R-:W-:Y:S01]  /*41b0*/  IMAD R247, R6, R10, R247 ;  /* 0x0000000a06f77224 */ /* 0x000fe200078e02f7 */
[----:B------:R-:W-:Y:S01]  /*41c0*/  LOP3.LUT R10, R9, 0x9c, RZ, 0xfc, !PT ;  /* 0x0000009c090a7812 */ /* 0x000fe200078efcff */
[--C-:B------:R-:W-:Y:S01]  /*41d0*/  @!P1 IMAD.IADD R233, R233, 0x1, -R6.reuse ;  /* 0x00000001e9e99824 */ /* 0x100fe200078e0a06 */
[----:B------:R-:W-:Y:S01]  /*41e0*/  ISETP.GE.AND P1, PT, R2, RZ, PT ;  /* 0x000000ff0200720c */ /* 0x000fe20003f26270 */
[----:B------:R-:W-:Y:S01]  /*41f0*/  @!P0 IMAD.IADD R245, R245, 0x1, -R6 ;  /* 0x00000001f5f58824 */ /* 0x000fe200078e0a06 */
[----:B------:R-:W-:Y:S01]  /*4200*/  ISETP.GT.U32.AND P5, PT, R6, R247, PT ;  /* 0x000000f70600720c */ /* 0x000fe20003fa4070 */
[----:B------:R-:W-:Y:S01]  /*4210*/  @!P4 IMAD.MOV R225, RZ, RZ, -R225 ;  /* 0x000000ffffe1c224 */ /* 0x000fe200078e0ae1 */
[----:B------:R-:W-:Y:S01]  /*4220*/  ISETP.GE.AND P4, PT, R13, RZ, PT ;  /* 0x000000ff0d00720c */ /* 0x000fe20003f86270 */
[----:B------:R-:W-:Y:S01]  /*4230*/  @!P3 IMAD.MOV R233, RZ, RZ, -R233 ;  /* 0x000000ffffe9b224 */ /* 0x000fe200078e0ae9 */
[----:B------:R-:W-:Y:S01]  /*4240*/  IABS R13, R12 ;  /* 0x0000000c000d7213 */ /* 0x000fe20000000000 */
[----:B------:R-:W-:Y:S01]  /*4250*/  IMAD.HI.U32 R2, R8, R249, RZ ;  /* 0x000000f908027227 */ /* 0x000fe200078e00ff */
[----:B------:R-:W-:-:S02]  /*4260*/  ISETP.GT.U32.AND P3, PT, R6, R245, PT ;  /* 0x000000f50600720c */ /* 0x000fc40003f64070 */
[----:B------:R-:W-:Y:S01]  /*4270*/  IABS R251, R10 ;  /* 0x0000000a00fb7213 */ /* 0x000fe20000000000 */
[----:B------:R-:W-:Y:S01]  /*4280*/  IMAD.HI.U32 R11, R8, R13, RZ ;  /* 0x0000000d080b7227 */ /* 0x000fe200078e00ff */
[----:B------:R-:W-:-:S03]  /*4290*/  ISETP.GE.AND P0, PT, R10, RZ, PT ;  /* 0x000000ff0a00720c */ /* 0x000fc60003f06270 */
[----:B------:R-:W-:Y:S02]  /*42a0*/  @!P5 IMAD.IADD R247, R247, 0x1, -R6 ;  /* 0x00000001f7f7d824 */ /* 0x000fe400078e0a06 */
[----:B------:R-:W-:Y:S02]  /*42b0*/  IMAD.MOV R2, RZ, RZ, -R2 ;  /* 0x000000ffff027224 */ /* 0x000fe400078e0a02 */
[----:B------:R-:W-:Y:S01]  /*42c0*/  IMAD.MOV R11, RZ, RZ, -R11 ;  /* 0x000000ffff0b7224 */ /* 0x000fe200078e0a0b */
[C---:B------:R-:W-:Y:S01]  /*42d0*/  ISETP.GT.U32.AND P5, PT, R6.reuse, R247, PT ;  /* 0x000000f70600720c */ /* 0x040fe20003fa4070 */
[C---:B------:R-:W-:Y:S02]  /*42e0*/  IMAD R249, R6.reuse, R2, R249 ;  /* 0x0000000206f97224 */ /* 0x040fe400078e02f9 */
[----:B------:R-:W-:Y:S02]  /*42f0*/  @!P3 IMAD.IADD R245, R245, 0x1, -R6 ;  /* 0x00000001f5f5b824 */ /* 0x000fe400078e0a06 */
[C---:B------:R-:W-:Y:S01]  /*4300*/  IMAD R16, R6.reuse, R11, R13 ;  /* 0x0000000b06107224 */ /* 0x040fe200078e020d */
[----:B------:R-:W-:Y:S01]  /*4310*/  ISETP.GT.U32.AND P3, PT, R6, R249, PT ;  /* 0x000000f90600720c */ /* 0x000fe20003f64070 */
[----:B------:R-:W-:-:S04]  /*4320*/  IMAD.HI.U32 R10, R8, R251, RZ ;  /* 0x000000fb080a7227 */ /* 0x000fc800078e00ff */
[----:B------:R-:W-:Y:S01]  /*4330*/  @!P2 IMAD.MOV R245, RZ, RZ, -R245 ;  /* 0x000000fffff5a224 */ /* 0x000fe200078e0af5 */
[C---:B------:R-:W-:Y:S01]  /*4340*/  ISETP.GT.U32.AND P2, PT, R6.reuse, R16, PT ;  /* 0x000000100600720c */ /* 0x040fe20003f44070 */
[----:B------:R-:W-:Y:S02]  /*4350*/  IMAD.MOV R10, RZ, RZ, -R10 ;  /* 0x000000ffff0a7224 */ /* 0x000fe400078e0a0a */
[--C-:B------:R-:W-:Y:S02]  /*4360*/  @!P5 IMAD.IADD R247, R247, 0x1, -R6.reuse ;  /* 0x00000001f7f7d824 */ /* 0x100fe400078e0a06 */
[----:B------:R-:W-:Y:S01]  /*4370*/  IMAD R251, R6, R10, R251 ;  /* 0x0000000a06fb7224 */ /* 0x000fe200078e02fb */
[----:B------:R-:W-:Y:S01]  /*4380*/  LOP3.LUT R10, R9, 0xa0, RZ, 0xfc, !PT ;  /* 0x000000a0090a7812 */ /* 0x000fe200078efcff */
[----:B------:R-:W-:Y:S01]  /*4390*/  @!P6 IMAD.MOV R237, RZ, RZ, -R237 ;  /* 0x000000ffffede224 */ /* 0x000fe200078e0aed */
[----:B------:R-:W-:Y:S01]  /*43a0*/  ISETP.GE.AND P6, PT, R12, RZ, PT ;  /* 0x000000ff0c00720c */ /* 0x000fe20003fc6270 */
[--C-:B------:R-:W-:Y:S01]  /*43b0*/  @!P3 IMAD.IADD R249, R249, 0x1, -R6.reuse ;  /* 0x00000001f9f9b824 */ /* 0x100fe200078e0a06 */
[----:B------:R-:W-:Y:S01]  /*43c0*/  IABS R11, R10 ;  /* 0x0000000a000b7213 */ /* 0x000fe20000000000 */
[----:B------:R-:W-:Y:S01]  /*43d0*/  @!P4 IMAD.MOV R247, RZ, RZ, -R247 ;  /* 0x000000fffff7c224 */ /* 0x000fe200078e0af7 */
[----:B------:R-:W-:Y:S01]  /*43e0*/  ISETP.GT.U32.AND P5, PT, R6, R251, PT ;  /* 0x000000fb0600720c */ /* 0x000fe20003fa4070 */
[----:B------:R-:W-:Y:S01]  /*43f0*/  @!P2 IMAD.IADD R16, R16, 0x1, -R6 ;  /* 0x000000011010a824 */ /* 0x000fe200078e0a06 */
[----:B------:R-:W-:Y:S01]  /*4400*/  LOP3.LUT R12, R9, 0xa2, RZ, 0xfc, !PT ;  /* 0x000000a2090c7812 */ /* 0x000fe200078efcff */
[----:B------:R-:W-:Y:S01]  /*4410*/  IMAD.HI.U32 R2, R8, R11, RZ ;  /* 0x0000000b08027227 */ /* 0x000fe200078e00ff */
[----:B------:R-:W-:-:S02]  /*4420*/  ISETP.GT.U32.AND P3, PT, R6, R249, PT ;  /* 0x000000f90600720c */ /* 0x000fc40003f64070 */
[----:B------:R-:W-:Y:S01]  /*4430*/  IABS R13, R12 ;  /* 0x0000000c000d7213 */ /* 0x000fe20000000000 */
[----:B------:R-:W-:Y:S01]  /*4440*/  IMAD.MOV R2, RZ, RZ, -R2 ;  /* 0x000000ffff027224 */ /* 0x000fe200078e0a02 */
[----:B------:R-:W-:Y:S01]  /*4450*/  ISETP.GE.AND P4, PT, R10, RZ, PT ;  /* 0x000000ff0a00720c */ /* 0x000fe20003f86270 */
[----:B------:R-:W-:Y:S01]  /*4460*/  IMAD.HI.U32 R10, R8, R15, RZ ;  /* 0x0000000f080a7227 */ /* 0x000fe200078e00ff */
[----:B------:R-:W-:-:S03]  /*4470*/  ISETP.GT.U32.AND P2, PT, R6, R16, PT ;  /* 0x000000100600720c */ /* 0x000fc60003f44070 */
[----:B------:R-:W-:Y:S02]  /*4480*/  @!P5 IMAD.IADD R251, R251, 0x1, -R6 ;  /* 0x00000001fbfbd824 */ /* 0x000fe400078e0a06 */
[----:B------:R-:W-:Y:S02]  /*4490*/  IMAD R18, R6, R2, R11 ;  /* 0x0000000206127224 */ /* 0x000fe400078e020b */
[----:B------:R-:W-:Y:S01]  /*44a0*/  IMAD.HI.U32 R2, R8, R13, RZ ;  /* 0x0000000d08027227 */ /* 0x000fe200078e00ff */
[----:B------:R-:W-:-:S03]  /*44b0*/  ISETP.GT.U32.AND P5, PT, R6, R251, PT ;  /* 0x000000fb0600720c */ /* 0x000fc60003fa4070 */
[----:B------:R-:W-:-:S04]  /*44c0*/  IMAD.HI.U32 R11, R8, R19, RZ ;  /* 0x00000013080b7227 */ /* 0x000fc800078e00ff */
[----:B------:R-:W-:Y:S02]  /*44d0*/  IMAD.MOV R10, RZ, RZ, -R10 ;  /* 0x000000ffff0a7224 */ /* 0x000fe400078e0a0a */
[----:B------:R-:W-:Y:S02]  /*44e0*/  IMAD.MOV R2, RZ, RZ, -R2 ;  /* 0x000000ffff027224 */ /* 0x000fe400078e0a02 */
[----:B------:R-:W-:Y:S02]  /*44f0*/  IMAD.MOV R11, RZ, RZ, -R11 ;  /* 0x000000ffff0b7224 */ /* 0x000fe400078e0a0b */
[C---:B------:R-:W-:Y:S01]  /*4500*/  IMAD R22, R6.reuse, R10, R15 ;  /* 0x0000000a06167224 */ /* 0x040fe200078e020f */
[----:B------:R-:W-:Y:S01]  /*4510*/  LOP3.LUT R10, R9, 0xa8, RZ, 0xfc, !PT ;  /* 0x000000a8090a7812 */ /* 0x000fe200078efcff */
[----:B------:R-:W-:Y:S01]  /*4520*/  @!P3 IMAD.IADD R249, R249, 0x1, -R6 ;  /* 0x00000001f9f9b824 */ /* 0x000fe200078e0a06 */
[C---:B------:R-:W-:Y:S01]  /*4530*/  ISETP.GT.U32.AND P3, PT, R6.reuse, R18, PT ;  /* 0x000000120600720c */ /* 0x040fe20003f64070 */
[----:B------:R-:W-:-:S02]  /*4540*/  IMAD R20, R6, R2, R13 ;  /* 0x0000000206147224 */ /* 0x000fc400078e020d */
[----:B------:R-:W-:Y:S01]  /*4550*/  IMAD R24, R6, R11, R19 ;  /* 0x0000000b06187224 */ /* 0x000fe200078e0213 */
[----:B------:R-:W-:Y:S01]  /*4560*/  IABS R11, R10 ;  /* 0x0000000a000b7213 */ /* 0x000fe20000000000 */
[----:B------:R-:W-:Y:S01]  /*4570*/  @!P2 IMAD.IADD R16, R16, 0x1, -R6 ;  /* 0x000000011010a824 */ /* 0x000fe200078e0a06 */
[C---:B------:R-:W-:Y:S01]  /*4580*/  ISETP.GT.U32.AND P2, PT, R6.reuse, R22, PT ;  /* 0x000000160600720c */ /* 0x040fe20003f44070 */
[----:B------:R-:W-:Y:S01]  /*4590*/  @!P1 IMAD.MOV R249, RZ, RZ, -R249 ;  /* 0x000000fffff99224 */ /* 0x000fe200078e0af9 */
[C---:B------:R-:W-:Y:S01]  /*45a0*/  ISETP.GT.U32.AND P1, PT, R6.reuse, R20, PT ;  /* 0x000000140600720c */ /* 0x040fe20003f24070 */
[----:B------:R-:W-:Y:S01]  /*45b0*/  @!P6 IMAD.MOV R16, RZ, RZ, -R16 ;  /* 0x000000ffff10e224 */ /* 0x000fe200078e0a10 */
[----:B------:R-:W-:Y:S01]  /*45c0*/  ISETP.GT.U32.AND P6, PT, R6, R24, PT ;  /* 0x000000180600720c */ /* 0x000fe20003fc4070 */
[----:B------:R-:W-:Y:S01]  /*45d0*/  @!P5 IMAD.IADD R251, R251, 0x1, -R6 ;  /* 0x00000001fbfbd824 */ /* 0x000fe200078e0a06 */
[----:B------:R-:W-:Y:S01]  /*45e0*/  ISETP.GE.AND P5, PT, R12, RZ, PT ;  /* 0x000000ff0c00720c */ /* 0x000fe20003fa6270 */
[----:B------:R-:W-:Y:S01]  /*45f0*/  IMAD.HI.U32 R2, R8, R11, RZ ;  /* 0x0000000b08027227 */ /* 0x000fe200078e00ff */
[----:B------:R-:W-:-:S03]  /*4600*/  LOP3.LUT R12, R9, 0xaa, RZ, 0xfc, !PT ;  /* 0x000000aa090c7812 */ /* 0x000fc600078efcff */
[--C-:B------:R-:W-:Y:S01]  /*4610*/  @!P3 IMAD.IADD R18, R18, 0x1, -R6.reuse ;  /* 0x000000011212b824 */ /* 0x100fe200078e0a06 */
[----:B------:R-:W-:Y:S01]  /*4620*/  IABS R13, R12 ;  /* 0x0000000c000d7213 */ /* 0x000fe20000000000 */
[----:B------:R-:W-:Y:S02]  /*4630*/  @!P2 IMAD.IADD R22, R22, 0x1, -R6 ;  /* 0x000000011616a824 */ /* 0x000fe400078e0a06 */
[----:B------:R-:W-:Y:S01]  /*4640*/  IMAD.MOV R2, RZ, RZ, -R2 ;  /* 0x000000ffff027224 */ /* 0x000fe200078e0a02 */
[----:B------:R-:W-:Y:S01]  /*4650*/  ISETP.GT.U32.AND P3, PT, R6, R18, PT ;  /* 0x000000120600720c */ /* 0x000fe20003f64070 */
[--C-:B------:R-:W-:Y:S01]  /*4660*/  @!P1 IMAD.IADD R20, R20, 0x1, -R6.reuse ;  /* 0x0000000114149824 */ /* 0x100fe200078e0a06 */
[----:B------:R-:W-:Y:S01]  /*4670*/  ISETP.GE.AND P1, PT, R10, RZ, PT ;  /* 0x000000ff0a00720c */ /* 0x000fe20003f26270 */
[----:B------:R-:W-:Y:S01]  /*4680*/  @!P6 IMAD.IADD R24, R24, 0x1, -R6 ;  /* 0x000000011818e824 */ /* 0x000fe200078e0a06 */
[C---:B------:R-:W-:Y:S01]  /*4690*/  ISETP.GT.U32.AND P6, PT, R6.reuse, R22, PT ;  /* 0x000000160600720c */ /* 0x040fe20003fc4070 */
[C---:B------:R-:W-:Y:S01]  /*46a0*/  IMAD R26, R6.reuse, R2, R11 ;  /* 0x00000002061a7224 */ /* 0x040fe200078e020b */
[----:B------:R-:W-:Y:S01]  /*46b0*/  ISETP.GT.U32.AND P2, PT, R6, R20, PT ;  /* 0x000000140600720c */ /* 0x000fe20003f44070 */
[----:B------:R-:W-:Y:S01]  /*46c0*/  IMAD.HI.U32 R2, R8, R13, RZ ;  /* 0x0000000d08027227 */ /* 0x000fe200078e00ff */
[----:B------:R-:W-:-:S03]  /*46d0*/  LOP3.LUT R11, R9, 0xac, RZ, 0xfc, !PT ;  /* 0x000000ac090b7812 */ /* 0x000fc600078efcff */
[----:B------:R-:W-:Y:S01]  /*46e0*/  IMAD.MOV R2, RZ, RZ, -R2 ;  /* 0x000000ffff027224 */ /* 0x000fe200078e0a02 */
[----:B------:R-:W-:Y:S01]  /*46f0*/  IABS R10, R11 ;  /* 0x0000000b000a7213 */ /* 0x000fe20000000000 */
[----:B------:R-:W-:Y:S01]  /*4700*/  @!P0 IMAD.MOV R251, RZ, RZ, -R251 ;  /* 0x000000fffffb8224 */ /* 0x000fe200078e0afb */
[----:B------:R-:W-:Y:S01]  /*4710*/  ISETP.GE.AND P0, PT, R14, RZ, PT ;  /* 0x000000ff0e00720c */ /* 0x000fe20003f06270 */
[----:B------:R-:W-:Y:S01]  /*4720*/  IMAD R28, R6, R2, R13 ;  /* 0x00000002061c7224 */ /* 0x000fe200078e020d */
[----:B------:R-:W-:Y:S01]  /*4730*/  LOP3.LUT R14, R9, 0xae, RZ, 0xfc, !PT ;  /* 0x000000ae090e7812 */ /* 0x000fe200078efcff */
[--C-:B------:R-:W-:Y:S01]  /*4740*/  @!P3 IMAD.IADD R18, R18, 0x1, -R6.reuse ;  /* 0x000000011212b824 */ /* 0x100fe200078e0a06 */
[----:B------:R-:W-:Y:S01]  /*4750*/  ISETP.GE.AND P3, PT, R21, RZ, PT ;  /* 0x000000ff1500720c */ /* 0x000fe20003f66270 */
[----:B------:R-:W-:Y:S01]  /*4760*/  @!P6 IMAD.IADD R22, R22, 0x1, -R6 ;  /* 0x000000011616e824 */ /* 0x000fe200078e0a06 */
[C---:B------:R-:W-:Y:S01]  /*4770*/  ISETP.GT.U32.AND P6, PT, R6.reuse, R28, PT ;  /* 0x0000001c0600720c */ /* 0x040fe20003fc4070 */
[----:B------:R-:W-:Y:S01]  /*4780*/  IMAD.MOV.U32 R13, RZ, RZ, R10 ;  /* 0x000000ffff0d7224 */ /* 0x000fe200078e000a */
[----:B------:R-:W-:Y:S01]  /*4790*/  IABS R15, R14 ;  /* 0x0000000e000f7213 */ /* 0x000fe20000000000 */
[----:B------:R-:W-:Y:S01]  /*47a0*/  @!P4 IMAD.MOV R18, RZ, RZ, -R18 ;  /* 0x000000ffff12c224 */ /* 0x000fe200078e0a12 */
[----:B------:R-:W-:Y:S01]  /*47b0*/  ISETP.GT.U32.AND P4, PT, R6, R24, PT ;  /* 0x000000180600720c */ /* 0x000fe20003f84070 */
[----:B------:R-:W-:Y:S01]  /*47c0*/  @!P2 IMAD.IADD R20, R20, 0x1, -R6 ;  /* 0x000000011414a824 */ /* 0x000fe200078e0a06 */
[----:B------:R-:W-:Y:S01]  /*47d0*/  ISETP.GT.U32.AND P2, PT, R6, R26, PT ;  /* 0x0000001a0600720c */ /* 0x000fe20003f44070 */
[----:B------:R-:W-:Y:S01]  /*47e0*/  IMAD.HI.U32 R2, R8, R13, RZ ;  /* 0x0000000d08027227 */ /* 0x000fe200078e00ff */
[----:B------:R-:W-:-:S03]  /*47f0*/  LOP3.LUT R21, R9, 0xb0, RZ, 0xfc, !PT ;  /* 0x000000b009157812 */ /* 0x000fc600078efcff */
[----:B------:R-:W-:Y:S01]  /*4800*/  IMAD.HI.U32 R10, R8, R15, RZ ;  /* 0x0000000f080a7227 */ /* 0x000fe200078e00ff */
[----:B------:R-:W-:-:S03]  /*4810*/  IABS R19, R21 ;  /* 0x0000001500137213 */ /* 0x000fc60000000000 */
[----:B------:R-:W-:Y:S02]  /*4820*/  IMAD.MOV R2, RZ, RZ, -R2 ;  /* 0x000000ffff027224 */ /* 0x000fe400078e0a02 */
[----:B------:R-:W-:Y:S02]  /*4830*/  IMAD.MOV R10, RZ, RZ, -R10 ;  /* 0x000000ffff0a7224 */ /* 0x000fe400078e0a0a */
[--C-:B------:R-:W-:Y:S02]  /*4840*/  @!P6 IMAD.IADD R28, R28, 0x1, -R6.reuse ;  /* 0x000000011c1ce824 */ /* 0x100fe400078e0a06 */
[----:B------:R-:W-:Y:S01]  /*4850*/  IMAD R30, R6, R2, R13 ;  /* 0x00000002061e7224 */ /* 0x000fe200078e020d */
[----:B------:R-:W-:Y:S01]  /*4860*/  LOP3.LUT R13, R9, 0xb6, RZ, 0xfc, !PT ;  /* 0x000000b6090d7812 */ /* 0x000fe200078efcff */
[--C-:B------:R-:W-:Y:S01]  /*4870*/  @!P4 IMAD.IADD R24, R24, 0x1, -R6.reuse ;  /* 0x000000011818c824 */ /* 0x100fe200078e0a06 */
[----:B------:R-:W-:Y:S01]  /*4880*/  ISETP.GT.U32.AND P6, PT, R6, R28, PT ;  /* 0x0000001c0600720c */ /* 0x000fe20003fc4070 */
[----:B------:R-:W-:Y:S01]  /*4890*/  @!P2 IMAD.IADD R26, R26, 0x1, -R6 ;  /* 0x000000011a1aa824 */ /* 0x000fe200078e0a06 */
[----:B------:R-:W-:Y:S01]  /*48a0*/  ISETP.GE.AND P2, PT, R11, RZ, PT ;  /* 0x000000ff0b00720c */ /* 0x000fe20003f46270 */
[----:B------:R-:W-:Y:S01]  /*48b0*/  IMAD R32, R6, R10, R15 ;  /* 0x0000000a06207224 */ /* 0x000fe200078e020f */
[----:B------:R-:W-:Y:S01]  /*48c0*/  ISETP.GE.AND P4, PT, R12, RZ, PT ;  /* 0x000000ff0c00720c */ /* 0x000fe20003f86270 */
[----:B------:R-:W-:Y:S01]  /*48d0*/  @!P0 IMAD.MOV R22, RZ, RZ, -R22 ;  /* 0x000000ffff168224 */ /* 0x000fe200078e0a16 */
[----:B------:R-:W-:Y:S01]  /*48e0*/  ISETP.GT.U32.AND P0, PT, R6, R30, PT ;  /* 0x0000001e0600720c */ /* 0x000fe20003f04070 */
[----:B------:R-:W-:Y:S01]  /*48f0*/  IMAD.HI.U32 R11, R8, R19, RZ ;  /* 0x00000013080b7227 */ /* 0x000fe200078e00ff */
[----:B------:R-:W-:-:S02]  /*4900*/  LOP3.LUT R12, R9, 0xb4, RZ, 0xfc, !PT ;  /* 0x000000b4090c7812 */ /* 0x000fc400078efcff */
[----:B------:R-:W-:Y:S01]  /*4910*/  IABS R143, R13 ;  /* 0x0000000d008f7213 */ /* 0x000fe20000000000 */
[----:B------:R-:W-:Y:S01]  /*4920*/  @!P3 IMAD.MOV R24, RZ, RZ, -R24 ;  /* 0x000000ffff18b224 */ /* 0x000fe200078e0a18 */
[----:B------:R-:W-:Y:S01]  /*4930*/  ISETP.GT.U32.AND P3, PT, R6, R32, PT ;  /* 0x000000200600720c */ /* 0x000fe20003f64070 */
[----:B------:R-:W-:Y:S01]  /*4940*/  IMAD.MOV R11, RZ, RZ, -R11 ;  /* 0x000000ffff0b7224 */ /* 0x000fe200078e0a0b */
[----:B------:R-:W-:Y:S01]  /*4950*/  IABS R139, R12 ;  /* 0x0000000c008b7213 */ /* 0x000fe20000000000 */
[--C-:B------:R-:W-:Y:S01]  /*4960*/  @!P6 IMAD.IADD R28, R28, 0x1, -R6.reuse ;  /* 0x000000011c1ce824 */ /* 0x100fe200078e0a06 */
[C---:B------:R-:W-:Y:S01]  /*4970*/  LOP3.LUT R15, R9.reuse, 0xba, RZ, 0xfc, !PT ;  /* 0x000000ba090f7812 */ /* 0x040fe200078efcff */
[----:B------:R-:W-:Y:S01]  /*4980*/  IMAD R120, R6, R11, R19 ;  /* 0x0000000b06787224 */ /* 0x000fe200078e0213 */
[----:B------:R-:W-:Y:S01]  /*4990*/  LOP3.LUT R11, R9, 0xb2, RZ, 0xfc, !PT ;  /* 0x000000b2090b7812 */ /* 0x000fe200078efcff */
[----:B------:R-:W-:Y:S01]  /*49a0*/  @!P0 IMAD.IADD R30, R30, 0x1, -R6 ;  /* 0x000000011e1e8824 */ /* 0x000fe200078e0a06 */
[----:B------:R-:W-:Y:S01]  /*49b0*/  IABS R151, R15 ;  /* 0x0000000f00977213 */ /* 0x000fe20000000000 */
[----:B------:R-:W-:Y:S01]  /*49c0*/  @!P5 IMAD.MOV R20, RZ, RZ, -R20 ;  /* 0x000000ffff14d224 */ /* 0x000fe200078e0a14 */
[----:B------:R-:W-:Y:S01]  /*49d0*/  IABS R135, R11 ;  /* 0x0000000b00877213 */ /* 0x000fe20000000000 */
[----:B------:R-:W-:Y:S01]  /*49e0*/  @!P4 IMAD.MOV R28, RZ, RZ, -R28 ;  /* 0x000000ffff1cc224 */ /* 0x000fe200078e0a1c */
[----:B------:R-:W-:Y:S01]  /*49f0*/  ISETP.GT.U32.AND P6, PT, R6, R120, PT ;  /* 0x000000780600720c */ /* 0x000fe20003fc4070 */
[----:B------:R-:W-:Y:S01]  /*4a00*/  @!P3 IMAD.IADD R32, R32, 0x1, -R6 ;  /* 0x000000012020b824 */ /* 0x000fe200078e0a06 */
[----:B------:R-:W-:Y:S01]  /*4a10*/  ISETP.GT.U32.AND P3, PT, R6, R30, PT ;  /* 0x0000001e0600720c */ /* 0x000fe20003f64070 */
[----:B------:R-:W-:Y:S01]  /*4a20*/  IMAD.HI.U32 R2, R8, R135, RZ ;  /* 0x0000008708027227 */ /* 0x000fe200078e00ff */
[----:B------:R-:W-:-:S02]  /*4a30*/  ISETP.GT.U32.AND P5, PT, R6, R26, PT ;  /* 0x0000001a0600720c */ /* 0x000fc40003fa4070 */
[----:B------:R-:W-:Y:S01]  /*4a40*/  ISETP.GE.AND P0, PT, R21, RZ, PT ;  /* 0x000000ff1500720c */ /* 0x000fe20003f06270 */
[----:B------:R-:W-:Y:S01]  /*4a50*/  IMAD.MOV R10, RZ, RZ, -R2 ;  /* 0x000000ffff0a7224 */ /* 0x000fe200078e0a02 */
[----:B------:R-:W-:Y:S01]  /*4a60*/  LOP3.LUT R19, R9, 0xca, RZ, 0xfc, !PT ;  /* 0x000000ca09137812 */ /* 0x000fe200078efcff */
[----:B------:R-:W-:Y:S01]  /*4a70*/  IMAD.HI.U32 R2, R8, R139, RZ ;  /* 0x0000008b08027227 */ /* 0x000fe200078e00ff */
[----:B------:R-:W-:Y:S02]  /*4a80*/  IABS R21, R38 ;  /* 0x0000002600157213 */ /* 0x000fe40000000000 */
[----:B------:R-:W-:Y:S01]  /*4a90*/  IABS R183, R19 ;  /* 0x0000001300b77213 */ /* 0x000fe20000000000 */
[--C-:B------:R-:W-:Y:S01]  /*4aa0*/  @!P6 IMAD.IADD R120, R120, 0x1, -R6.reuse ;  /* 0x000000017878e824 */ /* 0x100fe200078e0a06 */
[C---:B------:R-:W-:Y:S01]  /*4ab0*/  ISETP.GT.U32.AND P6, PT, R6.reuse, R32, PT ;  /* 0x000000200600720c */ /* 0x040fe20003fc4070 */
[----:B------:R-:W-:Y:S02]  /*4ac0*/  IMAD R135, R6, R10, R135 ;  /* 0x0000000a06877224 */ /* 0x000fe400078e0287 */
[----:B------:R-:W-:-:S02]  /*4ad0*/  @!P3 IMAD.IADD R30, R30, 0x1, -R6 ;  /* 0x000000011e1eb824 */ /* 0x000fc400078e0a06 */
[----:B------:R-:W-:Y:S01]  /*4ae0*/  IMAD.MOV R2, RZ, RZ, -R2 ;  /* 0x000000ffff027224 */ /* 0x000fe200078e0a02 */
[----:B------:R-:W-:Y:S01]  /*4af0*/  ISETP.GT.U32.AND P3, PT, R6, R135, PT ;  /* 0x000000870600720c */ /* 0x000fe20003f64070 */
[----:B------:R-:W-:Y:S01]  /*4b00*/  @!P5 IMAD.IADD R26, R26, 0x1, -R6 ;  /* 0x000000011a1ad824 */ /* 0x000fe200078e0a06 */
[----:B------:R-:W-:Y:S01]  /*4b10*/  ISETP.GE.AND P5, PT, R14, RZ, PT ;  /* 0x000000ff0e00720c */ /* 0x000fe20003fa6270 */
[----:B------:R-:W-:Y:S01]  /*4b20*/  IMAD R139, R6, R2, R139 ;  /* 0x00000002068b7224 */ /* 0x000fe200078e028b */
[----:B------:R-:W-:Y:S01]  /*4b30*/  LOP3.LUT R14, R9, 0xb8, RZ, 0xfc, !PT ;  /* 0x000000b8090e7812 */ /* 0x000fe200078efcff */
[----:B------:R-:W-:-:S03]  /*4b40*/  IMAD.HI.U32 R2, R8, R143, RZ ;  /* 0x0000008f08027227 */ /* 0x000fc600078e00ff */
[----:B------:R-:W-:Y:S01]  /*4b50*/  IABS R147, R14 ;  /* 0x0000000e00937213 */ /* 0x000fe20000000000 */
[----:B------:R-:W-:Y:S01]  /*4b60*/  @!P6 IMAD.IADD R32, R32, 0x1, -R6 ;  /* 0x000000012020e824 */ /* 0x000fe200078e0a06 */
[----:B------:R-:W-:Y:S01]  /*4b70*/  ISETP.GT.U32.AND P6, PT, R6, R139, PT ;  /* 0x0000008b0600720c */ /* 0x000fe20003fc4070 */
[----:B------:R-:W-:Y:S02]  /*4b80*/  IMAD.MOV R10, RZ, RZ, -R2 ;  /* 0x000000ffff0a7224 */ /* 0x000fe400078e0a02 */
[----:B------:R-:W-:Y:S01]  /*4b90*/  @!P3 IMAD.IADD R135, R135, 0x1, -R6 ;  /* 0x000000018787b824 */ /* 0x000fe200078e0a06 */
[----:B------:R-:W-:Y:S01]  /*4ba0*/  ISETP.GE.AND P3, PT, R12, RZ, PT ;  /* 0x000000ff0c00720c */ /* 0x000fe20003f66270 */
[----:B------:R-:W-:Y:S01]  /*4bb0*/  IMAD.HI.U32 R2, R8, R147, RZ ;  /* 0x0000009308027227 */ /* 0x000fe200078e00ff */
[----:B------:R-:W-:Y:S02]  /*4bc0*/  LOP3.LUT R12, R9, 0xc0, RZ, 0xfc, !PT ;  /* 0x000000c0090c7812 */ /* 0x000fe400078efcff */
[C---:B------:R-:W-:Y:S01]  /*4bd0*/  ISETP.GT.U32.AND P4, PT, R6.reuse, R135, PT ;  /* 0x000000870600720c */ /* 0x040fe20003f84070 */
[----:B------:R-:W-:Y:S01]  /*4be0*/  @!P1 IMAD.MOV R26, RZ, RZ, -R26 ;  /* 0x000000ffff1a9224 */ /* 0x000fe200078e0a1a */
[C---:B------:R-:W-:Y:S01]  /*4bf0*/  ISETP.GT.U32.AND P1, PT, R6.reuse, R120, PT ;  /* 0x000000780600720c */ /* 0x040fe20003f24070 */
[----:B------:R-:W-:Y:S01]  /*4c00*/  IMAD R143, R6, R10, R143 ;  /* 0x0000000a068f7224 */ /* 0x000fe200078e028f */
[----:B------:R-:W-:Y:S01]  /*4c10*/  IABS R163, R12 ;  /* 0x0000000c00a37213 */ /* 0x000fe20000000000 */
[----:B------:R-:W-:-:S02]  /*4c20*/  IMAD.MOV R10, RZ, RZ, -R2 ;  /* 0x000000ffff0a7224 */ /* 0x000fc400078e0a02 */
[----:B------:R-:W-:Y:S02]  /*4c30*/  @!P6 IMAD.IADD R139, R139, 0x1, -R6 ;  /* 0x000000018b8be824 */ /* 0x000fe400078e0a06 */
[----:B------:R-:W-:Y:S01]  /*4c40*/  @!P2 IMAD.MOV R30, RZ, RZ, -R30 ;  /* 0x000000ffff1ea224 */ /* 0x000fe200078e0a1e */
[C---:B------:R-:W-:Y:S01]  /*4c50*/  ISETP.GT.U32.AND P2, PT, R6.reuse, R143, PT ;  /* 0x0000008f0600720c */ /* 0x040fe20003f44070 */
[C---:B------:R-:W-:Y:S01]  /*4c60*/  IMAD R147, R6.reuse, R10, R147 ;  /* 0x0000000a06937224 */ /* 0x040fe200078e0293 */
[----:B------:R-:W-:Y:S01]  /*4c70*/  ISETP.GT.U32.AND P6, PT, R6, R139, PT ;  /* 0x0000008b0600720c */ /* 0x000fe20003fc4070 */
[--C-:B------:R-:W-:Y:S01]  /*4c80*/  @!P4 IMAD.IADD R135, R135, 0x1, -R6.reuse ;  /* 0x000000018787c824 */ /* 0x100fe200078e0a06 */
[----:B------:R-:W-:Y:S01]  /*4c90*/  LOP3.LUT R10, R9, 0xbc, RZ, 0xfc, !PT ;  /* 0x000000bc090a7812 */ /* 0x000fe200078efcff */
[----:B------:R-:W-:Y:S01]  /*4ca0*/  IMAD.HI.U32 R2, R8, R151, RZ ;  /* 0x0000009708027227 */ /* 0x000fe200078e00ff */
[----:B------:R-:W-:Y:S02]  /*4cb0*/  ISETP.GT.U32.AND P4, PT, R6, R147, PT ;  /* 0x000000930600720c */ /* 0x000fe40003f84070 */
[----:B------:R-:W-:Y:S01]  /*4cc0*/  IABS R155, R10 ;  /* 0x0000000a009b7213 */ /* 0x000fe20000000000 */
[----:B------:R-:W-:Y:S01]  /*4cd0*/  @!P1 IMAD.IADD R120, R120, 0x1, -R6 ;  /* 0x0000000178789824 */ /* 0x000fe200078e0a06 */
[----:B------:R-:W-:Y:S01]  /*4ce0*/  ISETP.GE.AND P1, PT, R11, RZ, PT ;  /* 0x000000ff0b00720c */ /* 0x000fe20003f26270 */
[----:B------:R-:W-:Y:S01]  /*4cf0*/  IMAD.MOV R2, RZ, RZ, -R2 ;  /* 0x000000ffff027224 */ /* 0x000fe200078e0a02 */
[----:B------:R-:W-:Y:S01]  /*4d00*/  LOP3.LUT R11, R9, 0xbe, RZ, 0xfc, !PT ;  /* 0x000000be090b7812 */ /* 0x000fe200078efcff */
[--C-:B------:R-:W-:Y:S01]  /*4d10*/  @!P2 IMAD.IADD R143, R143, 0x1, -R6.reuse ;  /* 0x000000018f8fa824 */ /* 0x100fe200078e0a06 */
[----:B------:R-:W-:Y:S01]  /*4d20*/  ISETP.GE.AND P2, PT, R10, RZ, PT ;  /* 0x000000ff0a00720c */ /* 0x000fe20003f46270 */
[--C-:B------:R-:W-:Y:S01]  /*4d30*/  @!P6 IMAD.IADD R139, R139, 0x1, -R6.reuse ;  /* 0x000000018b8be824 */ /* 0x100fe200078e0a06 */
[----:B------:R-:W-:Y:S01]  /*4d40*/  IABS R159, R11 ;  /* 0x0000000b009f7213 */ /* 0x000fe20000000000 */
[C---:B------:R-:W-:Y:S01]  /*4d50*/  IMAD R151, R6.reuse, R2, R151 ;  /* 0x0000000206977224 */ /* 0x040fe200078e0297 */
[----:B------:R-:W-:Y:S01]  /*4d60*/  ISETP.GE.AND P6, PT, R15, RZ, PT ;  /* 0x000000ff0f00720c */ /* 0x000fe20003fc6270 */
[----:B------:R-:W-:Y:S01]  /*4d70*/  @!P4 IMAD.IADD R147, R147, 0x1, -R6 ;  /* 0x000000019393c824 */ /* 0x000fe200078e0a06 */
[C---:B------:R-:W-:Y:S01]  /*4d80*/  ISETP.GT.U32.AND P4, PT, R6.reuse, R143, PT ;  /* 0x0000008f0600720c */ /* 0x040fe20003f84070 */
[----:B------:R-:W-:Y:S01]  /*4d90*/  @!P3 IMAD.MOV R139, RZ, RZ, -R139 ;  /* 0x000000ffff8bb224 */ /* 0x000fe200078e0a8b */
[----:B------:R-:W-:Y:S01]  /*4da0*/  ISETP.GT.U32.AND P3, PT, R6, R151, PT ;  /* 0x000000970600720c */ /* 0x000fe20003f64070 */
[----:B------:R-:W-:Y:S01]  /*4db0*/  IMAD.HI.U32 R2, R8, R155, RZ ;  /* 0x0000009b08027227 */ /* 0x000fe200078e00ff */
[----:B------:R-:W-:-:S03]  /*4dc0*/  LOP3.LUT R15, R9, 0xc8, RZ, 0xfc, !PT ;  /* 0x000000c8090f7812 */ /* 0x000fc600078efcff */
[----:B------:R-:W-:Y:S01]  /*4dd0*/  @!P5 IMAD.MOV R32, RZ, RZ, -R32 ;  /* 0x000000ffff20d224 */ /* 0x000fe200078e0a20 */
[----:B------:R-:W-:Y:S01]  /*4de0*/  ISETP.GE.AND P5, PT, R13, RZ, PT ;  /* 0x000000ff0d00720c */ /* 0x000fe20003fa6270 */
[----:B------:R-:W-:Y:S01]  /*4df0*/  @!P1 IMAD.MOV R135, RZ, RZ, -R135 ;  /* 0x000000ffff879224 */ /* 0x000fe200078e0a87 */
[----:B------:R-:W-:Y:S01]  /*4e00*/  ISETP.GT.U32.AND P1, PT, R6, R147, PT ;  /* 0x000000930600720c */ /* 0x000fe20003f24070 */
[----:B------:R-:W-:Y:S01]  /*4e10*/  IMAD.MOV R2, RZ, RZ, -R2 ;  /* 0x000000ffff027224 */ /* 0x000fe200078e0a02 */
[----:B------:R-:W-:Y:S01]  /*4e20*/  LOP3.LUT R13, R9, 0xc2, RZ, 0xfc, !PT ;  /* 0x000000c2090d7812 */ /* 0x000fe200078efcff */
[----:B------:R-:W-:Y:S01]  /*4e30*/  @!P0 IMAD.MOV R120, RZ, RZ, -R120 ;  /* 0x000000ffff788224 */ /* 0x000fe200078e0a78 */
[----:B------:R-:W-:Y:S01]  /*4e40*/  ISETP.GE.AND P0, PT, R14, RZ, PT ;  /* 0x000000ff0e00720c */ /* 0x000fe20003f06270 */
[C---:B------:R-:W-:Y:S01]  /*4e50*/  IMAD R155, R6.reuse, R2, R155 ;  /* 0x00000002069b7224 */ /* 0x040fe200078e029b */
[----:B------:R-:W-:Y:S01]  /*4e60*/  IABS R167, R13 ;  /* 0x0000000d00a77213 */ /* 0x000fe20000000000 */
[--C-:B------:R-:W-:Y:S01]  /*4e70*/  @!P4 IMAD.IADD R143, R143, 0x1, -R6.reuse ;  /* 0x000000018f8fc824 */ /* 0x100fe200078e0a06 */
[----:B------:R-:W-:Y:S01]  /*4e80*/  LOP3.LUT R14, R9, 0xc6, RZ, 0xfc, !PT ;  /* 0x000000c6090e7812 */ /* 0x000fe200078efcff */
[----:B------:R-:W-:Y:S01]  /*4e90*/  @!P3 IMAD.IADD R151, R151, 0x1, -R6 ;  /* 0x000000019797b824 */ /* 0x000fe200078e0a06 */
[----:B------:R-:W-:Y:S01]  /*4ea0*/  ISETP.GT.U32.AND P4, PT, R6, R155, PT ;  /* 0x0000009b0600720c */ /* 0x000fe20003f84070 */
[----:B------:R-:W-:Y:S01]  /*4eb0*/  IMAD.HI.U32 R2, R8, R159, RZ ;  /* 0x0000009f08027227 */ /* 0x000fe200078e00ff */
[----:B------:R-:W-:-:S02]  /*4ec0*/  ISETP.GE.AND P3, PT, R12, RZ, PT ;  /* 0x000000ff0c00720c */ /* 0x000fc40003f66270 */
[----:B------:R-:W-:Y:S01]  /*4ed0*/  LOP3.LUT R12, R9, 0xc4, RZ, 0xfc, !PT ;  /* 0x000000c4090c7812 */ /* 0x000fe200078efcff */
[----:B------:R-:W-:Y:S01]  /*4ee0*/  @!P1 IMAD.IADD R147, R147, 0x1, -R6 ;  /* 0x0000000193939824 */ /* 0x000fe200078e0a06 */
[----:B------:R-:W-:Y:S01]  /*4ef0*/  ISETP.GE.AND P1, PT, R11, RZ, PT ;  /* 0x000000ff0b00720c */ /* 0x000fe20003f26270 */
[----:B------:R-:W-:Y:S01]  /*4f00*/  @!P5 IMAD.MOV R143, RZ, RZ, -R143 ;  /* 0x000000ffff8fd224 */ /* 0x000fe200078e0a8f */
[----:B------:R-:W-:Y:S01]  /*4f10*/  ISETP.GT.U32.AND P5, PT, R6, R151, PT ;  /* 0x000000970600720c */ /* 0x000fe20003fa4070 */
[----:B------:R-:W-:Y:S01]  /*4f20*/  IMAD.HI.U32 R10, R8, R163, RZ ;  /* 0x000000a3080a7227 */ /* 0x000fe200078e00ff */
[----:B------:R-:W-:Y:S02]  /*4f30*/  IABS R171, R12 ;  /* 0x0000000c00ab7213 */ /* 0x000fe40000000000 */
[----:B------:R-:W-:Y:S01]  /*4f40*/  IABS R179, R15 ;  /* 0x0000000f00b37213 */ /* 0x000fe20000000000 */
[----:B------:R-:W-:Y:S01]  /*4f50*/  IMAD.MOV R11, RZ, RZ, -R2 ;  /* 0x000000ffff0b7224 */ /* 0x000fe200078e0a02 */
[----:B------:R-:W-:Y:S01]  /*4f60*/  IABS R175, R14 ;  /* 0x0000000e00af7213 */ /* 0x000fe20000000000 */
[----:B------:R-:W-:-:S02]  /*4f70*/  IMAD.MOV R10, RZ, RZ, -R10 ;  /* 0x000000ffff0a7224 */ /* 0x000fc400078e0a0a */
[C---:B------:R-:W-:Y:S02]  /*4f80*/  IMAD R159, R6.reuse, R11, R159 ;  /* 0x0000000b069f7224 */ /* 0x040fe400078e029f */
[C---:B------:R-:W-:Y:S02]  /*4f90*/  IMAD R163, R6.reuse, R10, R163 ;  /* 0x0000000a06a37224 */ /* 0x040fe400078e02a3 */
[----:B------:R-:W-:Y:S01]  /*4fa0*/  @!P0 IMAD.MOV R147, RZ, RZ, -R147 ;  /* 0x000000ffff938224 */ /* 0x000fe200078e0a93 */
[C---:B------:R-:W-:Y:S01]  /*4fb0*/  ISETP.GT.U32.AND P0, PT, R6.reuse, R159, PT ;  /* 0x0000009f0600720c */ /* 0x040fe20003f04070 */
[--C-:B------:R-:W-:Y:S02]  /*4fc0*/  @!P4 IMAD.IADD R155, R155, 0x1, -R6.reuse ;  /* 0x000000019b9bc824 */ /* 0x100fe400078e0a06 */
[----:B------:R-:W-:Y:S01]  /*4fd0*/  @!P5 IMAD.IADD R151, R151, 0x1, -R6 ;  /* 0x000000019797d824 */ /* 0x000fe200078e0a06 */
[----:B------:R-:W-:Y:S01]  /*4fe0*/  ISETP.GT.U32.AND P5, PT, R6, R163, PT ;  /* 0x000000a30600720c */ /* 0x000fe20003fa4070 */
[----:B------:R-:W-:Y:S01]  /*4ff0*/  IMAD.HI.U32 R2, R8, R167, RZ ;  /* 0x000000a708027227 */ /* 0x000fe200078e00ff */
[----:B------:R-:W-:-:S03]  /*5000*/  ISETP.GT.U32.AND P4, PT, R6, R155, PT ;  /* 0x0000009b0600720c */ /* 0x000fc60003f84070 */
[----:B------:R-:W-:Y:S02]  /*5010*/  IMAD.MOV R2, RZ, RZ, -R2 ;  /* 0x000000ffff027224 */ /* 0x000fe400078e0a02 */
[----:B------:R-:W-:-:S04]  /*5020*/  IMAD.HI.U32 R10, R8, R175, RZ ;  /* 0x000000af080a7227 */ /* 0x000fc800078e00ff */
[--C-:B------:R-:W-:Y:S01]  /*5030*/  @!P0 IMAD.IADD R159, R159, 0x1, -R6.reuse ;  /* 0x000000019f9f8824 */ /* 0x100fe200078e0a06 */
[----:B------:R-:W-:Y:S01]  /*5040*/  ISETP.GE.AND P0, PT, R13, RZ, PT ;  /* 0x000000ff0d00720c */ /* 0x000fe20003f06270 */
[C---:B------:R-:W-:Y:S01]  /*5050*/  IMAD R167, R6.reuse, R2, R167 ;  /* 0x0000000206a77224 */ /* 0x040fe200078e02a7 */
[----:B------:R-:W-:Y:S01]  /*5060*/  LOP3.LUT R13, R9, 0xde, RZ, 0xfc, !PT ;  /* 0x000000de090d7812 */ /* 0x000fe200078efcff */
[--C-:B------:R-:W-:Y:S01]  /*5070*/  @!P5 IMAD.IADD R163, R163, 0x1, -R6.reuse ;  /* 0x00000001a3a3d824 */ /* 0x100fe200078e0a06 */
[C---:B------:R-:W-:Y:S01]  /*5080*/  ISETP.GT.U32.AND P5, PT, R6.reuse, R159, PT ;  /* 0x0000009f0600720c */ /* 0x040fe20003fa4070 */
[----:B------:R-:W-:Y:S01]  /*5090*/  @!P4 IMAD.IADD R155, R155, 0x1, -R6 ;  /* 0x000000019b9bc824 */ /* 0x000fe200078e0a06 */
[----:B------:R-:W-:Y:S01]  /*50a0*/  ISETP.GT.U32.AND P4, PT, R6, R167, PT ;  /* 0x000000a70600720c */ /* 0x000fe20003f84070 */
[----:B------:R-:W-:Y:S01]  /*50b0*/  IMAD.HI.U32 R2, R8, R171, RZ ;  /* 0x000000ab08027227 */ /* 0x000fe200078e00ff */
[----:B------:R-:W-:-:S03]  /*50c0*/  IABS R223, R13 ;  /* 0x0000000d00df7213 */ /* 0x000fc60000000000 */
[----:B------:R-:W-:Y:S02]  /*50d0*/  IMAD.MOV R2, RZ, RZ, -R2 ;  /* 0x000000ffff027224 */ /* 0x000fe400078e0a02 */
[----:B------:R-:W-:Y:S02]  /*50e0*/  IMAD.MOV R11, RZ, RZ, -R10 ;  /* 0x000000ffff0b7224 */ /* 0x000fe400078e0a0a */
[C---:B------:R-:W-:Y:S02]  /*50f0*/  IMAD R171, R6.reuse, R2, R171 ;  /* 0x0000000206ab7224 */ /* 0x040fe400078e02ab */
[--C-:B------:R-:W-:Y:S02]  /*5100*/  @!P5 IMAD.IADD R159, R159, 0x1, -R6.reuse ;  /* 0x000000019f9fd824 */ /* 0x100fe400078e0a06 */
[----:B------:R-:W-:Y:S01]  /*5110*/  @!P4 IMAD.IADD R167, R167, 0x1, -R6 ;  /* 0x00000001a7a7c824 */ /* 0x000fe200078e0a06 */
[----:B------:R-:W-:Y:S01]  /*5120*/  ISETP.GT.U32.AND P5, PT, R6, R171, PT ;  /* 0x000000ab0600720c */ /* 0x000fe20003fa4070 */
[----:B------:R-:W-:Y:S01]  /*5130*/  IMAD.HI.U32 R2, R8, R179, RZ ;  /* 0x000000b308027227 */ /* 0x000fe200078e00ff */
[----:B------:R-:W-:-:S03]  /*5140*/  ISETP.GT.U32.AND P4, PT, R6, R163, PT ;  /* 0x000000a30600720c */ /* 0x000fc60003f84070 */
[----:B------:R-:W-:Y:S02]  /*5150*/  IMAD.MOV R2, RZ, RZ, -R2 ;  /* 0x000000ffff027224 */ /* 0x000fe400078e0a02 */
[C---:B------:R-:W-:Y:S01]  /*5160*/  IMAD R175, R6.reuse, R11, R175 ;  /* 0x0000000b06af7224 */ /* 0x040fe200078e02af */
[----:B------:R-:W-:Y:S01]  /*5170*/  LOP3.LUT R11, R9, 0xcc, RZ, 0xfc, !PT ;  /* 0x000000cc090b7812 */ /* 0x000fe200078efcff */
[----:B------:R-:W-:Y:S02]  /*5180*/  IMAD R179, R6, R2, R179 ;  /* 0x0000000206b37224 */ /* 0x000fe400078e02b3 */
[----:B------:R-:W-:Y:S01]  /*5190*/  IMAD.HI.U32 R10, R8, R183, RZ ;  /* 0x000000b7080a7227 */ /* 0x000fe200078e00ff */
[----:B------:R-:W-:-:S03]  /*51a0*/  IABS R187, R11 ;  /* 0x0000000b00bb7213 */ /* 0x000fc60000000000 */
[--C-:B------:R-:W-:Y:S01]  /*51b0*/  @!P5 IMAD.IADD R171, R171, 0x1, -R6.reuse ;  /* 0x00000001ababd824 */ /* 0x100fe200078e0a06 */
[C---:B------:R-:W-:Y:S01]  /*51c0*/  ISETP.GT.U32.AND P5, PT, R6.reuse, R179, PT ;  /* 0x000000b30600720c */ /* 0x040fe20003fa4070 */
[----:B------:R-:W-:Y:S01]  /*51d0*/  @!P4 IMAD.IADD R163, R163, 0x1, -R6 ;  /* 0x00000001a3a3c824 */ /* 0x000fe200078e0a06 */
[C---:B------:R-:W-:Y:S01]  /*51e0*/  ISETP.GT.U32.AND P4, PT, R6.reuse, R175, PT ;  /* 0x000000af0600720c */ /* 0x040fe20003f84070 */
[----:B------:R-:W-:Y:S01]  /*51f0*/  @!P6 IMAD.MOV R151, RZ, RZ, -R151 ;  /* 0x000000ffff97e224 */ /* 0x000fe200078e0a97 */
[----:B------:R-:W-:Y:S01]  /*5200*/  ISETP.GT.U32.AND P6, PT, R6, R167, PT ;  /* 0x000000a70600720c */ /* 0x000fe20003fc4070 */
[----:B------:R-:W-:Y:S02]  /*5210*/  IMAD.MOV R10, RZ, RZ, -R10 ;  /* 0x000000ffff0a7224 */ /* 0x000fe400078e0a0a */
[----:B------:R-:W-:Y:S01]  /*5220*/  @!P2 IMAD.MOV R155, RZ, RZ, -R155 ;  /* 0x000000ffff9ba224 */ /* 0x000fe200078e0a9b */
[----:B------:R-:W-:Y:S01]  /*5230*/  ISETP.GE.AND P2, PT, R12, RZ, PT ;  /* 0x000000ff0c00720c */ /* 0x000fe20003f46270 */
[----:B------:R-:W-:Y:S01]  /*5240*/  IMAD R183, R6, R10, R183 ;  /* 0x0000000a06b77224 */ /* 0x000fe200078e02b7 */
[----:B------:R-:W-:Y:S01]  /*5250*/  LOP3.LUT R12, R9, 0xce, RZ, 0xfc, !PT ;  /* 0x000000ce090c7812 */ /* 0x000fe200078efcff */
[----:B------:R-:W-:-:S02]  /*5260*/  @!P3 IMAD.MOV R163, RZ, RZ, -R163 ;  /* 0x000000ffffa3b224 */ /* 0x000fc400078e0aa3 */
[--C-:B------:R-:W-:Y:S01]  /*5270*/  @!P5 IMAD.IADD R179, R179, 0x1, -R6.reuse ;  /* 0x00000001b3b3d824 */ /* 0x100fe200078e0a06 */
[C---:B------:R-:W-:Y:S01]  /*5280*/  ISETP.GT.U32.AND P3, PT, R6.reuse, R183, PT ;  /* 0x000000b70600720c */ /* 0x040fe20003f64070 */
[--C-:B------:R-:W-:Y:S01]  /*5290*/  @!P4 IMAD.IADD R175, R175, 0x1, -R6.reuse ;  /* 0x00000001afafc824 */ /* 0x100fe200078e0a06 */
[----:B------:R-:W-:Y:S01]  /*52a0*/  IABS R191, R12 ;  /* 0x0000000c00bf7213 */ /* 0x000fe20000000000 */
[----:B------:R-:W-:Y:S01]  /*52b0*/  @!P1 IMAD.MOV R159, RZ, RZ, -R159 ;  /* 0x000000ffff9f9224 */ /* 0x000fe200078e0a9f */
[----:B------:R-:W-:Y:S01]  /*52c0*/  ISETP.GT.U32.AND P5, PT, R6, R179, PT ;  /* 0x000000b30600720c */ /* 0x000fe20003fa4070 */
[----:B------:R-:W-:Y:S01]  /*52d0*/  IMAD.HI.U32 R2, R8, R187, RZ ;  /* 0x000000bb08027227 */ /* 0x000fe200078e00ff */
[C---:B------:R-:W-:Y:S02]  /*52e0*/  ISETP.GT.U32.AND P1, PT, R6.reuse, R175, PT ;  /* 0x000000af0600720c */ /* 0x040fe40003f24070 */
[----:B------:R-:W-:Y:S01]  /*52f0*/  ISETP.GT.U32.AND P4, PT, R6, R171, PT ;  /* 0x000000ab0600720c */ /* 0x000fe20003f84070 */
[----:B------:R-:W-:Y:S01]  /*5300*/  @!P6 IMAD.IADD R167, R167, 0x1, -R6 ;  /* 0x00000001a7a7e824 */ /* 0x000fe200078e0a06 */
[----:B------:R-:W-:Y:S01]  /*5310*/  ISETP.GE.AND P6, PT, R14, RZ, PT ;  /* 0x000000ff0e00720c */ /* 0x000fe20003fc6270 */
[----:B------:R-:W-:Y:S01]  /*5320*/  IMAD.MOV R2, RZ, RZ, -R2 ;  /* 0x000000ffff027224 */ /* 0x000fe200078e0a02 */
[----:B------:R-:W-:Y:S01]  /*5330*/  LOP3.LUT R14, R9, 0xe0, RZ, 0xfc, !PT ;  /* 0x000000e0090e7812 */ /* 0x000fe200078efcff */
[----:B------:R-:W-:-:S03]  /*5340*/  IMAD.HI.U32 R10, R8, R191, RZ ;  /* 0x000000bf080a7227 */ /* 0x000fc600078e00ff */
[----:B------:R-:W-:Y:S01]  /*5350*/  IABS R227, R14 ;  /* 0x0000000e00e37213 */ /* 0x000fe20000000000 */
[C---:B------:R-:W-:Y:S01]  /*5360*/  IMAD R187, R6.reuse, R2, R187 ;  /* 0x0000000206bb7224 */ /* 0x040fe200078e02bb */
[----:B------:R-:W-:Y:S01]  /*5370*/  LOP3.LUT R2, R9, 0xd0, RZ, 0xfc, !PT ;  /* 0x000000d009027812 */ /* 0x000fe200078efcff */
[----:B------:R-:W-:Y:S02]  /*5380*/  IMAD.MOV R10, RZ, RZ, -R10 ;  /* 0x000000ffff0a7224 */ /* 0x000fe400078e0a0a */
[----:B------:R-:W-:Y:S01]  /*5390*/  @!P0 IMAD.MOV R167, RZ, RZ, -R167 ;  /* 0x000000ffffa78224 */ /* 0x000fe200078e0aa7 */
[----:B------:R-:W-:Y:S01]  /*53a0*/  ISETP.GE.AND P0, PT, R15, RZ, PT ;  /* 0x000000ff0f00720c */ /* 0x000fe20003f06270 */
[--C-:B------:R-:W-:Y:S01]  /*53b0*/  @!P3 IMAD.IADD R183, R183, 0x1, -R6.reuse ;  /* 0x00000001b7b7b824 */ /* 0x100fe200078e0a06 */
[----:B------:R-:W-:Y:S01]  /*53c0*/  IABS R195, R2 ;  /* 0x0000000200c37213 */ /* 0x000fe20000000000 */
[--C-:B------:R-:W-:Y:S01]  /*53d0*/  @!P5 IMAD.IADD R179, R179, 0x1, -R6.reuse ;  /* 0x00000001b3b3d824 */ /* 0x100fe200078e0a06 */
[C---:B------:R-:W-:Y:S01]  /*53e0*/  ISETP.GT.U32.AND P5, PT, R6.reuse, R187, PT ;  /* 0x000000bb0600720c */ /* 0x040fe20003fa4070 */
[--C-:B------:R-:W-:Y:S01]  /*53f0*/  @!P1 IMAD.IADD R175, R175, 0x1, -R6.reuse ;  /* 0x00000001afaf9824 */ /* 0x100fe200078e0a06 */
[C---:B------:R-:W-:Y:S01]  /*5400*/  ISETP.GT.U32.AND P3, PT, R6.reuse, R183, PT ;  /* 0x000000b70600720c */ /* 0x040fe20003f64070 */
[C---:B------:R-:W-:Y:S01]  /*5410*/  IMAD R191, R6.reuse, R10, R191 ;  /* 0x0000000a06bf7224 */ /* 0x040fe200078e02bf */
[----:B------:R-:W-:Y:S01]  /*5420*/  LOP3.LUT R10, R9, 0xd4, RZ, 0xfc, !PT ;  /* 0x000000d4090a7812 */ /* 0x000fe200078efcff */
[----:B------:R-:W-:Y:S01]  /*5430*/  @!P6 IMAD.MOV R175, RZ, RZ, -R175 ;  /* 0x000000ffffafe224 */ /* 0x000fe200078e0aaf */
[----:B------:R-:W-:Y:S01]  /*5440*/  ISETP.GE.AND P1, PT, R11, RZ, PT ;  /* 0x000000ff0b00720c */ /* 0x000fe20003f26270 */
[--C-:B------:R-:W-:Y:S01]  /*5450*/  @!P4 IMAD.IADD R171, R171, 0x1, -R6.reuse ;  /* 0x00000001ababc824 */ /* 0x100fe200078e0a06 */
[----:B------:R-:W-:Y:S01]  /*5460*/  ISETP.GT.U32.AND P6, PT, R6, R191, PT ;  /* 0x000000bf0600720c */ /* 0x000fe20003fc4070 */
[----:B------:R-:W-:Y:S01]  /*5470*/  @!P0 IMAD.MOV R179, RZ, RZ, -R179 ;  /* 0x000000ffffb38224 */ /* 0x000fe200078e0ab3 */
[----:B------:R-:W-:Y:S01]  /*5480*/  ISETP.GE.AND P0, PT, R2, RZ, PT ;  /* 0x000000ff0200720c */ /* 0x000fe20003f06270 */
[----:B------:R-:W-:Y:S01]  /*5490*/  @!P2 IMAD.MOV R171, RZ, RZ, -R171 ;  /* 0x000000ffffaba224 */ /* 0x000fe200078e0aab */
[----:B------:R-:W-:Y:S01]  /*54a0*/  LOP3.LUT R2, R9, 0xd2, RZ, 0xfc, !PT ;  /* 0x000000d209027812 */ /* 0x000fe200078efcff */
[--C-:B------:R-:W-:Y:S01]  /*54b0*/  @!P5 IMAD.IADD R187, R187, 0x1, -R6.reuse ;  /* 0x00000001bbbbd824 */ /* 0x100fe200078e0a06 */
[----:B------:R-:W-:Y:S01]  /*54c0*/  ISETP.GE.AND P2, PT, R12, RZ, PT ;  /* 0x000000ff0c00720c */ /* 0x000fe20003f46270 */
[----:B------:R-:W-:Y:S01]  /*54d0*/  @!P3 IMAD.IADD R183, R183, 0x1, -R6 ;  /* 0x00000001b7b7b824 */ /* 0x000fe200078e0a06 */
[----:B------:R-:W-:-:S02]  /*54e0*/  ISETP.GE.AND P3, PT, R2, RZ, PT ;  /* 0x000000ff0200720c */ /* 0x000fc40003f66270 */
[----:B------:R-:W-:Y:S01]  /*54f0*/  IABS R199, R2 ;  /* 0x0000000200c77213 */ /* 0x000fe20000000000 */
[----:B------:R-:W-:Y:S01]  /*5500*/  IMAD.HI.U32 R2, R8, R195, RZ ;  /* 0x000000c308027227 */ /* 0x000fe200078e00ff */
[C---:B------:R-:W-:Y:S02]  /*5510*/  ISETP.GT.U32.AND P5, PT, R6.reuse, R187, PT ;  /* 0x000000bb0600720c */ /* 0x040fe40003fa4070 */
[----:B------:R-:W-:Y:S01]  /*5520*/  ISETP.GE.AND P4, PT, R19, RZ, PT ;  /* 0x000000ff1300720c */ /* 0x000fe20003f86270 */
[----:B------:R-:W-:Y:S01]  /*5530*/  @!P6 IMAD.IADD R191, R191, 0x1, -R6 ;  /* 0x00000001bfbfe824 */ /* 0x000fe200078e0a06 */
[----:B------:R-:W-:Y:S01]  /*5540*/  IABS R203, R10 ;  /* 0x0000000a00cb7213 */ /* 0x000fe20000000000 */
[----:B------:R-:W-:Y:S01]  /*5550*/  IMAD.MOV R2, RZ, RZ, -R2 ;  /* 0x000000ffff027224 */ /* 0x000fe200078e0a02 */
[C---:B------:R-:W-:Y:S02]  /*5560*/  LOP3.LUT R11, R9.reuse, 0xd6, RZ, 0xfc, !PT ;  /* 0x000000d6090b7812 */ /* 0x040fe400078efcff */
[C---:B------:R-:W-:Y:S01]  /*5570*/  ISETP.GT.U32.AND P6, PT, R6.reuse, R191, PT ;  /* 0x000000bf0600720c */ /* 0x040fe20003fc4070 */
[----:B------:R-:W-:Y:S01]  /*5580*/  IMAD R195, R6, R2, R195 ;  /* 0x0000000206c37224 */ /* 0x000fe200078e02c3 */
[----:B------:R-:W-:Y:S01]  /*5590*/  IABS R207, R11 ;  /* 0x0000000b00cf7213 */ /* 0x000fe20000000000 */
[----:B------:R-:W-:Y:S01]  /*55a0*/  IMAD.HI.U32 R2, R8, R199, RZ ;  /* 0x000000c708027227 */ /* 0x000fe200078e00ff */
[----:B------:R-:W-:-:S02]  /*55b0*/  LOP3.LUT R12, R9, 0xdc, RZ, 0xfc, !PT ;  /* 0x000000dc090c7812 */ /* 0x000fc400078efcff */
[----:B------:R-:W-:Y:S01]  /*55c0*/  LOP3.LUT R15, R9, 0xe4, RZ, 0xfc, !PT ;  /* 0x000000e4090f7812 */ /* 0x000fe200078efcff */
[----:B------:R-:W-:Y:S01]  /*55d0*/  @!P5 IMAD.IADD R187, R187, 0x1, -R6 ;  /* 0x00000001bbbbd824 */ /* 0x000fe200078e0a06 */
[----:B------:R-:W-:Y:S01]  /*55e0*/  ISETP.GT.U32.AND P5, PT, R6, R195, PT ;  /* 0x000000c30600720c */ /* 0x000fe20003fa4070 */
[----:B------:R-:W-:Y:S01]  /*55f0*/  IMAD.MOV R2, RZ, RZ, -R2 ;  /* 0x000000ffff027224 */ /* 0x000fe200078e0a02 */
[----:B------:R-:W-:Y:S01]  /*5600*/  IABS R219, R12 ;  /* 0x0000000c00db7213 */ /* 0x000fe20000000000 */
[----:B------:R-:W-:Y:S01]  /*5610*/  @!P4 IMAD.MOV R183, RZ, RZ, -R183 ;  /* 0x000000ffffb7c224 */ /* 0x000fe200078e0ab7 */
[----:B------:R-:W-:Y:S01]  /*5620*/  ISETP.GE.AND P4, PT, R10, RZ, PT ;  /* 0x000000ff0a00720c */ /* 0x000fe20003f86270 */
[----:B------:R-:W-:Y:S01]  /*5630*/  @!P6 IMAD.IADD R191, R191, 0x1, -R6 ;  /* 0x00000001bfbfe824 */ /* 0x000fe200078e0a06 */
[----:B------:R-:W-:Y:S01]  /*5640*/  ISETP.GE.AND P6, PT, R11, RZ, PT ;  /* 0x000000ff0b00720c */ /* 0x000fe20003fc6270 */
[----:B------:R-:W-:Y:S01]  /*5650*/  IMAD R199, R6, R2, R199 ;  /* 0x0000000206c77224 */ /* 0x000fe200078e02c7 */
[----:B------:R-:W-:Y:S01]  /*5660*/  LOP3.LUT R11, R9, 0xda, RZ, 0xfc, !PT ;  /* 0x000000da090b7812 */ /* 0x000fe200078efcff */
[----:B------:R-:W-:Y:S01]  /*5670*/  @!P2 IMAD.MOV R191, RZ, RZ, -R191 ;  /* 0x000000ffffbfa224 */ /* 0x000fe200078e0abf */
[----:B------:R-:W-:Y:S01]  /*5680*/  IABS R235, R15 ;  /* 0x0000000f00eb7213 */ /* 0x000fe20000000000 */
[----:B------:R-:W-:Y:S01]  /*5690*/  IMAD.HI.U32 R10, R8, R203, RZ ;  /* 0x000000cb080a7227 */ /* 0x000fe200078e00ff */
[----:B------:R-:W-:-:S02]  /*56a0*/  ISETP.GT.U32.AND P2, PT, R6, R199, PT ;  /* 0x000000c70600720c */ /* 0x000fc40003f44070 */
[----:B------:R-:W-:Y:S01]  /*56b0*/  IABS R215, R11 ;  /* 0x0000000b00d77213 */ /* 0x000fe20000000000 */
[----:B------:R-:W-:Y:S01]  /*56c0*/  @!P5 IMAD.IADD R195, R195, 0x1, -R6 ;  /* 0x00000001c3c3d824 */ /* 0x000fe200078e0a06 */
[C---:B------:R-:W-:Y:S01]  /*56d0*/  LOP3.LUT R19, R9.reuse, 0xe6, RZ, 0xfc, !PT ;  /* 0x000000e609137812 */ /* 0x040fe200078efcff */
[----:B------:R-:W-:Y:S02]  /*56e0*/  IMAD.MOV R10, RZ, RZ, -R10 ;  /* 0x000000ffff0a7224 */ /* 0x000fe400078e0a0a */
[----:B------:R-:W-:Y:S01]  /*56f0*/  IMAD.HI.U32 R2, R8, R207, RZ ;  /* 0x000000cf08027227 */ /* 0x000fe200078e00ff */
[C---:B------:R-:W-:Y:S02]  /*5700*/  ISETP.GT.U32.AND P5, PT, R6.reuse, R195, PT ;  /* 0x000000c30600720c */ /* 0x040fe40003fa4070 */
[----:B------:R-:W-:Y:S01]  /*5710*/  IABS R239, R19 ;  /* 0x0000001300ef7213 */ /* 0x000fe20000000000 */
[----:B------:R-:W-:Y:S01]  /*5720*/  IMAD R203, R6, R10, R203 ;  /* 0x0000000a06cb7224 */ /* 0x000fe200078e02cb */
[----:B------:R-:W-:Y:S01]  /*5730*/  LOP3.LUT R10, R9, 0xd8, RZ, 0xfc, !PT ;  /* 0x000000d8090a7812 */ /* 0x000fe200078efcff */
[----:B------:R-:W-:-:S02]  /*5740*/  @!P2 IMAD.IADD R199, R199, 0x1, -R6 ;  /* 0x00000001c7c7a824 */ /* 0x000fc400078e0a06 */
[----:B------:R-:W-:Y:S01]  /*5750*/  IMAD.MOV R2, RZ, RZ, -R2 ;  /* 0x000000ffff027224 */ /* 0x000fe200078e0a02 */
[----:B------:R-:W-:Y:S01]  /*5760*/  IABS R211, R10 ;  /* 0x0000000a00d37213 */ /* 0x000fe20000000000 */
[----:B------:R-:W-:Y:S01]  /*5770*/  @!P1 IMAD.MOV R187, RZ, RZ, -R187 ;  /* 0x000000ffffbb9224 */ /* 0x000fe200078e0abb */
[C---:B------:R-:W-:Y:S01]  /*5780*/  ISETP.GT.U32.AND P2, PT, R6.reuse, R199, PT ;  /* 0x000000c70600720c */ /* 0x040fe20003f44070 */
[----:B------:R-:W-:Y:S01]  /*5790*/  IMAD R207, R6, R2, R207 ;  /* 0x0000000206cf7224 */ /* 0x000fe200078e02cf */
[----:B------:R-:W-:Y:S01]  /*57a0*/  ISETP.GE.AND P1, PT, R10, RZ, PT ;  /* 0x000000ff0a00720c */ /* 0x000fe20003f26270 */
[----:B------:R-:W-:Y:S01]  /*57b0*/  @!P5 IMAD.IADD R195, R195, 0x1, -R6 ;  /* 0x00000001c3c3d824 */ /* 0x000fe200078e0a06 */
[----:B------:R-:W-:Y:S01]  /*57c0*/  ISETP.GT.U32.AND P5, PT, R6, R203, PT ;  /* 0x000000cb0600720c */ /* 0x000fe20003fa4070 */
[----:B------:R-:W-:-:S04]  /*57d0*/  IMAD.HI.U32 R2, R8, R211, RZ ;  /* 0x000000d308027227 */ /* 0x000fc800078e00ff */
[----:B------:R-:W-:-:S04]  /*57e0*/  IMAD.HI.U32 R10, R8, R215, RZ ;  /* 0x000000d7080a7227 */ /* 0x000fc800078e00ff */
[----:B------:R-:W-:Y:S02]  /*57f0*/  IMAD.MOV R2, RZ, RZ, -R2 ;  /* 0x000000ffff027224 */ /* 0x000fe400078e0a02 */
[----:B------:R-:W-:Y:S01]  /*5800*/  @!P2 IMAD.IADD R199, R199, 0x1, -R6 ;  /* 0x00000001c7c7a824 */ /* 0x000fe200078e0a06 */
[C---:B------:R-:W-:Y:S01]  /*5810*/  ISETP.GT.U32.AND P2, PT, R6.reuse, R207, PT ;  /* 0x000000cf0600720c */ /* 0x040fe20003f44070 */
[----:B------:R-:W-:Y:S02]  /*5820*/  IMAD.MOV R10, RZ, RZ, -R10 ;  /* 0x000000ffff0a7224 */ /* 0x000fe400078e0a0a */
[----:B------:R-:W-:Y:S02]  /*5830*/  IMAD R211, R6, R2, R211 ;  /* 0x0000000206d37224 */ /* 0x000fe400078e02d3 */
[----:B------:R-:W-:-:S04]  /*5840*/  IMAD.HI.U32 R2, R8, R219, RZ ;  /* 0x000000db08027227 */ /* 0x000fc800078e00ff */
[C---:B------:R-:W-:Y:S02]  /*5850*/  IMAD R215, R6.reuse, R10, R215 ;  /* 0x0000000a06d77224 */ /* 0x040fe400078e02d7 */
[----:B------:R-:W-:Y:S02]  /*5860*/  @!P5 IMAD.IADD R203, R203, 0x1, -R6 ;  /* 0x00000001cbcbd824 */ /* 0x000fe400078e0a06 */
[----:B------:R-:W-:Y:S02]  /*5870*/  IMAD.MOV R10, RZ, RZ, -R2 ;  /* 0x000000ffff0a7224 */ /* 0x000fe400078e0a02 */
[----:B------:R-:W-:Y:S01]  /*5880*/  @!P2 IMAD.IADD R207, R207, 0x1, -R6 ;  /* 0x00000001cfcfa824 */ /* 0x000fe200078e0a06 */
[C---:B------:R-:W-:Y:S01]  /*5890*/  ISETP.GT.U32.AND P5, PT, R6.reuse, R203, PT ;  /* 0x000000cb0600720c */ /* 0x040fe20003fa4070 */
[C---:B------:R-:W-:Y:S02]  /*58a0*/  IMAD R219, R6.reuse, R10, R219 ;  /* 0x0000000a06db7224 */ /* 0x040fe400078e02db */
[----:B------:R-:W-:Y:S01]  /*58b0*/  @!P3 IMAD.MOV R199, RZ, RZ, -R199 ;  /* 0x000000ffffc7b224 */ /* 0x000fe200078e0ac7 */
[----:B------:R-:W-:Y:S01]  /*58c0*/  ISETP.GT.U32.AND P3, PT, R6, R215, PT ;  /* 0x000000d70600720c */ /* 0x000fe20003f64070 */
[----:B------:R-:W-:Y:S01]  /*58d0*/  IMAD.HI.U32 R2, R8, R223, RZ ;  /* 0x000000df08027227 */ /* 0x000fe200078e00ff */
[----:B------:R-:W-:-:S03]  /*58e0*/  ISETP.GT.U32.AND P2, PT, R6, R219, PT ;  /* 0x000000db0600720c */ /* 0x000fc60003f44070 */
[----:B------:R-:W-:Y:S01]  /*58f0*/  @!P0 IMAD.MOV R195, RZ, RZ, -R195 ;  /* 0x000000ffffc38224 */ /* 0x000fe200078e0ac3 */
[C---:B------:R-:W-:Y:S01]  /*5900*/  ISETP.GT.U32.AND P0, PT, R6.reuse, R211, PT ;  /* 0x000000d30600720c */ /* 0x040fe20003f04070 */
[----:B------:R-:W-:Y:S02]  /*5910*/  IMAD.MOV R2, RZ, RZ, -R2 ;  /* 0x000000ffff027224 */ /* 0x000fe400078e0a02 */
[--C-:B------:R-:W-:Y:S01]  /*5920*/  @!P5 IMAD.IADD R203, R203, 0x1, -R6.reuse ;  /* 0x00000001cbcbd824 */ /* 0x100fe200078e0a06 */
[----:B------:R-:W-:Y:S01]  /*5930*/  ISETP.GE.AND P5, PT, R11, RZ, PT ;  /* 0x000000ff0b00720c */ /* 0x000fe20003fa6270 */
[C---:B------:R-:W-:Y:S01]  /*5940*/  IMAD R223, R6.reuse, R2, R223 ;  /* 0x0000000206df7224 */ /* 0x040fe200078e02df */
[----:B------:R-:W-:Y:S01]  /*5950*/  LOP3.LUT R11, R9, 0xe2, RZ, 0xfc, !PT ;  /* 0x000000e2090b7812 */ /* 0x000fe200078efcff */
[--C-:B------:R-:W-:Y:S02]  /*5960*/  @!P3 IMAD.IADD R215, R215, 0x1, -R6.reuse ;  /* 0x00000001d7d7b824 */ /* 0x100fe400078e0a06 */
[--C-:B------:R-:W-:Y:S01]  /*5970*/  @!P2 IMAD.IADD R219, R219, 0x1, -R6.reuse ;  /* 0x00000001dbdba824 */ /* 0x100fe200078e0a06 */
[----:B------:R-:W-:Y:S01]  /*5980*/  IABS R231, R11 ;  /* 0x0000000b00e77213 */ /* 0x000fe20000000000 */
[----:B------:R-:W-:Y:S01]  /*5990*/  @!P4 IMAD.MOV R203, RZ, RZ, -R203 ;  /* 0x000000ffffcbc224 */ /* 0x000fe200078e0acb */
[C---:B------:R-:W-:Y:S01]  /*59a0*/  ISETP.GT.U32.AND P4, PT, R6.reuse, R215, PT ;  /* 0x000000d70600720c */ /* 0x040fe20003f84070 */
[----:B------:R-:W-:Y:S01]  /*59b0*/  @!P0 IMAD.IADD R211, R211, 0x1, -R6 ;  /* 0x00000001d3d38824 */ /* 0x000fe200078e0a06 */
[----:B------:R-:W-:Y:S01]  /*59c0*/  ISETP.GT.U32.AND P2, PT, R6, R219, PT ;  /* 0x000000db0600720c */ /* 0x000fe20003f44070 */
[----:B------:R-:W-:Y:S01]  /*59d0*/  IMAD.HI.U32 R2, R8, R231, RZ ;  /* 0x000000e708027227 */ /* 0x000fe200078e00ff */
[----:B------:R-:W-:-:S02]  /*59e0*/  ISETP.GT.U32.AND P0, PT, R6, R207, PT ;  /* 0x000000cf0600720c */ /* 0x000fc40003f04070 */
[----:B------:R-:W-:Y:S01]  /*59f0*/  ISETP.GT.U32.AND P3, PT, R6, R211, PT ;  /* 0x000000d30600720c */ /* 0x000fe20003f64070 */
[----:B------:R-:W-:Y:S02]  /*5a00*/  IMAD.MOV R2, RZ, RZ, -R2 ;  /* 0x000000ffff027224 */ /* 0x000fe400078e0a02 */
[----:B------:R-:W-:-:S04]  /*5a10*/  IMAD.HI.U32 R10, R8, R227, RZ ;  /* 0x000000e3080a7227 */ /* 0x000fc800078e00ff */
[C---:B------:R-:W-:Y:S02]  /*5a20*/  IMAD R231, R6.reuse, R2, R231 ;  /* 0x0000000206e77224 */ /* 0x040fe400078e02e7 */
[--C-:B------:R-:W-:Y:S02]  /*5a30*/  @!P2 IMAD.IADD R219, R219, 0x1, -R6.reuse ;  /* 0x00000001dbdba824 */ /* 0x100fe400078e0a06 */
[--C-:B------:R-:W-:Y:S01]  /*5a40*/  @!P0 IMAD.IADD R207, R207, 0x1, -R6.reuse ;  /* 0x00000001cfcf8824 */ /* 0x100fe200078e0a06 */
[C---:B------:R-:W-:Y:S01]  /*5a50*/  ISETP.GT.U32.AND P2, PT, R6.reuse, R231, PT ;  /* 0x000000e70600720c */ /* 0x040fe20003f44070 */
[----:B------:R-:W-:Y:S01]  /*5a60*/  @!P4 IMAD.IADD R215, R215, 0x1, -R6 ;  /* 0x00000001d7d7c824 */ /* 0x000fe200078e0a06 */
[----:B------:R-:W-:Y:S01]  /*5a70*/  ISETP.GT.U32.AND P0, PT, R6, R223, PT ;  /* 0x000000df0600720c */ /* 0x000fe20003f04070 */
[----:B------:R-:W-:Y:S01]  /*5a80*/  IMAD.HI.U32 R2, R8, R235, RZ ;  /* 0x000000eb08027227 */ /* 0x000fe200078e00ff */
[----:B------:R-:W-:Y:S02]  /*5a90*/  ISETP.GE.AND P4, PT, R12, RZ, PT ;  /* 0x000000ff0c00720c */ /* 0x000fe40003f86270 */
[----:B------:R-:W-:Y:S01]  /*5aa0*/  LOP3.LUT R12, R9, 0xe8, RZ, 0xfc, !PT ;  /* 0x000000e8090c7812 */ /* 0x000fe200078efcff */
[----:B------:R-:W-:-:S02]  /*5ab0*/  @!P6 IMAD.MOV R207, RZ, RZ, -R207 ;  /* 0x000000ffffcfe224 */ /* 0x000fc400078e0acf */
[----:B------:R-:W-:Y:S01]  /*5ac0*/  IMAD.MOV R2, RZ, RZ, -R2 ;  /* 0x000000ffff027224 */ /* 0x000fe200078e0a02 */
[----:B------:R-:W-:Y:S01]  /*5ad0*/  IABS R241, R12 ;  /* 0x0000000c00f17213 */ /* 0x000fe20000000000 */
[----:B------:R-:W-:Y:S02]  /*5ae0*/  IMAD.MOV R10, RZ, RZ, -R10 ;  /* 0x000000ffff0a7224 */ /* 0x000fe400078e0a0a */
[--C-:B------:R-:W-:Y:S02]  /*5af0*/  @!P2 IMAD.IADD R231, R231, 0x1, -R6.reuse ;  /* 0x00000001e7e7a824 */ /* 0x100fe400078e0a06 */
[----:B------:R-:W-:Y:S01]  /*5b00*/  @!P0 IMAD.IADD R223, R223, 0x1, -R6 ;  /* 0x00000001dfdf8824 */ /* 0x000fe200078e0a06 */
[----:B------:R-:W-:Y:S01]  /*5b10*/  ISETP.GE.AND P0, PT, R13, RZ, PT ;  /* 0x000000ff0d00720c */ /* 0x000fe20003f06270 */
[----:B------:R-:W-:Y:S01]  /*5b20*/  @!P4 IMAD.MOV R219, RZ, RZ, -R219 ;  /* 0x000000ffffdbc224 */ /* 0x000fe200078e0adb */
[C---:B------:R-:W-:Y:S01]  /*5b30*/  ISETP.GT.U32.AND P6, PT, R6.reuse, R231, PT ;  /* 0x000000e70600720c */ /* 0x040fe20003fc4070 */
[----:B------:R-:W-:Y:S01]  /*5b40*/  IMAD R235, R6, R2, R235 ;  /* 0x0000000206eb7224 */ /* 0x000fe200078e02eb */
[----:B------:R-:W-:Y:S01]  /*5b50*/  ISETP.GE.AND P4, PT, R11, RZ, PT ;  /* 0x000000ff0b00720c */ /* 0x000fe20003f86270 */
[----:B------:R-:W-:Y:S01]  /*5b60*/  IMAD.HI.U32 R2, R8, R241, RZ ;  /* 0x000000f108027227 */ /* 0x000fe200078e00ff */
[----:B------:R-:W-:-:S02]  /*5b70*/  ISETP.GT.U32.AND P2, PT, R6, R223, PT ;  /* 0x000000df0600720c */ /* 0x000fc40003f44070 */
[----:B------:R-:W-:Y:S01]  /*5b80*/  LOP3.LUT R11, R9, 0xf0, RZ, 0xfc, !PT ;  /* 0x000000f0090b7812 */ /* 0x000fe200078efcff */
[----:B------:R-:W-:Y:S01]  /*5b90*/  IMAD R227, R6, R10, R227 ;  /* 0x0000000a06e37224 */ /* 0x000fe200078e02e3 */
[----:B------:R-:W-:Y:S01]  /*5ba0*/  SHF.R.U32.HI R13, RZ, 0x6, R146 ;  /* 0x00000006ff0d7819 */ /* 0x000fe20000011692 */
[----:B------:R-:W-:Y:S01]  /*5bb0*/  IMAD.HI.U32 R10, R8, R239, RZ ;  /* 0x000000ef080a7227 */ /* 0x000fe200078e00ff */
[----:B------:R-:W-:-:S03]  /*5bc0*/  IABS R29, R11 ;  /* 0x0000000b001d7213 */ /* 0x000fc60000000000 */
[----:B------:R-:W-:Y:S02]  /*5bd0*/  IMAD.MOV R2, RZ, RZ, -R2 ;  /* 0x000000ffff027224 */ /* 0x000fe400078e0a02 */
[----:B------:R-:W-:Y:S02]  /*5be0*/  IMAD.MOV R10, RZ, RZ, -R10 ;  /* 0x000000ffff0a7224 */ /* 0x000fe400078e0a0a */
[--C-:B------:R-:W-:Y:S01]  /*5bf0*/  @!P6 IMAD.IADD R231, R231, 0x1, -R6.reuse ;  /* 0x00000001e7e7e824 */ /* 0x100fe200078e0a06 */
[----:B------:R-:W-:Y:S01]  /*5c00*/  ISETP.GE.AND P6, PT, R19, RZ, PT ;  /* 0x000000ff1300720c */ /* 0x000fe20003fc6270 */
[C---:B------:R-:W-:Y:S02]  /*5c10*/  IMAD R241, R6.reuse, R2, R241 ;  /* 0x0000000206f17224 */ /* 0x040fe400078e02f1 */
[C---:B------:R-:W-:Y:S01]  /*5c20*/  IMAD R239, R6.reuse, R10, R239 ;  /* 0x0000000a06ef7224 */ /* 0x040fe200078e02ef */
[----:B------:R-:W-:Y:S01]  /*5c30*/  LOP3.LUT R10, R9, 0xea, RZ, 0xfc, !PT ;  /* 0x000000ea090a7812 */ /* 0x000fe200078efcff */
[----:B------:R-:W-:Y:S01]  /*5c40*/  @!P5 IMAD.MOV R215, RZ, RZ, -R215 ;  /* 0x000000ffffd7d224 */ /* 0x000fe200078e0ad7 */
[C---:B------:R-:W-:Y:S01]  /*5c50*/  ISETP.GT.U32.AND P5, PT, R6.reuse, R235, PT ;  /* 0x000000eb0600720c */ /* 0x040fe20003fa4070 */
[----:B------:R-:W-:Y:S01]  /*5c60*/  @!P4 IMAD.MOV R231, RZ, RZ, -R231 ;  /* 0x000000ffffe7c224 */ /* 0x000fe200078e0ae7 */
[C---:B------:R-:W-:Y:S01]  /*5c70*/  ISETP.GT.U32.AND P4, PT, R6.reuse, R241, PT ;  /* 0x000000f10600720c */ /* 0x040fe20003f84070 */
[--C-:B------:R-:W-:Y:S01]  /*5c80*/  @!P2 IMAD.IADD R223, R223, 0x1, -R6.reuse ;  /* 0x00000001dfdfa824 */ /* 0x100fe200078e0a06 */
[C---:B------:R-:W-:Y:S01]  /*5c90*/  ISETP.GT.U32.AND P2, PT, R6.reuse, R239, PT ;  /* 0x000000ef0600720c */ /* 0x040fe20003f44070 */
[----:B------:R-:W-:Y:S01]  /*5ca0*/  @!P3 IMAD.IADD R211, R211, 0x1, -R6 ;  /* 0x00000001d3d3b824 */ /* 0x000fe200078e0a06 */
[----:B------:R-:W-:Y:S01]  /*5cb0*/  IABS R243, R10 ;  /* 0x0000000a00f37213 */ /* 0x000fe20000000000 */
[----:B------:R-:W-:Y:S01]  /*5cc0*/  @!P0 IMAD.MOV R223, RZ, RZ, -R223 ;  /* 0x000000ffffdf8224 */ /* 0x000fe200078e0adf */
[----:B------:R-:W-:Y:S01]  /*5cd0*/  ISETP.GT.U32.AND P3, PT, R6, R227, PT ;  /* 0x000000e30600720c */ /* 0x000fe20003f64070 */
[----:B------:R-:W-:-:S02]  /*5ce0*/  @!P1 IMAD.MOV R211, RZ, RZ, -R211 ;  /* 0x000000ffffd39224 */ /* 0x000fc400078e0ad3 */
[----:B------:R-:W-:-:S04]  /*5cf0*/  IMAD.HI.U32 R2, R8, R243, RZ ;  /* 0x000000f308027227 */ /* 0x000fc800078e00ff */
[--C-:B------:R-:W-:Y:S01]  /*5d00*/  @!P5 IMAD.IADD R235, R235, 0x1, -R6.reuse ;  /* 0x00000001ebebd824 */ /* 0x100fe200078e0a06 */
[----:B------:R-:W-:Y:S01]  /*5d10*/  ISETP.GE.AND P5, PT, R12, RZ, PT ;  /* 0x000000ff0c00720c */ /* 0x000fe20003fa6270 */
[--C-:B------:R-:W-:Y:S01]  /*5d20*/  @!P4 IMAD.IADD R241, R241, 0x1, -R6.reuse ;  /* 0x00000001f1f1c824 */ /* 0x100fe200078e0a06 */
[----:B------:R-:W-:Y:S01]  /*5d30*/  LOP3.LUT R12, R9, 0xf2, RZ, 0xfc, !PT ;  /* 0x000000f2090c7812 */ /* 0x000fe200078efcff */
[----:B------:R-:W-:Y:S01]  /*5d40*/  @!P2 IMAD.IADD R239, R239, 0x1, -R6 ;  /* 0x00000001efefa824 */ /* 0x000fe200078e0a06 */
[C---:B------:R-:W-:Y:S01]  /*5d50*/  ISETP.GT.U32.AND P2, PT, R6.reuse, R235, PT ;  /* 0x000000eb0600720c */ /* 0x040fe20003f44070 */
[----:B------:R-:W-:Y:S01]  /*5d60*/  IMAD.MOV R2, RZ, RZ, -R2 ;  /* 0x000000ffff027224 */ /* 0x000fe200078e0a02 */
[----:B------:R-:W-:Y:S01]  /*5d70*/  ISETP.GT.U32.AND P4, PT, R6, R241, PT ;  /* 0x000000f10600720c */ /* 0x000fe20003f84070 */
[----:B------:R-:W-:Y:S01]  /*5d80*/  @!P3 IMAD.IADD R227, R227, 0x1, -R6 ;  /* 0x00000001e3e3b824 */ /* 0x000fe200078e0a06 */
[----:B------:R-:W-:Y:S01]  /*5d90*/  ISETP.GE.AND P3, PT, R14, RZ, PT ;  /* 0x000000ff0e00720c */ /* 0x000fe20003f66270 */
[----:B------:R-:W-:Y:S01]  /*5da0*/  IMAD R243, R6, R2, R243 ;  /* 0x0000000206f37224 */ /* 0x000fe200078e02f3 */
[----:B------:R-:W-:-:S02]  /*5db0*/  LOP3.LUT R2, R9, 0xec, RZ, 0xfc, !PT ;  /* 0x000000ec09027812 */ /* 0x000fc400078efcff */
[C---:B------:R-:W-:Y:S02]  /*5dc0*/  ISETP.GT.U32.AND P1, PT, R6.reuse, R227, PT ;  /* 0x000000e30600720c */ /* 0x040fe40003f24070 */
[----:B------:R-:W-:Y:S02]  /*5dd0*/  IABS R121, R2 ;  /* 0x0000000200797213 */ /* 0x000fe40000000000 */
[----:B------:R-:W-:Y:S01]  /*5de0*/  ISETP.GT.U32.AND P0, PT, R6, R239, PT ;  /* 0x000000ef0600720c */ /* 0x000fe20003f04070 */
[--C-:B------:R-:W-:Y:S01]  /*5df0*/  @!P2 IMAD.IADD R235, R235, 0x1, -R6.reuse ;  /* 0x00000001ebeba824 */ /* 0x100fe200078e0a06 */
[----:B------:R-:W-:Y:S01]  /*5e00*/  ISETP.GE.AND P2, PT, R2, RZ, PT ;  /* 0x000000ff0200720c */ /* 0x000fe20003f46270 */
[----:B------:R-:W-:Y:S01]  /*5e10*/  @!P4 IMAD.IADD R241, R241, 0x1, -R6 ;  /* 0x00000001f1f1c824 */ /* 0x000fe200078e0a06 */
[----:B------:R-:W-:Y:S01]  /*5e20*/  ISETP.GT.U32.AND P4, PT, R6, R243, PT ;  /* 0x000000f30600720c */ /* 0x000fe20003f84070 */
[----:B------:R-:W-:Y:S01]  /*5e30*/  IMAD.HI.U32 R2, R8, R121, RZ ;  /* 0x0000007908027227 */ /* 0x000fe200078e00ff */
[----:B------:R-:W-:-:S02]  /*5e40*/  IABS R31, R12 ;  /* 0x0000000c001f7213 */ /* 0x000fc40000000000 */
[----:B------:R-:W-:Y:S01]  /*5e50*/  LOP3.LUT R14, R9, 0xf4, RZ, 0xfc, !PT ;  /* 0x000000f4090e7812 */ /* 0x000fe200078efcff */
[----:B------:R-:W-:Y:S02]  /*5e60*/  IMAD.MOV R2, RZ, RZ, -R2 ;  /* 0x000000ffff027224 */ /* 0x000fe400078e0a02 */
[--C-:B------:R-:W-:Y:S01]  /*5e70*/  @!P1 IMAD.IADD R227, R227, 0x1, -R6.reuse ;  /* 0x00000001e3e39824 */ /* 0x100fe200078e0a06 */
[----:B------:R-:W-:Y:S01]  /*5e80*/  ISETP.GE.AND P1, PT, R15, RZ, PT ;  /* 0x000000ff0f00720c */ /* 0x000fe20003f26270 */
[----:B------:R-:W-:Y:S01]  /*5e90*/  IMAD R121, R6, R2, R121 ;  /* 0x0000000206797224 */ /* 0x000fe200078e0279 */
[----:B------:R-:W-:Y:S01]  /*5ea0*/  SGXT.U32 R2, R13, 0x2 ;  /* 0x000000020d02781a */ /* 0x000fe20000000000 */
[----:B------:R-:W-:Y:S01]  /*5eb0*/  @!P3 IMAD.MOV R227, RZ, RZ, -R227 ;  /* 0x000000ffffe3b224 */ /* 0x000fe200078e0ae3 */
[----:B------:R-:W-:Y:S01]  /*5ec0*/  ISETP.GE.AND P3, PT, R10, RZ, PT ;  /* 0x000000ff0a00720c */ /* 0x000fe20003f66270 */
[--C-:B------:R-:W-:Y:S01]  /*5ed0*/  @!P4 IMAD.IADD R243, R243, 0x1, -R6.reuse ;  /* 0x00000001f3f3c824 */ /* 0x100fe200078e0a06 */
[----:B------:R-:W-:Y:S01]  /*5ee0*/  ISETP.GT.U32.AND P4, PT, R6, R121, PT ;  /* 0x000000790600720c */ /* 0x000fe20003f84070 */
[----:B------:R-:W-:Y:S01]  /*5ef0*/  @!P0 IMAD.IADD R239, R239, 0x1, -R6 ;  /* 0x00000001efef8824 */ /* 0x000fe200078e0a06 */
[----:B------:R-:W-:Y:S01]  /*5f00*/  LOP3.LUT R10, R9, 0xee, RZ, 0xfc, !PT ;  /* 0x000000ee090a7812 */ /* 0x000fe200078efcff */
[----:B------:R-:W-:Y:S01]  /*5f10*/  @!P5 IMAD.MOV R241, RZ, RZ, -R241 ;  /* 0x000000fffff1d224 */ /* 0x000fe200078e0af1 */
[----:B------:R-:W-:Y:S01]  /*5f20*/  IABS R27, R14 ;  /* 0x0000000e001b7213 */ /* 0x000fe20000000000 */
[----:B------:R-:W-:Y:S01]  /*5f30*/  @!P6 IMAD.MOV R239, RZ, RZ, -R239 ;  /* 0x000000ffffefe224 */ /* 0x000fe200078e0aef */
[----:B------:R-:W-:Y:S01]  /*5f40*/  IABS R33, R10 ;  /* 0x0000000a00217213 */ /* 0x000fe20000000000 */
[----:B------:R-:W-:Y:S01]  /*5f50*/  @!P1 IMAD.MOV R235, RZ, RZ, -R235 ;  /* 0x000000ffffeb9224 */ /* 0x000fe200078e0aeb */
[----:B------:R-:W-:Y:S01]  /*5f60*/  ISETP.GE.AND P0, PT, R10, RZ, PT ;  /* 0x000000ff0a00720c */ /* 0x000fe20003f06270 */
[----:B------:R-:W-:Y:S01]  /*5f70*/  IMAD R166, R2, UR16, RZ ;  /* 0x0000001002a67c24 */ /* 0x000fe2000f8e02ff */
[----:B------:R-:W-:Y:S01]  /*5f80*/  ISETP.GE.AND P6, PT, R12, RZ, PT ;  /* 0x000000ff0c00720c */ /* 0x000fe20003fc6270 */
[----:B------:R-:W-:Y:S01]  /*5f90*/  IMAD.HI.U32 R10, R8, R33, RZ ;  /* 0x00000021080a7227 */ /* 0x000fe200078e00ff */
[----:B------:R-:W-:-:S02]  /*5fa0*/  ISETP.GE.AND P1, PT, R11, RZ, PT ;  /* 0x000000ff0b00720c */ /* 0x000fc40003f26270 */
[----:B------:R-:W-:Y:S01]  /*5fb0*/  STL [R1+0x4c8], R166 ;  /* 0x0004c8a601007387 */ /* 0x000fe20000100800 */
[----:B------:R-:W-:Y:S01]  /*5fc0*/  @!P4 IMAD.IADD R121, R121, 0x1, -R6 ;  /* 0x000000017979c824 */ /* 0x000fe200078e0a06 */
[----:B------:R-:W-:Y:S01]  /*5fd0*/  ISETP.GT.U32.AND P4, PT, R6, R243, PT ;  /* 0x000000f30600720c */ /* 0x000fe20003f84070 */
[----:B------:R-:W-:Y:S01]  /*5fe0*/  IMAD.MOV R12, RZ, RZ, -R10 ;  /* 0x000000ffff0c7224 */ /* 0x000fe200078e0a0a */
[----:B------:R-:W-:Y:S01]  /*5ff0*/  LOP3.LUT R128, R2, 0x20, RZ, 0xfc, !PT ;  /* 0x0000002002807812 */ /* 0x000fe200078efcff */
[----:B------:R-:W-:Y:S01]  /*6000*/  IMAD.HI.U32 R11, R8, R29, RZ ;  /* 0x0000001d080b7227 */ /* 0x000fe200078e00ff */
[----:B------:R-:W-:Y:S02]  /*6010*/  ISETP.GT.U32.AND P5, PT, R6, R121, PT ;  /* 0x000000790600720c */ /* 0x000fe40003fa4070 */
[----:B------:R-:W-:Y:S01]  /*6020*/  LOP3.LUT R124, R2, 0x40, RZ, 0xfc, !PT ;  /* 0x00000040027c7812 */ /* 0x000fe200078efcff */
[----:B------:R-:W-:-:S04]  /*6030*/  IMAD.HI.U32 R10, R8, R31, RZ ;  /* 0x0000001f080a7227 */ /* 0x000fc800078e00ff */
[----:B------:R-:W-:Y:S02]  /*6040*/  IMAD.MOV R11, RZ, RZ, -R11 ;  /* 0x000000ffff0b7224 */ /* 0x000fe400078e0a0b */
[----:B------:R-:W-:Y:S02]  /*6050*/  IMAD.MOV R10, RZ, RZ, -R10 ;  /* 0x000000ffff0a7224 */ /* 0x000fe400078e0a0a */
[C---:B------:R-:W-:Y:S02]  /*6060*/  IMAD R33, R6.reuse, R12, R33 ;  /* 0x0000000c06217224 */ /* 0x040fe400078e0221 */
[C---:B------:R-:W-:Y:S02]  /*6070*/  IMAD R29, R6.reuse, R11, R29 ;  /* 0x0000000b061d7224 */ /* 0x040fe400078e021d */
[----:B------:R-:W-:Y:S02]  /*6080*/  IMAD R31, R6, R10, R31 ;  /* 0x0000000a061f7224 */ /* 0x000fe400078e021f */
[----:B------:R-:W-:-:S02]  /*6090*/  IMAD.U32 R10, RZ, RZ, UR16 ;  /* 0x00000010ff0a7e24 */ /* 0x000fc4000f8e00ff */
[--C-:B------:R-:W-:Y:S01]  /*60a0*/  @!P4 IMAD.IADD R243, R243, 0x1, -R6.reuse ;  /* 0x00000001f3f3c824 */ /* 0x100fe200078e0a06 */
[C---:B------:R-:W-:Y:S01]  /*60b0*/  ISETP.GT.U32.AND P4, PT, R6.reuse, R33, PT ;  /* 0x000000210600720c */ /* 0x040fe20003f84070 */
[----:B------:R-:W-:Y:S01]  /*60c0*/  @!P5 IMAD.IADD R121, R121, 0x1, -R6 ;  /* 0x000000017979d824 */ /* 0x000fe200078e0a06 */
[----:B------:R-:W-:Y:S01]  /*60d0*/  ISETP.GT.U32.AND P5, PT, R6, R29, PT ;  /* 0x0000001d0600720c */ /* 0x000fe20003fa4070 */
[----:B------:R-:W-:Y:S02]  /*60e0*/  IMAD R162, R10, 0x4, R166 ;  /* 0x000000040aa27824 */ /* 0x000fe400078e02a6 */
[----:B------:R-:W-:-:S03]  /*60f0*/  IMAD.HI.U32 R10, R8, R27, RZ ;  /* 0x0000001b080a7227 */ /* 0x000fc600078e00ff */
[----:B------:R-:W-:Y:S01]  /*6100*/  STL [R1+0x2c0], R162 ;  /* 0x0002c0a201007387 */ /* 0x000fe20000100800 */
[----:B------:R-:W-:Y:S02]  /*6110*/  IMAD.MOV R10, RZ, RZ, -R10 ;  /* 0x000000ffff0a7224 */ /* 0x000fe400078e0a0a */
[----:B------:R-:W-:-:S04]  /*6120*/  IMAD.HI.U32 R11, R8, R25, RZ ;  /* 0x00000019080b7227 */ /* 0x000fc800078e00ff */
[C---:B------:R-:W-:Y:S02]  /*6130*/  IMAD R27, R6.reuse, R10, R27 ;  /* 0x0000000a061b7224 */ /* 0x040fe400078e021b */
[--C-:B------:R-:W-:Y:S01]  /*6140*/  @!P4 IMAD.IADD R33, R33, 0x1, -R6.reuse ;  /* 0x000000012121c824 */ /* 0x100fe200078e0a06 */
[C---:B------:R-:W-:Y:S01]  /*6150*/  ISETP.GT.U32.AND P4, PT, R6.reuse, R31, PT ;  /* 0x0000001f0600720c */ /* 0x040fe20003f84070 */
[----:B------:R-:W-:Y:S01]  /*6160*/  @!P5 IMAD.IADD R29, R29, 0x1, -R6 ;  /* 0x000000011d1dd824 */ /* 0x000fe200078e0a06 */
[----:B------:R-:W-:Y:S01]  /*6170*/  ISETP.GT.U32.AND P5, PT, R6, R27, PT ;  /* 0x0000001b0600720c */ /* 0x000fe20003fa4070 */
[----:B------:R-:W-:Y:S02]  /*6180*/  IMAD.U32 R12, RZ, RZ, UR16 ;  /* 0x00000010ff0c7e24 */ /* 0x000fe4000f8e00ff */
[----:B------:R-:W-:Y:S02]  /*6190*/  IMAD.MOV R11, RZ, RZ, -R11 ;  /* 0x000000ffff0b7224 */ /* 0x000fe400078e0a0b */
[----:B------:R-:W-:-:S02]  /*61a0*/  IMAD.U32 R13, RZ, RZ, UR16 ;  /* 0x00000010ff0d7e24 */ /* 0x000fc4000f8e00ff */
[----:B------:R-:W-:Y:S02]  /*61b0*/  IMAD R144, R12, 0x4, R162 ;  /* 0x000000040c907824 */ /* 0x000fe400078e02a2 */
[C---:B------:R-:W-:Y:S01]  /*61c0*/  IMAD R25, R6.reuse, R11, R25 ;  /* 0x0000000b06197224 */ /* 0x040fe200078e0219 */
[----:B------:R-:W-:Y:S01]  /*61d0*/  LOP3.LUT R11, R9, 0xfc, RZ, 0xfc, !PT ;  /* 0x000000fc090b7812 */ /* 0x000fe200078efcff */
[----:B------:R-:W-:Y:S01]  /*61e0*/  IMAD.U32 R10, RZ, RZ, UR16 ;  /* 0x00000010ff0a7e24 */ /* 0x000fe2000f8e00ff */
[----:B------:R-:W-:Y:S01]  /*61f0*/  STL [R1+0x2bc], R144 ;  /* 0x0002bc9001007387 */ /* 0x000fe20000100800 */
[----:B------:R-:W-:Y:S01]  /*6200*/  IMAD R140, R13, 0x4, R144 ;  /* 0x000000040d8c7824 */ /* 0x000fe200078e0290 */
[----:B------:R-:W-:Y:S01]  /*6210*/  IABS R19, R11 ;  /* 0x0000000b00137213 */ /* 0x000fe20000000000 */
[--C-:B------:R-:W-:Y:S01]  /*6220*/  @!P4 IMAD.IADD R31, R31, 0x1, -R6.reuse ;  /* 0x000000011f1fc824 */ /* 0x100fe200078e0a06 */
[----:B------:R-:W-:Y:S01]  /*6230*/  ISETP.GT.U32.AND P4, PT, R6, R33, PT ;  /* 0x000000210600720c */ /* 0x000fe20003f84070 */
[----:B------:R-:W-:Y:S01]  /*6240*/  @!P5 IMAD.IADD R27, R27, 0x1, -R6 ;  /* 0x000000011b1bd824 */ /* 0x000fe200078e0a06 */
[----:B------:R-:W-:Y:S01]  /*6250*/  STL [R1+0x2b8], R140 ;  /* 0x0002b88c01007387 */ /* 0x000fe20000100800 */
[----:B------:R-:W-:Y:S01]  /*6260*/  IMAD R136, R10, 0x4, R140 ;  /* 0x000000040a887824 */ /* 0x000fe200078e028c */
[C---:B------:R-:W-:Y:S01]  /*6270*/  ISETP.GT.U32.AND P5, PT, R6.reuse, R31, PT ;  /* 0x0000001f0600720c */ /* 0x040fe20003fa4070 */
[----:B------:R-:W-:Y:S01]  /*6280*/  @!P3 IMAD.MOV R243, RZ, RZ, -R243 ;  /* 0x000000fffff3b224 */ /* 0x000fe200078e0af3 */
[C---:B------:R-:W-:Y:S01]  /*6290*/  ISETP.GT.U32.AND P3, PT, R6.reuse, R29, PT ;  /* 0x0000001d0600720c */ /* 0x040fe20003f64070 */
[----:B------:R-:W-:Y:S01]  /*62a0*/  @!P2 IMAD.MOV R121, RZ, RZ, -R121 ;  /* 0x000000ffff79a224 */ /* 0x000fe200078e0a79 */
[----:B------:R-:W-:Y:S01]  /*62b0*/  ISETP.GT.U32.AND P2, PT, R6, R27, PT ;  /* 0x0000001b0600720c */ /* 0x000fe20003f44070 */
[C---:B------:R-:W-:Y:S01]  /*62c0*/  IMAD.HI.U32 R9, R8.reuse, R23, RZ ;  /* 0x0000001708097227 */ /* 0x040fe200078e00ff */
[----:B------:R-:W-:Y:S03]  /*62d0*/  STL [R1+0x2b4], R136 ;  /* 0x0002b48801007387 */ /* 0x000fe60000100800 */
[----:B------:R-:W-:-:S04]  /*62e0*/  IMAD.HI.U32 R10, R8, R21, RZ ;  /* 0x00000015080a7227 */ /* 0x000fc800078e00ff */
[----:B------:R-:W-:-:S04]  /*62f0*/  IMAD.HI.U32 R8, R8, R19, RZ ;  /* 0x0000001308087227 */ /* 0x000fc800078e00ff */
[----:B------:R-:W-:Y:S02]  /*6300*/  IMAD.MOV R9, RZ, RZ, -R9 ;  /* 0x000000ffff097224 */ /* 0x000fe400078e0a09 */
[----:B------:R-:W-:Y:S02]  /*6310*/  IMAD.MOV R10, RZ, RZ, -R10 ;  /* 0x000000ffff0a7224 */ /* 0x000fe400078e0a0a */
[----:B------:R-:W-:Y:S02]  /*6320*/  IMAD.MOV R8, RZ, RZ, -R8 ;  /* 0x000000ffff087224 */ /* 0x000fe400078e0a08 */
[----:B------:R-:W-:Y:S02]  /*6330*/  IMAD R132, R12, 0x4, R136 ;  /* 0x000000040c847824 */ /* 0x000fe400078e0288 */
[C---:B------:R-:W-:Y:S02]  /*6340*/  IMAD R23, R6.reuse, R9, R23 ;  /* 0x0000000906177224 */ /* 0x040fe400078e0217 */
[C---:B------:R-:W-:Y:S01]  /*6350*/  IMAD R21, R6.reuse, R10, R21 ;  /* 0x0000000a06157224 */ /* 0x040fe200078e0215 */
[----:B------:R-:W-:Y:S01]  /*6360*/  STL [R1+0x2b0], R132 ;  /* 0x0002b08401007387 */ /* 0x000fe20000100800 */
[----:B------:R-:W-:-:S02]  /*6370*/  IMAD R19, R6, R8, R19 ;  /* 0x0000000806137224 */ /* 0x000fc400078e0213 */
[----:B------:R-:W-:Y:S01]  /*6380*/  @!P4 IMAD.IADD R33, R33, 0x1, -R6 ;  /* 0x000000012121c824 */ /* 0x000fe200078e0a06 */
[C---:B------:R-:W-:Y:S01]  /*6390*/  ISETP.GT.U32.AND P4, PT, R6.reuse, R25, PT ;  /* 0x000000190600720c */ /* 0x040fe20003f84070 */
[----:B------:R-:W-:Y:S02]  /*63a0*/  IMAD.U32 R9, RZ, RZ, UR16 ;  /* 0x00000010ff097e24 */ /* 0x000fe4000f8e00ff */
[----:B------:R-:W-:Y:S02]  /*63b0*/  IMAD R158, R13, 0x4, R132 ;  /* 0x000000040d9e7824 */ /* 0x000fe400078e0284 */
[--C-:B------:R-:W-:Y:S01]  /*63c0*/  @!P3 IMAD.IADD R29, R29, 0x1, -R6.reuse ;  /* 0x000000011d1db824 */ /* 0x100fe200078e0a06 */
[C---:B------:R-:W-:Y:S01]  /*63d0*/  ISETP.GT.U32.AND P3, PT, R6.reuse, R23, PT ;  /* 0x000000170600720c */ /* 0x040fe20003f64070 */
[--C-:B------:R-:W-:Y:S01]  /*63e0*/  @!P5 IMAD.IADD R31, R31, 0x1, -R6.reuse ;  /* 0x000000011f1fd824 */ /* 0x100fe200078e0a06 */
[C---:B------:R-:W-:Y:S01]  /*63f0*/  ISETP.GT.U32.AND P5, PT, R6.reuse, R21, PT ;  /* 0x000000150600720c */ /* 0x040fe20003fa4070 */
[----:B------:R-:W-:Y:S01]  /*6400*/  @!P2 IMAD.IADD R27, R27, 0x1, -R6 ;  /* 0x000000011b1ba824 */ /* 0x000fe200078e0a06 */
[----:B------:R-:W-:Y:S01]  /*6410*/  ISETP.GT.U32.AND P2, PT, R6, R19, PT ;  /* 0x000000130600720c */ /* 0x000fe20003f44070 */
[----:B------:R-:W-:Y:S01]  /*6420*/  IMAD.U32 R10, RZ, RZ, UR16 ;  /* 0x00000010ff0a7e24 */ /* 0x000fe2000f8e00ff */
[----:B------:R-:W-:Y:S01]  /*6430*/  STL [R1+0x2ac], R158 ;  /* 0x0002ac9e01007387 */ /* 0x000fe20000100800 */
[----:B------:R-:W-:-:S02]  /*6440*/  IMAD R154, R9, 0x4, R158 ;  /* 0x00000004099a7824 */ /* 0x000fc400078e029e */
[----:B------:R-:W-:Y:S02]  /*6450*/  IMAD.U32 R8, RZ, RZ, UR16 ;  /* 0x00000010ff087e24 */ /* 0x000fe4000f8e00ff */
[----:B------:R-:W-:Y:S01]  /*6460*/  IMAD R150, R10, 0x4, R154 ;  /* 0x000000040a967824 */ /* 0x000fe200078e029a */
[----:B------:R-:W-:Y:S01]  /*6470*/  STL [R1+0x2a8], R154 ;  /* 0x0002a89a01007387 */ /* 0x000fe20000100800 */
[----:B------:R-:W-:Y:S01]  /*6480*/  @!P4 IMAD.IADD R25, R25, 0x1, -R6 ;  /* 0x000000011919c824 */ /* 0x000fe200078e0a06 */
[----:B------:R-:W-:Y:S01]  /*6490*/  ISETP.GE.AND P4, PT, R14, RZ, PT ;  /* 0x000000ff0e00720c */ /* 0x000fe20003f86270 */
[----:B------:R-:W-:Y:S01]  /*64a0*/  IMAD R142, R8, 0x4, R150 ;  /* 0x00000004088e7824 */ /* 0x000fe200078e0296 */
[----:B------:R-:W-:Y:S01]  /*64b0*/  STL [R1+0x2a4], R150 ;  /* 0x0002a49601007387 */ /* 0x000fe20000100800 */
[----:B------:R-:W-:Y:S01]  /*64c0*/  @!P3 IMAD.IADD R23, R23, 0x1, -R6 ;  /* 0x000000011717b824 */ /* 0x000fe200078e0a06 */
[C---:B------:R-:W-:Y:S01]  /*64d0*/  ISETP.GT.U32.AND P3, PT, R6.reuse, R25, PT ;  /* 0x000000190600720c */ /* 0x040fe20003f64070 */
[----:B------:R-:W-:Y:S01]  /*64e0*/  IMAD R138, R9, 0x4, R142 ;  /* 0x00000004098a7824 */ /* 0x000fe200078e028e */
[----:B------:R-:W-:Y:S01]  /*64f0*/  STL [R1+0x2a0], R142 ;  /* 0x0002a08e01007387 */ /* 0x000fe20000100800 */
[--C-:B------:R-:W-:Y:S01]  /*6500*/  @!P5 IMAD.IADD R21, R21, 0x1, -R6.reuse ;  /* 0x000000011515d824 */ /* 0x100fe200078e0a06 */
[----:B------:R-:W-:Y:S01]  /*6510*/  ISETP.GT.U32.AND P5, PT, R6, R23, PT ;  /* 0x000000170600720c */ /* 0x000fe20003fa4070 */
[----:B------:R-:W-:Y:S01]  /*6520*/  @!P2 IMAD.IADD R19, R19, 0x1, -R6 ;  /* 0x000000011313a824 */ /* 0x000fe200078e0a06 */
[----:B------:R-:W-:Y:S01]  /*6530*/  ISETP.GE.AND P2, PT, R34, RZ, PT ;  /* 0x000000ff2200720c */ /* 0x000fe20003f46270 */
[----:B------:R-:W-:Y:S01]  /*6540*/  IMAD.U32 R15, RZ, RZ, UR16 ;  /* 0x00000010ff0f7e24 */ /* 0x000fe2000f8e00ff */
[----:B------:R-:W-:Y:S01]  /*6550*/  STL [R1+0x29c], R138 ;  /* 0x00029c8a01007387 */ /* 0x000fe20000100800 */
[----:B------:R-:W-:-:S02]  /*6560*/  IMAD R148, R8, 0x4, R138 ;  /* 0x0000000408947824 */ /* 0x000fc400078e028a */
[----:B------:R-:W-:Y:S01]  /*6570*/  @!P0 IMAD.MOV R33, RZ, RZ, -R33 ;  /* 0x000000ffff218224 */ /* 0x000fe200078e0a21 */
[C---:B------:R-:W-:Y:S01]  /*6580*/  ISETP.GT.U32.AND P0, PT, R6.reuse, R21, PT ;  /* 0x000000150600720c */ /* 0x040fe20003f04070 */
[----:B------:R-:W-:Y:S01]  /*6590*/  @!P1 IMAD.MOV R29, RZ, RZ, -R29 ;  /* 0x000000ffff1d9224 */ /* 0x000fe200078e0a1d */
[----:B------:R-:W-:Y:S01]  /*65a0*/  ISETP.GT.U32.AND P1, PT, R6, R19, PT ;  /* 0x000000130600720c */ /* 0x000fe20003f24070 */
[----:B------:R-:W-:Y:S01]  /*65b0*/  IMAD.U32 R14, RZ, RZ, UR16 ;  /* 0x00000010ff0e7e24 */ /* 0x000fe2000f8e00ff */
[----:B------:R-:W-:Y:S01]  /*65c0*/  STL [R1+0x298], R148 ;  /* 0x0002989401007387 */ /* 0x000fe20000100800 */
[----:B------:R-:W-:Y:S02]  /*65d0*/  IMAD R15, R15, 0x4, R148 ;  /* 0x000000040f0f7824 */ /* 0x000fe400078e0294 */
[----:B------:R-:W-:Y:S01]  /*65e0*/  @!P3 IMAD.IADD R25, R25, 0x1, -R6 ;  /* 0x000000011919b824 */ /* 0x000fe200078e0a06 */
[----:B------:R-:W-:Y:S01]  /*65f0*/  ISETP.GE.AND P3, PT, R36, RZ, PT ;  /* 0x000000ff2400720c */ /* 0x000fe20003f66270 */
[----:B------:R-:W-:-:S02]  /*6600*/  IMAD R14, R14, 0x4, R15 ;  /* 0x000000040e0e7824 */ /* 0x000fc400078e020f */
[----:B------:R-:W-:Y:S01]  /*6610*/  @!P5 IMAD.IADD R23, R23, 0x1, -R6 ;  /* 0x000000011717d824 */ /* 0x000fe200078e0a06 */
[----:B------:R-:W-:Y:S01]  /*6620*/  ISETP.GE.AND P5, PT, R38, RZ, PT ;  /* 0x000000ff2600720c */ /* 0x000fe20003fa6270 */
[----:B------:R-:W-:Y:S02]  /*6630*/  IMAD R13, R13, 0x4, R14 ;  /* 0x000000040d0d7824 */ /* 0x000fe400078e020e */
[--C-:B------:R-:W-:Y:S01]  /*6640*/  @!P0 IMAD.IADD R21, R21, 0x1, -R6.reuse ;  /* 0x0000000115158824 */ /* 0x100fe200078e0a06 */
[----:B------:R-:W-:Y:S01]  /*6650*/  ISETP.GE.AND P0, PT, R11, RZ, PT ;  /* 0x000000ff0b00720c */ /* 0x000fe20003f06270 */
[----:B------:R-:W-:Y:S01]  /*6660*/  @!P1 IMAD.IADD R19, R19, 0x1, -R6 ;  /* 0x0000000113139824 */ /* 0x000fe200078e0a06 */
[----:B------:R-:W-:Y:S01]  /*6670*/  ISETP.NE.AND P1, PT, R17, RZ, PT ;  /* 0x000000ff1100720c */ /* 0x000fe20003f25270 */
[----:B------:R-:W-:Y:S01]  /*6680*/  IMAD R12, R12, 0x4, R13 ;  /* 0x000000040c0c7824 */ /* 0x000fe200078e020d */
[----:B------:R-:W-:Y:S01]  /*6690*/  LOP3.LUT R6, RZ, R17, RZ, 0x33, !PT ;  /* 0x00000011ff067212 */ /* 0x000fe200078e33ff */
[----:B------:R-:W-:-:S02]  /*66a0*/  @!P6 IMAD.MOV R31, RZ, RZ, -R31 ;  /* 0x000000ffff1fe224 */ /* 0x000fc400078e0a1f */
[C---:B------:R-:W-:Y:S01]  /*66b0*/  IMAD R11, R9.reuse, 0x4, R12 ;  /* 0x00000004090b7824 */ /* 0x040fe200078e020c */
[C---:B------:R-:W-:Y:S01]  /*66c0*/  SEL R84, R6.reuse, R69, !P1 ;  /* 0x0000004506547207 */ /* 0x040fe20004800000 */
[----:B------:R-:W-:Y:S01]  /*66d0*/  @!P4 IMAD.MOV R27, RZ, RZ, -R27 ;  /* 0x000000ffff1bc224 */ /* 0x000fe200078e0a1b */
[C---:B------:R-:W-:Y:S01]  /*66e0*/  SEL R68, R6.reuse, R103, !P1 ;  /* 0x0000006706447207 */ /* 0x040fe20004800000 */
[----:B------:R-:W-:Y:S01]  /*66f0*/  @!P2 IMAD.MOV R25, RZ, RZ, -R25 ;  /* 0x000000ffff19a224 */ /* 0x000fe200078e0a19 */
[----:B------:R-:W-:Y:S01]  /*6700*/  SEL R69, R6, R99, !P1 ;  /* 0x0000006306457207 */ /* 0x000fe20004800000 */
[----:B------:R-:W-:Y:S01]  /*6710*/  IMAD R10, R10, 0x4, R11 ;  /* 0x000000040a0a7824 */ /* 0x000fe200078e020b */
[C---:B------:R-:W-:Y:S01]  /*6720*/  SEL R103, R6.reuse, R20, !P1 ;  /* 0x0000001406677207 */ /* 0x040fe20004800000 */
[----:B------:R-:W-:Y:S01]  /*6730*/  @!P3 IMAD.MOV R23, RZ, RZ, -R23 ;  /* 0x000000ffff17b224 */ /* 0x000fe200078e0a17 */
[C---:B------:R-:W-:Y:S01]  /*6740*/  SEL R99, R6.reuse, R18, !P1 ;  /* 0x0000001206637207 */ /* 0x040fe20004800000 */
[----:B------:R-:W-:Y:S01]  /*6750*/  IMAD R9, R9, 0x4, R10 ;  /* 0x0000000409097824 */ /* 0x000fe200078e020a */
[C---:B------:R-:W-:Y:S01]  /*6760*/  SEL R20, R6.reuse, R33, !P1 ;  /* 0x0000002106147207 */ /* 0x040fe20004800000 */
[----:B------:R-:W-:Y:S01]  /*6770*/  @!P5 IMAD.MOV R21, RZ, RZ, -R21 ;  /* 0x000000ffff15d224 */ /* 0x000fe200078e0a15 */
[C---:B------:R-:W-:Y:S01]  /*6780*/  SEL R70, R6.reuse, R95, !P1 ;  /* 0x0000005f06467207 */ /* 0x040fe20004800000 */
[----:B------:R-:W-:Y:S01]  /*6790*/  @!P0 IMAD.MOV R19, RZ, RZ, -R19 ;  /* 0x000000ffff138224 */ /* 0x000fe200078e0a13 */
[C---:B------:R-:W-:Y:S01]  /*67a0*/  SEL R18, R6.reuse, R29, !P1 ;  /* 0x0000001d06127207 */ /* 0x040fe20004800000 */
[----:B------:R1:W-:Y:S01]  /*67b0*/  STL [R1+0xdc], R20 ;  /* 0x0000dc1401007387 */ /* 0x0003e20000100800 */
[C---:B------:R-:W-:Y:S01]  /*67c0*/  SEL R95, R6.reuse, R16, !P1 ;  /* 0x00000010065f7207 */ /* 0x040fe20004800000 */
[----:B------:R-:W-:Y:S01]  /*67d0*/  IMAD.U32 R17, RZ, RZ, UR16 ;  /* 0x00000010ff117e24 */ /* 0x000fe2000f8e00ff */
[----:B------:R-:W-:Y:S01]  /*67e0*/  SEL R16, R6, R31, !P1 ;  /* 0x0000001f06107207 */ /* 0x000fe20004800000 */
[----:B------:R2:W-:Y:S01]  /*67f0*/  STL [R1+0xec], R18 ;  /* 0x0000ec1201007387 */ /* 0x0005e20000100800 */
[----:B------:R-:W-:Y:S01]  /*6800*/  IMAD R8, R8, 0x4, R9 ;  /* 0x0000000408087824 */ /* 0x000fe200078e0209 */
[----:B------:R-:W-:-:S02]  /*6810*/  SEL R118, R6, R7, !P1 ;  /* 0x0000000706767207 */ /* 0x000fc40004800000 */
[----:B------:R3:W-:Y:S01]  /*6820*/  STL [R1+0xf4], R16 ;  /* 0x0000f41001007387 */ /* 0x0007e20000100800 */
[----:B------:R-:W-:Y:S01]  /*6830*/  IMAD R17, R17, 0x4, R8 ;  /* 0x0000000411117824 */ /* 0x000fe200078e0208 */
[C---:B-1----:R-:W-:Y:S02]  /*6840*/  SEL R20, R6.reuse, R27, !P1 ;  /* 0x0000001b06147207 */ /* 0x042fe40004800000 */
[C---:B------:R-:W-:Y:S02]  /*6850*/  SEL R92, R6.reuse, R61, !P1 ;  /* 0x0000003d065c7207 */ /* 0x040fe40004800000 */
[C---:B--2---:R-:W-:Y:S01]  /*6860*/  SEL R18, R6.reuse, R25, !P1 ;  /* 0x0000001906127207 */ /* 0x044fe20004800000 */
[----:B------:R1:W-:Y:S01]  /*6870*/  STL [R1+0xfc], R20 ;  /* 0x0000fc1401007387 */ /* 0x0003e20000100800 */
[C---:B------:R-:W-:Y:S02]  /*6880*/  SEL R88, R6.reuse, R65, !P1 ;  /* 0x0000004106587207 */ /* 0x040fe40004800000 */
[C---:B---3--:R-:W-:Y:S01]  /*6890*/  SEL R16, R6.reuse, R23, !P1 ;  /* 0x0000001706107207 */ /* 0x048fe20004800000 */
[----:B------:R2:W-:Y:S01]  /*68a0*/  STL [R1+0x104], R18 ;  /* 0x0001041201007387 */ /* 0x0005e20000100800 */
[----:B------:R-:W-:-:S02]  /*68b0*/  SEL R80, R6, R73, !P1 ;  /* 0x0000004906507207 */ /* 0x000fc40004800000 */
[C---:B------:R-:W-:Y:S01]  /*68c0*/  SEL R7, R6.reuse, R35, !P1 ;  /* 0x0000002306077207 */ /* 0x040fe20004800000 */
[----:B------:R3:W-:Y:S01]  /*68d0*/  STL [R1+0x10c], R16 ;  /* 0x00010c1001007387 */ /* 0x0007e20000100800 */
[C---:B------:R-:W-:Y:S02]  /*68e0*/  SEL R116, R6.reuse, R37, !P1 ;  /* 0x0000002506747207 */ /* 0x040fe40004800000 */
[C---:B-1----:R-:W-:Y:S02]  /*68f0*/  SEL R20, R6.reuse, R21, !P1 ;  /* 0x0000001506147207 */ /* 0x042fe40004800000 */
[C---:B------:R-:W-:Y:S02]  /*6900*/  SEL R114, R6.reuse, R39, !P1 ;  /* 0x0000002706727207 */ /* 0x040fe40004800000 */
[C---:B--2---:R-:W-:Y:S01]  /*6910*/  SEL R18, R6.reuse, R19, !P1 ;  /* 0x0000001306127207 */ /* 0x044fe20004800000 */
[----:B------:R1:W-:Y:S01]  /*6920*/  STL [R1+0x114], R20 ;  /* 0x0001141401007387 */ /* 0x0003e20000100800 */
[C---:B------:R-:W-:Y:S01]  /*6930*/  SEL R112, R6.reuse, R41, !P1 ;  /* 0x0000002906707207 */ /* 0x040fe20004800000 */
[----:B---3--:R-:W-:Y:S01]  /*6940*/  IMAD.U32 R16, RZ, RZ, UR16 ;  /* 0x00000010ff107e24 */ /* 0x008fe2000f8e00ff */
[C---:B------:R-:W-:Y:S01]  /*6950*/  SEL R110, R6.reuse, R43, !P1 ;  /* 0x0000002b066e7207 */ /* 0x040fe20004800000 */
[----:B------:R2:W-:Y:S01]  /*6960*/  STL [R1+0x120], R18 ;  /* 0x0001201201007387 */ /* 0x0005e20000100800 */
[----:B------:R-:W-:Y:S01]  /*6970*/  SEL R108, R6, R45, !P1 ;  /* 0x0000002d066c7207 */ /* 0x000fe20004800000 */
[----:B------:R-:W-:Y:S01]  /*6980*/  IMAD R19, R16, 0x4, R17 ;  /* 0x0000000410137824 */ /* 0x000fe200078e0211 */
[----:B------:R-:W-:-:S02]  /*6990*/  SEL R106, R6, R47, !P1 ;  /* 0x0000002f066a7207 */ /* 0x000fc40004800000 */
[C---:B------:R-:W-:Y:S01]  /*69a0*/  SEL R104, R6.reuse, R49, !P1 ;  /* 0x0000003106687207 */ /* 0x040fe20004800000 */
[----:B-1----:R-:W-:Y:S01]  /*69b0*/  IMAD.U32 R20, RZ, RZ, UR16 ;  /* 0x00000010ff147e24 */ /* 0x002fe2000f8e00ff */
[C---:B------:R-:W-:Y:S02]  /*69c0*/  SEL R102, R6.reuse, R51, !P1 ;  /* 0x0000003306667207 */ /* 0x040fe40004800000 */
[C---:B------:R-:W-:Y:S01]  /*69d0*/  SEL R100, R6.reuse, R53, !P1 ;  /* 0x0000003506647207 */ /* 0x040fe20004800000 */
[----:B--2---:R-:W-:Y:S01]  /*69e0*/  IMAD.U32 R18, RZ, RZ, UR16 ;  /* 0x00000010ff127e24 */ /* 0x004fe2000f8e00ff */
[C---:B------:R-:W-:Y:S02]  /*69f0*/  SEL R98, R6.reuse, R55, !P1 ;  /* 0x0000003706627207 */ /* 0x040fe40004800000 */
[----:B------:R-:W-:Y:S01]  /*6a00*/  SEL R96, R6, R57, !P1 ;  /* 0x0000003906607207 */ /* 0x000fe20004800000 */
[----:B------:R-:W-:Y:S01]  /*6a10*/  IMAD R21, R18, 0x4, R19 ;  /* 0x0000000412157824 */ /* 0x000fe200078e0213 */
[----:B------:R-:W-:-:S02]  /*6a20*/  SEL R94, R6, R59, !P1 ;  /* 0x0000003b065e7207 */ /* 0x000fc40004800000 */
[----:B------:R-:W-:Y:S01]  /*6a30*/  SEL R90, R6, R63, !P1 ;  /* 0x0000003f065a7207 */ /* 0x000fe20004800000 */
[----:B------:R-:W-:Y:S01]  /*6a40*/  IMAD R23, R20, 0x4, R21 ;  /* 0x0000000414177824 */ /* 0x000fe200078e0215 */
[C---:B------:R-:W-:Y:S02]  /*6a50*/  SEL R86, R6.reuse, R67, !P1 ;  /* 0x0000004306567207 */ /* 0x040fe40004800000 */
[----:B------:R-:W-:Y:S01]  /*6a60*/  SEL R82, R6, R71, !P1 ;  /* 0x0000004706527207 */ /* 0x000fe20004800000 */
[----:B------:R-:W-:Y:S01]  /*6a70*/  IMAD R25, R16, 0x4, R23 ;  /* 0x0000000410197824 */ /* 0x000fe200078e0217 */
[C---:B------:R-:W-:Y:S02]  /*6a80*/  SEL R78, R6.reuse, R75, !P1 ;  /* 0x0000004b064e7207 */ /* 0x040fe40004800000 */
[C---:B------:R-:W-:Y:S02]  /*6a90*/  SEL R76, R6.reuse, R79, !P1 ;  /* 0x0000004f064c7207 */ /* 0x040fe40004800000 */
[----:B------:R-:W-:-:S02]  /*6aa0*/  SEL R74, R6, R83, !P1 ;  /* 0x00000053064a7207 */ /* 0x000fc40004800000 */
[C---:B------:R-:W-:Y:S02]  /*6ab0*/  SEL R73, R6.reuse, R87, !P1 ;  /* 0x0000005706497207 */ /* 0x040fe40004800000 */
[C---:B------:R-:W-:Y:S02]  /*6ac0*/  SEL R72, R6.reuse, R91, !P1 ;  /* 0x0000005b06487207 */ /* 0x040fe40004800000 */
[C---:B------:R-:W-:Y:S02]  /*6ad0*/  SEL R66, R6.reuse, R107, !P1 ;  /* 0x0000006b06427207 */ /* 0x040fe40004800000 */
        /* <DEDUP_REMOVED lines=17> */
[----:B------:R-:W-:Y:S01]  /*6bf0*/  SEL R60, R6, R125, !P1 ;  /* 0x0000007d063c7207 */ /* 0x000fe20004800000 */
[----:B------:R-:W-:Y:S01]  /*6c00*/  IMAD R125, R18, 0x4, R25 ;  /* 0x00000004127d7824 */ /* 0x000fe200078e0219 */
        /* <DEDUP_REMOVED lines=74> */
[----:B------:R-:W-:Y:S01]  /*70b0*/  SEL R252, R6, R121, !P1 ;  /* 0x0000007906fc7207 */ /* 0x000fe20004800000 */
[----:B------:R-:W-:Y:S01]  /*70c0*/  IMAD R6, R130, UR17, RZ ;  /* 0x0000001182067c24 */ /* 0x000fe2000f8e02ff */
[----:B------:R-:W-:-:S02]  /*70d0*/  LEA R122, P0, R5, UR20, 0x2 ;  /* 0x00000014057a7c11 */ /* 0x000fc4000f8010ff */
[----:B------:R-:W-:Y:S02]  /*70e0*/  LOP3.LUT R22, R2, 0x60, RZ, 0xfc, !PT ;  /* 0x0000006002167812 */ /* 0x000fe400078efcff */
[----:B------:R-:W-:Y:S02]  /*70f0*/  LEA R251, P1, R6, UR22, 0x2 ;  /* 0x0000001606fb7c11 */ /* 0x000fe4000f8210ff */
[----:B------:R-:W-:Y:S02]  /*7100*/  LEA.HI.X.SX32 R120, R5, UR21, 0x2, P0 ;  /* 0x0000001505787c11 */ /* 0x000fe400080f16ff */
[----:B------:R-:W-:Y:S02]  /*7110*/  ISETP.GT.AND P0, PT, R126, 0x7f, PT ;  /* 0x0000007f7e00780c */ /* 0x000fe40003f04270 */
[----:B------:R-:W-:Y:S01]  /*7120*/  LEA.HI.X.SX32 R250, R6, UR23, 0x2, P1 ;  /* 0x0000001706fa7c11 */ /* 0x000fe200088f16ff */
[----:B------:R-:W1:Y:S01]  /*7130*/  LDCU.64 UR22, c[0x0][0x358] ;  /* 0x00006b00ff1677ac */ /* 0x000e620008000a00 */
[----:B------:R-:W-:-:S02]  /*7140*/  ISETP.GE.AND P1, PT, R2, R134, PT ;  /* 0x000000860200720c */ /* 0x000fc40003f26270 */
[----:B------:R-:W-:Y:S02]  /*7150*/  SEL R121, RZ, 0x4, !P0 ;  /* 0x00000004ff797807 */ /* 0x000fe40004000000 */
[----:B------:R-:W-:Y:S02]  /*7160*/  ISETP.GE.AND P0, PT, R128, R134, PT ;  /* 0x000000868000720c */ /* 0x000fe40003f06270 */
[----:B------:R-:W-:Y:S02]  /*7170*/  SEL R20, R121, RZ, !P1 ;  /* 0x000000ff79147207 */ /* 0x000fe40004800000 */
[----:B------:R-:W-:Y:S02]  /*7180*/  LEA R196, P2, R15, R122, 0x2 ;  /* 0x0000007a0fc47211 */ /* 0x000fe400078410ff */
[----:B------:R-:W-:Y:S02]  /*7190*/  ISETP.NE.U32.AND P3, PT, R20, RZ, PT ;  /* 0x000000ff1400720c */ /* 0x000fe40003f65070 */
[----:B------:R-:W-:-:S02]  /*71a0*/  SEL R20, R121, RZ, !P0 ;  /* 0x000000ff79147207 */ /* 0x000fc40004000000 */
[-C--:B------:R-:W-:Y:S02]  /*71b0*/  ISETP.GE.AND P0, PT, R124, R134.reuse, PT ;  /* 0x000000867c00720c */ /* 0x080fe40003f06270 */
[----:B------:R-:W-:Y:S02]  /*71c0*/  ISETP.NE.U32.AND P4, PT, R20, RZ, PT ;  /* 0x000000ff1400720c */ /* 0x000fe40003f85070 */
[----:B------:R-:W-:Y:S02]  /*71d0*/  SEL R20, R121, RZ, !P0 ;  /* 0x000000ff79147207 */ /* 0x000fe40004000000 */
[----:B------:R-:W-:Y:S02]  /*71e0*/  ISETP.GE.AND P0, PT, R22, R134, PT ;  /* 0x000000861600720c */ /* 0x000fe40003f06270 */
[----:B------:R-:W-:Y:S02]  /*71f0*/  LEA.HI.X.SX32 R197, R15, R120, 0x2, P2 ;  /* 0x000000780fc57211 */ /* 0x000fe400010f16ff */
[----:B------:R-:W-:-:S02]  /*7200*/  LEA R32, P2, R11, R122, 0x2 ;  /* 0x0000007a0b207211 */ /* 0x000fc400078410ff */
[----:B------:R-:W-:Y:S01]  /*7210*/  SEL R16, R121, RZ, !P0 ;  /* 0x000000ff79107207 */ /* 0x000fe20004000000 */
[----:B------:R2:W-:Y:S01]  /*7220*/  STL.64 [R1+0x58], R196 ;  /* 0x000058c401007387 */ /* 0x0005e20000100a00 */
[-C--:B------:R-:W-:Y:S02]  /*7230*/  LEA R172, P0, R13, R122.reuse, 0x2 ;  /* 0x0000007a0dac7211 */ /* 0x080fe400078010ff */
[----:B------:R-:W-:Y:S02]  /*7240*/  LEA R160, P5, R12, R122, 0x2 ;  /* 0x0000007a0ca07211 */ /* 0x000fe400078a10ff */
[----:B------:R-:W-:Y:S02]  /*7250*/  LEA.HI.X.SX32 R33, R11, R120, 0x2, P2 ;  /* 0x000000780b217211 */ /* 0x000fe400010f16ff */
[----:B------:R-:W-:Y:S02]  /*7260*/  LEA R192, P2, R17, R122, 0x2 ;  /* 0x0000007a11c07211 */ /* 0x000fe400078410ff */
[----:B------:R-:W-:-:S02]  /*7270*/  LEA.HI.X.SX32 R173, R13, R120, 0x2, P0 ;  /* 0x000000780dad7211 */ /* 0x000fc400000f16ff */
[----:B------:R-:W-:Y:S02]  /*7280*/  LEA.HI.X.SX32 R161, R12, R120, 0x2, P5 ;  /* 0x000000780ca17211 */ /* 0x000fe400028f16ff */
        /* <DEDUP_REMOVED lines=10> */
[----:B------:R-:W-:-:S02]  /*7330*/  ISETP.NE.U32.AND P1, PT, R20, RZ, PT ;  /* 0x000000ff1400720c */ /* 0x000fc40003f25070 */
[-C--:B------:R-:W-:Y:S02]  /*7340*/  LEA.HI.X.SX32 R169, R21, R120.reuse, 0x2, P0 ;  /* 0x0000007815a97211 */ /* 0x080fe400000f16ff */
[----:B------:R-:W-:Y:S02]  /*7350*/  LEA.HI.X.SX32 R157, R23, R120, 0x2, P5 ;  /* 0x00000078179d7211 */ /* 0x000fe400028f16ff */
[-C--:B------:R-:W-:Y:S02]  /*7360*/  LEA R22, P0, R125, R122.reuse, 0x2 ;  /* 0x0000007a7d167211 */ /* 0x080fe400078010ff */
[----:B------:R-:W-:Y:S02]  /*7370*/  LEA R20, P5, R129, R122, 0x2 ;  /* 0x0000007a81147211 */ /* 0x000fe400078a10ff */
[----:B------:R-:W-:Y:S02]  /*7380*/  LEA.HI.X.SX32 R201, R133, R120, 0x2, P2 ;  /* 0x0000007885c97211 */ /* 0x000fe400010f16ff */
[----:B------:R-:W-:-:S02]  /*7390*/  LEA R152, P2, R149, R122, 0x2 ;  /* 0x0000007a95987211 */ /* 0x000fc400078410ff */
[----:B------:R-:W-:Y:S02]  /*73a0*/  LEA R184, P6, R14, R122, 0x2 ;  /* 0x0000007a0eb87211 */ /* 0x000fe400078c10ff */
[-C--:B------:R-:W-:Y:S02]  /*73b0*/  LEA.HI.X.SX32 R23, R125, R120.reuse, 0x2, P0 ;  /* 0x000000787d177211 */ /* 0x080fe400000f16ff */
[----:B------:R-:W-:Y:S02]  /*73c0*/  LEA.HI.X.SX32 R21, R129, R120, 0x2, P5 ;  /* 0x0000007881157211 */ /* 0x000fe400028f16ff */
[-C--:B------:R-:W-:Y:S02]  /*73d0*/  LEA R176, P0, R141, R122.reuse, 0x2 ;  /* 0x0000007a8db07211 */ /* 0x080fe400078010ff */
[----:B------:R-:W-:Y:S02]  /*73e0*/  LEA R164, P5, R145, R122, 0x2 ;  /* 0x0000007a91a47211 */ /* 0x000fe400078a10ff */
[----:B------:R-:W-:-:S02]  /*73f0*/  LEA.HI.X.SX32 R153, R149, R120, 0x2, P2 ;  /* 0x0000007895997211 */ /* 0x000fc400010f16ff */
[----:B------:R-:W-:Y:S02]  /*7400*/  LEA.HI.X.SX32 R185, R14, R120, 0x2, P6 ;  /* 0x000000780eb97211 */ /* 0x000fe400030f16ff */
[-C--:B------:R-:W-:Y:S02]  /*7410*/  LEA R204, P2, R162, R122.reuse, 0x2 ;  /* 0x0000007aa2cc7211 */ /* 0x080fe400078410ff */
[----:B------:R-:W-:Y:S01]  /*7420*/  LEA R30, P6, R10, R122, 0x2 ;  /* 0x0000007a0a1e7211 */ /* 0x000fe200078c10ff */
[----:B------:R2:W-:Y:S01]  /*7430*/  STL.64 [R1+0x50], R184 ;  /* 0x000050b801007387 */ /* 0x0005e20000100a00 */
[-C--:B------:R-:W-:Y:S02]  /*7440*/  LEA.HI.X.SX32 R177, R141, R120.reuse, 0x2, P0 ;  /* 0x000000788db17211 */ /* 0x080fe400000f16ff */
[----:B------:R-:W-:Y:S01]  /*7450*/  LEA.HI.X.SX32 R165, R145, R120, 0x2, P5 ;  /* 0x0000007891a57211 */ /* 0x000fe200028f16ff */
[----:B------:R2:W-:Y:S01]  /*7460*/  STL.64 [R1+0x48], R172 ;  /* 0x000048ac01007387 */ /* 0x0005e20000100a00 */
[----:B------:R-:W-:-:S02]  /*7470*/  LEA R208, P0, R166, R122, 0x2 ;  /* 0x0000007aa6d07211 */ /* 0x000fc400078010ff */
[----:B------:R-:W-:Y:S01]  /*7480*/  ISETP.NE.U32.AND P5, PT, R16, RZ, PT ;  /* 0x000000ff1000720c */ /* 0x000fe20003fa5070 */
[----:B------:R2:W-:Y:S01]  /*7490*/  STL.64 [R1+0x170], R160 ;  /* 0x000170a001007387 */ /* 0x0005e20000100a00 */
[-C--:B------:R-:W-:Y:S02]  /*74a0*/  LEA.HI.X.SX32 R205, R162, R120.reuse, 0x2, P2 ;  /* 0x00000078a2cd7211 */ /* 0x080fe400010f16ff */
[----:B------:R-:W-:Y:S01]  /*74b0*/  LEA.HI.X.SX32 R31, R10, R120, 0x2, P6 ;  /* 0x000000780a1f7211 */ /* 0x000fe200030f16ff */
[----:B------:R2:W-:Y:S01]  /*74c0*/  STL.64 [R1+0x40], R192 ;  /* 0x000040c001007387 */ /* 0x0005e20000100a00 */
[-C--:B------:R-:W-:Y:S02]  /*74d0*/  LEA R16, P2, R140, R122.reuse, 0x2 ;  /* 0x0000007a8c107211 */ /* 0x080fe400078410ff */
[----:B------:R-:W-:Y:S02]  /*74e0*/  LEA R180, P6, R19, R122, 0x2 ;  /* 0x0000007a13b47211 */ /* 0x000fe400078c10ff */
[----:B------:R-:W-:-:S02]  /*74f0*/  LEA.HI.X.SX32 R209, R166, R120, 0x2, P0 ;  /* 0x00000078a6d17211 */ /* 0x000fc400000f16ff */
[----:B------:R-:W-:Y:S02]  /*7500*/  LEA R18, P0, R144, R122, 0x2 ;  /* 0x0000007a90127211 */ /* 0x000fe400078010ff */
[-C--:B------:R-:W-:Y:S02]  /*7510*/  LEA.HI.X.SX32 R17, R140, R120.reuse, 0x2, P2 ;  /* 0x000000788c117211 */ /* 0x080fe400010f16ff */
[----:B------:R-:W-:Y:S02]  /*7520*/  LEA.HI.X.SX32 R181, R19, R120, 0x2, P6 ;  /* 0x0000007813b57211 */ /* 0x000fe400030f16ff */
[-C--:B------:R-:W-:Y:S02]  /*7530*/  LEA R140, P2, R132, R122.reuse, 0x2 ;  /* 0x0000007a848c7211 */ /* 0x080fe400078410ff */
[----:B------:R-:W-:Y:S01]  /*7540*/  LEA R188, P6, R137, R122, 0x2 ;  /* 0x0000007a89bc7211 */ /* 0x000fe200078c10ff */
[----:B------:R2:W-:Y:S01]  /*7550*/  STL.64 [R1+0x38], R180 ;  /* 0x000038b401007387 */ /* 0x0005e20000100a00 */
[----:B------:R-:W-:-:S02]  /*7560*/  LEA.HI.X.SX32 R19, R144, R120, 0x2, P0 ;  /* 0x0000007890137211 */ /* 0x000fc400000f16ff */
[----:B------:R-:W-:Y:S01]  /*7570*/  LEA R144, P0, R136, R122, 0x2 ;  /* 0x0000007a88907211 */ /* 0x000fe200078010ff */
[----:B------:R2:W-:Y:S01]  /*7580*/  STL.64 [R1+0x30], R168 ;  /* 0x000030a801007387 */ /* 0x0005e20000100a00 */
[-C--:B------:R-:W-:Y:S02]  /*7590*/  LEA.HI.X.SX32 R141, R132, R120.reuse, 0x2, P2 ;  /* 0x00000078848d7211 */ /* 0x080fe400010f16ff */
[----:B------:R-:W-:Y:S01]  /*75a0*/  LEA.HI.X.SX32 R189, R137, R120, 0x2, P6 ;  /* 0x0000007889bd7211 */ /* 0x000fe200030f16ff */
[----:B------:R2:W-:Y:S01]  /*75b0*/  STL.64 [R1+0x178], R156 ;  /* 0x0001789c01007387 */ /* 0x0005e20000100a00 */
[----:B------:R-:W-:Y:S02]  /*75c0*/  LEA R132, P2, R154, R122, 0x2 ;  /* 0x0000007a9a847211 */ /* 0x000fe400078410ff */
[----:B------:R-:W-:Y:S01]  /*75d0*/  LEA.HI.X.SX32 R145, R136, R120, 0x2, P0 ;  /* 0x0000007888917211 */ /* 0x000fe200000f16ff */
[----:B------:R2:W-:Y:S01]  /*75e0*/  STL.64 [R1+0x28], R200 ;  /* 0x000028c801007387 */ /* 0x0005e20000100a00 */
[----:B------:R-:W-:-:S02]  /*75f0*/  LEA R136, P0, R158, R122, 0x2 ;  /* 0x0000007a9e887211 */ /* 0x000fc400078010ff */
[----:B------:R-:W-:Y:S01]  /*7600*/  LEA.HI.X.SX32 R133, R154, R120, 0x2, P2 ;  /* 0x000000789a857211 */ /* 0x000fe200010f16ff */
[----:B------:R2:W-:Y:S01]  /*7610*/  STL.64 [R1+0x20], R188 ;  /* 0x000020bc01007387 */ /* 0x0005e20000100a00 */
[----:B------:R-:W-:Y:S02]  /*7620*/  LEA R12, P2, R142, R122, 0x2 ;  /* 0x0000007a8e0c7211 */ /* 0x000fe400078410ff */
[-C--:B------:R-:W-:Y:S01]  /*7630*/  LEA.HI.X.SX32 R137, R158, R120.reuse, 0x2, P0 ;  /* 0x000000789e897211 */ /* 0x080fe200000f16ff */
[----:B------:R2:W-:Y:S01]  /*7640*/  STL.64 [R1+0x18], R176 ;  /* 0x000018b001007387 */ /* 0x0005e20000100a00 */
[----:B------:R-:W-:Y:S01]  /*7650*/  LEA.HI.X.SX32 R13, R142, R120, 0x2, P2 ;  /* 0x000000788e0d7211 */ /* 0x000fe200010f16ff */
[----:B------:R-:W-:Y:S01]  /*7660*/  IMAD R142, R7, UR13, RZ ;  /* 0x0000000d078e7c24 */ /* 0x000fe2000f8e02ff */
[-C--:B------:R-:W-:Y:S01]  /*7670*/  LEA R14, P0, R150, R122.reuse, 0x2 ;  /* 0x0000007a960e7211 */ /* 0x080fe200078010ff */
[----:B------:R2:W-:Y:S01]  /*7680*/  STL.64 [R1+0x10], R164 ;  /* 0x000010a401007387 */ /* 0x0005e20000100a00 */
[----:B------:R-:W-:-:S02]  /*7690*/  LEA R10, P2, R138, R122, 0x2 ;  /* 0x0000007a8a0a7211 */ /* 0x000fc400078410ff */
[-C--:B------:R-:W-:Y:S01]  /*76a0*/  LEA.HI.X.SX32 R15, R150, R120.reuse, 0x2, P0 ;  /* 0x00000078960f7211 */ /* 0x080fe200000f16ff */
[----:B------:R2:W-:Y:S01]  /*76b0*/  STL.64 [R1+0x180], R152 ;  /* 0x0001809801007387 */ /* 0x0005e20000100a00 */
[----:B------:R-:W-:Y:S02]  /*76c0*/  LOP3.LUT P0, RZ, R146, 0xff, RZ, 0xc0, !PT ;  /* 0x000000ff92ff7812 */ /* 0x000fe4000780c0ff */
[----:B------:R-:W-:Y:S01]  /*76d0*/  LEA.HI.X.SX32 R11, R138, R120, 0x2, P2 ;  /* 0x000000788a0b7211 */ /* 0x000fe200010f16ff */
[----:B------:R2:W-:Y:S01]  /*76e0*/  STL.64 [R1+0x8], R208 ;  /* 0x000008d001007387 */ /* 0x0005e20000100a00 */
[----:B------:R-:W-:Y:S02]  /*76f0*/  LOP3.LUT R146, R2, 0x4, RZ, 0xfc, !PT ;  /* 0x0000000402927812 */ /* 0x000fe400078efcff */
[----:B------:R-:W-:Y:S01]  /*7700*/  LEA R8, P6, R148, R122, 0x2 ;  /* 0x0000007a94087211 */ /* 0x000fe200078c10ff */
[----:B------:R2:W-:Y:S01]  /*7710*/  STL.64 [R1], R204 ;  /* 0x000000cc01007387 */ /* 0x0005e20000100a00 */
[----:B------:R-:W-:-:S02]  /*7720*/  LOP3.LUT R138, R2, 0x24, RZ, 0xfc, !PT ;  /* 0x00000024028a7812 */ /* 0x000fc400078efcff */
[C---:B------:R-:W-:Y:S01]  /*7730*/  LOP3.LUT R129, R2.reuse, 0x44, RZ, 0xfc, !PT ;  /* 0x0000004402817812 */ /* 0x040fe200078efcff */
[----:B------:R2:W-:Y:S01]  /*7740*/  STL.64 [R1+0x78], R144 ;  /* 0x0000789001007387 */ /* 0x0005e20000100a00 */
[----:B------:R-:W-:-:S03]  /*7750*/  LOP3.LUT R125, R2, 0x64, RZ, 0xfc, !PT ;  /* 0x00000064027d7812 */ /* 0x000fc600078efcff */
[----:B------:R2:W-:Y:S04]  /*7760*/  STL.64 [R1+0x70], R140 ;  /* 0x0000708c01007387 */ /* 0x0005e80000100a00 */
[----:B------:R2:W-:Y:S04]  /*7770*/  STL.64 [R1+0x68], R136 ;  /* 0x0000688801007387 */ /* 0x0005e80000100a00 */
[----:B------:R2:W-:Y:S04]  /*7780*/  STL.64 [R1+0x60], R132 ;  /* 0x0000608401007387 */ /* 0x0005e80000100a00 */
[----:B------:R2:W-:Y:S01]  /*7790*/  STL [R1+0x2fc], R142 ;  /* 0x0002fc8e01007387 */ /* 0x0005e20000100800 */
[----:B-1----:R-:W-:Y:S05]  /*77a0*/  BRA.U UP0, `(.L_x_5) ;  /* 0x0000000100187547 */ /* 0x002fea000b800000 */
[----:B------:R-:W-:Y:S01]  /*77b0*/  ELECT P2, URZ, PT ;  /* 0x0000000000ff782f */ /* 0x000fe20003840000 */
[----:B------:R-:W-:Y:S01]  /*77c0*/  IMAD.MOV.U32 R7, RZ, RZ, 0x1 ;  /* 0x00000001ff077424 */ /* 0x000fe200078e00ff */
[----:B------:R-:W-:Y:S01]  /*77d0*/  UMOV UR10, 0x40 ;  /* 0x00000040000a7882 */ /* 0x000fe20000000000 */
[----:B------:R-:W-:Y:S01]  /*77e0*/  UVIRTCOUNT.DEALLOC.SMPOOL 0x80 ;  /* 0x000000800000784c */ /* 0x000fe20000000000 */
[----:B------:R-:W-:-:S09]  /*77f0*/  ULEA UR10, UR6, UR10, 0x18 ;  /* 0x0000000a060a7291 */ /* 0x000fd2000f8ec0ff */
[----:B------:R1:W-:Y:S03]  /*7800*/  @P2 STS.U8 [UR10], R7 ;  /* 0x00000007ff002988 */ /* 0x0003e6000800000a */
.L_x_5:
[----:B------:R-:W-:Y:S01]  /*7810*/  UIADD3 UR6, UPT, UPT, UR5, UR4, UR8 ;  /* 0x0000000405067290 */ /* 0x000fe2000fffe008 */
[----:B------:R-:W-:Y:S01]  /*7820*/  LEA.HI.X.SX32 R9, R148, R120, 0x2, P6 ;  /* 0x0000007894097211 */ /* 0x000fe200030f16ff */
[----:B------:R-:W-:Y:S01]  /*7830*/  VOTEU.ALL UP1, P0 ;  /* 0x0000000000ff7886 */ /* 0x000fe20000020000 */
[----:B------:R-:W-:Y:S01]  /*7840*/  ISETP.GE.AND P2, PT, R146, R134, PT ;  /* 0x000000869200720c */ /* 0x000fe20003f46270 */
[----:B------:R-:W-:Y:S01]  /*7850*/  VOTEU.ALL UP2, P0 ;  /* 0x0000000000ff7886 */ /* 0x000fe20000040000 */
[----:B------:R-:W-:Y:S01]  /*7860*/  LEA R148, P6, R142, R251, 0x2 ;  /* 0x000000fb8e947211 */ /* 0x000fe200078c10ff */
[----:B------:R3:W-:Y:S01]  /*7870*/  STL [R1+0x608], R0 ;  /* 0x0006080001007387 */ /* 0x0007e20000100800 */
[----:B------:R-:W-:-:S04]  /*7880*/  @!UP1 UIADD3 UR18, UPT, UPT, -UR11, 0x100000, URZ ;  /* 0x001000000b129890 */ /* 0x000fc8000fffe1ff */
[----:B------:R-:W-:Y:S02]  /*7890*/  @!UP1 USHF.L.U32 UR19, UR18, 0xb, URZ ;  /* 0x0000000b12139899 */ /* 0x000fe400080006ff */
[----:B------:R-:W-:Y:S01]  /*78a0*/  @!UP1 USHF.L.U32 UR18, UR18, 0x1, URZ ;  /* 0x0000000112129899 */ /* 0x000fe200080006ff */
[----:B------:R-:W-:Y:S01]  /*78b0*/  IMAD R118, R118, UR13, RZ ;  /* 0x0000000d76767c24 */ /* 0x000fe2000f8e02ff */
[----:B------:R-:W-:-:S04]  /*78c0*/  @!UP1 UIADD3 UR4, UPT, UPT, -UR11, 0x100000, URZ ;  /* 0x001000000b049890 */ /* 0x000fc8000fffe1ff */
[----:B------:R-:W-:Y:S02]  /*78d0*/  @!UP1 USHF.L.U32 UR5, UR4, 0xb, URZ ;  /* 0x0000000b04059899 */ /* 0x000fe400080006ff */
[----:B------:R-:W-:Y:S01]  /*78e0*/  @!UP1 USHF.L.U32 UR4, UR4, 0x1, URZ ;  /* 0x0000000104049899 */ /* 0x000fe200080006ff */
[----:B------:R-:W-:Y:S01]  /*78f0*/  STTM.16dp32bit_t0_t15.x64 tmem[UR6], RZ ;  /* 0x000000ff000079ed */ /* 0x000fe20008b00006 */
[----:B------:R-:W-:Y:S01]  /*7900*/  STTM.16dp32bit_t16_t31.x64 tmem[UR6+0x40], RZ ;  /* 0x000040ff000079ed */ /* 0x000fe20008b20006 */
[----:B------:R-:W4:Y:S02]  /*7910*/  FENCE.VIEW.ASYNC.T ;  /* 0x00000000000073c6 */ /* 0x000f240000000200 */
[----:B----4-:R-:W-:Y:S01]  /*7920*/  BAR.SYNC.DEFER_BLOCKING 0x0 ;  /* 0x0000000000007b1d */ /* 0x010fe20000010000 */
[----:B-1----:R-:W-:Y:S01]  /*7930*/  SEL R7, R121, RZ, !P2 ;  /* 0x000000ff79077207 */ /* 0x002fe20005000000 */
[----:B------:R-:W-:Y:S01]  /*7940*/  IMAD R117, R117, UR13, RZ ;  /* 0x0000000d75757c24 */ /* 0x000fe2000f8e02ff */
[----:B------:R-:W-:Y:S01]  /*7950*/  LEA.HI.X.SX32 R149, R142, R250, 0x2, P6 ;  /* 0x000000fa8e957211 */ /* 0x000fe200030f16ff */
[----:B---3--:R-:W-:Y:S01]  /*7960*/  IMAD.U32 R0, RZ, RZ, UR6 ;  /* 0x00000006ff007e24 */ /* 0x008fe2000f8e00ff */
[-C--:B------:R-:W-:Y:S01]  /*7970*/  ISETP.GE.AND P2, PT, R129, R134.reuse, PT ;  /* 0x000000868100720c */ /* 0x080fe20003f46270 */
[----:B------:R-:W-:Y:S01]  /*7980*/  VOTEU.ALL UP1, P0 ;  /* 0x0000000000ff7886 */ /* 0x000fe20000020000 */
[-C--:B------:R-:W-:Y:S01]  /*7990*/  ISETP.GE.AND P6, PT, R138, R134.reuse, PT ;  /* 0x000000868a00720c */ /* 0x080fe20003fc6270 */
[----:B------:R-:W-:Y:S01]  /*79a0*/  VIADD R129, R3, UR7 ;  /* 0x0000000703817c36 */ /* 0x000fe20008000000 */
[----:B------:R-:W-:Y:S01]  /*79b0*/  STL.64 [R1+0x130], R148 ;  /* 0x0001309401007387 */ /* 0x000fe20000100a00 */
[----:B------:R-:W-:Y:S01]  /*79c0*/  LOP3.LUT R138, R2, 0x8, RZ, 0xfc, !PT ;  /* 0x00000008028a7812 */ /* 0x000fe200078efcff */
[----:B------:R-:W-:Y:S01]  /*79d0*/  IMAD R114, R114, UR13, RZ ;  /* 0x0000000d72727c24 */ /* 0x000fe2000f8e02ff */
[----:B------:R-:W-:Y:S01]  /*79e0*/  SEL R120, R121, RZ, !P6 ;  /* 0x000000ff79787207 */ /* 0x000fe20007000000 */
[----:B------:R1:W-:Y:S01]  /*79f0*/  STL [R1+0x550], R0 ;  /* 0x0005500001007387 */ /* 0x0003e20000100800 */
[----:B------:R-:W-:Y:S01]  /*7a00*/  ISETP.GE.AND P6, PT, R125, R134, PT ;  /* 0x000000867d00720c */ /* 0x000fe20003fc6270 */
[----:B------:R-:W-:Y:S01]  /*7a10*/  IMAD R113, R113, UR13, RZ ;  /* 0x0000000d71717c24 */ /* 0x000fe2000f8e02ff */
[C---:B------:R-:W-:Y:S01]  /*7a20*/  LOP3.LUT R125, R2.reuse, 0x28, RZ, 0xfc, !PT ;  /* 0x00000028027d7812 */ /* 0x040fe200078efcff */
[----:B------:R-:W-:Y:S01]  /*7a30*/  STL [R1+0x4d0], R129 ;  /* 0x0004d08101007387 */ /* 0x000fe20000100800 */
[----:B------:R-:W-:Y:S01]  /*7a40*/  LOP3.LUT R122, R2, 0x48, RZ, 0xfc, !PT ;  /* 0x00000048027a7812 */ /* 0x000fe200078efcff */
[----:B------:R-:W-:-:S02]  /*7a50*/  IMAD R112, R112, UR13, RZ ;  /* 0x0000000d70707c24 */ /* 0x000fc4000f8e02ff */
[----:B------:R-:W-:Y:S01]  /*7a60*/  STL.64 [R1+0x678], R14 ;  /* 0x0006780e01007387 */ /* 0x000fe20000100a00 */
[----:B------:R-:W-:Y:S01]  /*7a70*/  IMAD R109, R109, UR13, RZ ;  /* 0x0000000d6d6d7c24 */ /* 0x000fe2000f8e02ff */
[----:B-1----:R-:W-:Y:S02]  /*7a80*/  LOP3.LUT R0, R2, 0x68, RZ, 0xfc, !PT ;  /* 0x0000006802007812 */ /* 0x002fe400078efcff */
[----:B------:R-:W1:Y:S02]  /*7a90*/  FENCE.VIEW.ASYNC.S ;  /* 0x00000000000073c6 */ /* 0x000e640000000000 */
[----:B-1----:R-:W1:Y:S02]  /*7aa0*/  @!UP1 SYNCS.EXCH.64 URZ, [UR9], UR18 ;  /* 0x0000001209ff95b2 */ /* 0x002e640008000100 */
[----:B-1----:R-:W-:Y:S01]  /*7ab0*/  BAR.SYNC.DEFER_BLOCKING 0x0 ;  /* 0x0000000000007b1d */ /* 0x002fe20000010000 */
[----:B------:R-:W-:Y:S02]  /*7ac0*/  IMAD R108, R108, UR13, RZ ;  /* 0x0000000d6c6c7c24 */ /* 0x000fe4000f8e02ff */
[----:B------:R-:W-:-:S02]  /*7ad0*/  IMAD R106, R106, UR13, RZ ;  /* 0x0000000d6a6a7c24 */ /* 0x000fc4000f8e02ff */
[----:B------:R-:W-:Y:S02]  /*7ae0*/  IMAD R104, R104, UR13, RZ ;  /* 0x0000000d68687c24 */ /* 0x000fe4000f8e02ff */
[----:B------:R-:W-:Y:S01]  /*7af0*/  IMAD R102, R102, UR13, RZ ;  /* 0x0000000d66667c24 */ /* 0x000fe2000f8e02ff */
[----:B------:R1:W-:Y:S01]  /*7b00*/  STL.64 [R1+0x680], R32 ;  /* 0x0006802001007387 */ /* 0x0003e20000100a00 */
[----:B------:R-:W-:Y:S02]  /*7b10*/  IMAD R101, R101, UR13, RZ ;  /* 0x0000000d65657c24 */ /* 0x000fe4000f8e02ff */
[----:B------:R-:W-:Y:S01]  /*7b20*/  IMAD R98, R98, UR13, RZ ;  /* 0x0000000d62627c24 */ /* 0x000fe2000f8e02ff */
[----:B------:R3:W-:Y:S01]  /*7b30*/  STL.64 [R1+0x670], R24 ;  /* 0x0006701801007387 */ /* 0x0007e20000100a00 */
[----:B------:R-:W-:Y:S02]  /*7b40*/  IMAD R97, R97, UR13, RZ ;  /* 0x0000000d61617c24 */ /* 0x000fe4000f8e02ff */
[----:B------:R-:W-:Y:S01]  /*7b50*/  IMAD R96, R96, UR13, RZ ;  /* 0x0000000d60607c24 */ /* 0x000fe2000f8e02ff */
[----:B------:R4:W-:Y:S01]  /*7b60*/  STL.64 [R1+0x688], R12 ;  /* 0x0006880c01007387 */ /* 0x0009e20000100a00 */
[----:B------:R-:W-:-:S02]  /*7b70*/  IMAD R93, R93, UR13, RZ ;  /* 0x0000000d5d5d7c24 */ /* 0x000fc4000f8e02ff */
[----:B------:R-:W-:Y:S01]  /*7b80*/  IMAD R90, R90, UR13, RZ ;  /* 0x0000000d5a5a7c24 */ /* 0x000fe2000f8e02ff */
[----:B------:R2:W-:Y:S01]  /*7b90*/  STL.64 [R1+0x690], R30 ;  /* 0x0006901e01007387 */ /* 0x0005e20000100a00 */
[----:B------:R-:W-:Y:S02]  /*7ba0*/  IMAD R88, R88, UR13, RZ ;  /* 0x0000000d58587c24 */ /* 0x000fe4000f8e02ff */
[----:B------:R-:W-:Y:S01]  /*7bb0*/  IMAD R85, R85, UR13, RZ ;  /* 0x0000000d55557c24 */ /* 0x000fe2000f8e02ff */
[----:B------:R1:W1:Y:S02]  /*7bc0*/  @!UP2 SYNCS.EXCH.64 URZ, [UR7+0x78008], UR4 ;  /* 0x0780080407ffa5b2 */ /* 0x0002640008000100 */
[----:B------:R-:W-:Y:S01]  /*7bd0*/  @!PT LDS RZ, [RZ] ;  /* 0x00000000fffff984 */ /* 0x000fe20000000800 */
[----:B------:R-:W-:Y:S01]  /*7be0*/  @!PT LDS RZ, [RZ] ;  /* 0x00000000fffff984 */ /* 0x000fe20000000800 */
[----:B------:R-:W-:Y:S01]  /*7bf0*/  @!PT LDS RZ, [RZ] ;  /* 0x00000000fffff984 */ /* 0x000fe20000000800 */
[----:B-1----:R-:W-:Y:S01]  /*7c00*/  LDGSTS.E [R129+0x60000], desc[UR22][R208.64], P3 ;  /* 0x60000000d0817fae */ /* 0x002fe200099a1016 */
[----:B------:R-:W-:Y:S01]  /*7c10*/  ISETP.NE.U32.AND P3, PT, R7, RZ, PT ;  /* 0x000000ff0700720c */ /* 0x000fe20003f65070 */
[----:B------:R-:W-:Y:S01]  /*7c20*/  IMAD R82, R82, UR13, RZ ;  /* 0x0000000d52527c24 */ /* 0x000fe2000f8e02ff */
[C---:B------:R-:W-:Y:S01]  /*7c30*/  SEL R7, R121.reuse, RZ, !P2 ;  /* 0x000000ff79077207 */ /* 0x040fe20005000000 */
[----:B------:R-:W-:Y:S01]  /*7c40*/  LDGSTS.E [R129+0x62000], desc[UR22][R14.64], P4 ;  /* 0x620000000e817fae */ /* 0x000fe2000a1a1016 */
[----:B------:R-:W-:Y:S01]  /*7c50*/  ISETP.NE.U32.AND P2, PT, R120, RZ, PT ;  /* 0x000000ff7800720c */ /* 0x000fe20003f45070 */
[----:B------:R-:W-:Y:S01]  /*7c60*/  IMAD R80, R80, UR13, RZ ;  /* 0x0000000d50507c24 */ /* 0x000fe2000f8e02ff */
[----:B------:R-:W-:Y:S01]  /*7c70*/  SEL R120, R121, RZ, !P6 ;  /* 0x000000ff79787207 */ /* 0x000fe20007000000 */
[----:B------:R1:W-:Y:S01]  /*7c80*/  LDGSTS.E [R129+0x64000], desc[UR22][R32.64], P1 ;  /* 0x6400000020817fae */ /* 0x0003e200089a1016 */
[----:B------:R-:W-:Y:S01]  /*7c90*/  ISETP.NE.U32.AND P4, PT, R7, RZ, PT ;  /* 0x000000ff0700720c */ /* 0x000fe20003f85070 */
[----:B--2---:R-:W-:Y:S01]  /*7ca0*/  IMAD R142, R45, UR13, RZ ;  /* 0x0000000d2d8e7c24 */ /* 0x004fe2000f8e02ff */
[----:B------:R-:W-:Y:S01]  /*7cb0*/  ISETP.NE.U32.AND P6, PT, R120, RZ, PT ;  /* 0x000000ff7800720c */ /* 0x000fe20003fc5070 */
[----:B------:R3:W-:Y:S01]  /*7cc0*/  LDGSTS.E [R129+0x66000], desc[UR22][R24.64], P5 ;  /* 0x6600000018817fae */ /* 0x0007e2000a9a1016 */
[----:B------:R-:W-:Y:S01]  /*7cd0*/  LOP3.LUT R7, R3, 0x10, RZ, 0x3c, !PT ;  /* 0x0000001003077812 */ /* 0x000fe200078e3cff */
[----:B------:R-:W-:Y:S01]  /*7ce0*/  IMAD R146, R49, UR13, RZ ;  /* 0x0000000d31927c24 */ /* 0x000fe2000f8e02ff */
[-C--:B------:R-:W-:Y:S01]  /*7cf0*/  ISETP.GE.AND P1, PT, R138, R134.reuse, PT ;  /* 0x000000868a00720c */ /* 0x080fe20003f26270 */
[----:B------:R-:W-:Y:S01]  /*7d00*/  IMAD R138, R41, UR13, RZ ;  /* 0x0000000d298a7c24 */ /* 0x000fe2000f8e02ff */
[-C--:B------:R-:W-:Y:S01]  /*7d10*/  ISETP.GE.AND P5, PT, R125, R134.reuse, PT ;  /* 0x000000867d00720c */ /* 0x080fe20003fa6270 */
[----:B------:R-:W-:Y:S01]  /*7d20*/  VIADD R7, R7, UR7 ;  /* 0x0000000707077c36 */ /* 0x000fe20008000000 */
[C---:B------:R-:W-:Y:S01]  /*7d30*/  SEL R120, R121.reuse, RZ, !P1 ;  /* 0x000000ff79787207 */ /* 0x040fe20004800000 */
[----:B-1----:R-:W-:Y:S01]  /*7d40*/  IMAD R33, R92, UR13, RZ ;  /* 0x0000000d5c217c24 */ /* 0x002fe2000f8e02ff */
[-C--:B------:R-:W-:Y:S01]  /*7d50*/  ISETP.GE.AND P1, PT, R122, R134.reuse, PT ;  /* 0x000000867a00720c */ /* 0x080fe20003f26270 */
[----:B------:R-:W-:Y:S01]  /*7d60*/  IMAD R32, R86, UR13, RZ ;  /* 0x0000000d56207c24 */ /* 0x000fe2000f8e02ff */
[----:B------:R-:W-:Y:S01]  /*7d70*/  LDGSTS.E [R7+0x60000], desc[UR22][R204.64], P3 ;  /* 0x60000000cc077fae */ /* 0x000fe200099a1016 */
[C---:B------:R-:W-:Y:S01]  /*7d80*/  SEL R122, R121.reuse, RZ, !P5 ;  /* 0x000000ff797a7207 */ /* 0x040fe20006800000 */
[----:B---3--:R-:W-:Y:S01]  /*7d90*/  IMAD R25, R60, UR13, RZ ;  /* 0x0000000d3c197c24 */ /* 0x008fe2000f8e02ff */
[----:B------:R-:W-:Y:S01]  /*7da0*/  ISETP.NE.U32.AND P3, PT, R120, RZ, PT ;  /* 0x000000ff7800720c */ /* 0x000fe20003f65070 */
[----:B------:R4:W-:Y:S01]  /*7db0*/  LDGSTS.E [R7+0x62000], desc[UR22][R12.64], P2 ;  /* 0x620000000c077fae */ /* 0x0009e200091a1016 */
[----:B------:R-:W-:Y:S01]  /*7dc0*/  SEL R120, R121, RZ, !P1 ;  /* 0x000000ff79787207 */ /* 0x000fe20004800000 */
[----:B------:R-:W-:Y:S01]  /*7dd0*/  IMAD R129, R58, UR13, RZ ;  /* 0x0000000d3a817c24 */ /* 0x000fe2000f8e02ff */
[----:B------:R-:W-:Y:S01]  /*7de0*/  LOP3.LUT R24, R2, 0xc, RZ, 0xfc, !PT ;  /* 0x0000000c02187812 */ /* 0x000fe200078efcff */
[----:B------:R1:W-:Y:S01]  /*7df0*/  LDGSTS.E [R7+0x64000], desc[UR22][R30.64], P4 ;  /* 0x640000001e077fae */ /* 0x0003e2000a1a1016 */
[----:B------:R-:W-:Y:S01]  /*7e00*/  ISETP.NE.U32.AND P1, PT, R122, RZ, PT ;  /* 0x000000ff7a00720c */ /* 0x000fe20003f25070 */
[----:B------:R-:W-:Y:S01]  /*7e10*/  IMAD R125, R50, UR13, RZ ;  /* 0x0000000d327d7c24 */ /* 0x000fe2000f8e02ff */
[-C--:B------:R-:W-:Y:S01]  /*7e20*/  ISETP.GE.AND P5, PT, R0, R134.reuse, PT ;  /* 0x000000860000720c */ /* 0x080fe20003fa6270 */
[----:B------:R-:W-:Y:S01]  /*7e30*/  STL.64 [R1+0x698], R6 ;  /* 0x0006980601007387 */ /* 0x000fe20000100a00 */
[----:B------:R-:W-:Y:S01]  /*7e40*/  ISETP.NE.U32.AND P2, PT, R120, RZ, PT ;  /* 0x000000ff7800720c */ /* 0x000fe20003f45070 */
[----:B------:R-:W-:Y:S01]  /*7e50*/  IMAD R150, R53, UR13, RZ ;  /* 0x0000000d35967c24 */ /* 0x000fe2000f8e02ff */
[----:B------:R-:W-:Y:S01]  /*7e60*/  LOP3.LUT R15, R2, 0x2c, RZ, 0xfc, !PT ;  /* 0x0000002c020f7812 */ /* 0x000fe200078efcff */
[----:B------:R2:W-:Y:S01]  /*7e70*/  LDGSTS.E [R7+0x66000], desc[UR22][R22.64], P6 ;  /* 0x6600000016077fae */ /* 0x0005e2000b1a1016 */
[----:B----4-:R-:W-:Y:S01]  /*7e80*/  LOP3.LUT R12, R3, 0x20, RZ, 0x3c, !PT ;  /* 0x00000020030c7812 */ /* 0x010fe200078e3cff */
[----:B------:R-:W-:Y:S01]  /*7e90*/  IMAD R13, R48, UR13, RZ ;  /* 0x0000000d300d7c24 */ /* 0x000fe2000f8e02ff */
[----:B------:R-:W-:Y:S01]  /*7ea0*/  ISETP.GE.AND P4, PT, R24, R134, PT ;  /* 0x000000861800720c */ /* 0x000fe20003f86270 */
[----:B------:R2:W-:Y:S01]  /*7eb0*/  STL.64 [R1+0x668], R22 ;  /* 0x0006681601007387 */ /* 0x0005e20000100a00 */
[----:B------:R-:W-:Y:S01]  /*7ec0*/  LOP3.LUT R14, R2, 0x4c, RZ, 0xfc, !PT ;  /* 0x0000004c020e7812 */ /* 0x000fe200078efcff */
[----:B------:R-:W-:Y:S01]  /*7ed0*/  VIADD R244, R12, UR7 ;  /* 0x000000070cf47c36 */ /* 0x000fe20008000000 */
[C---:B------:R-:W-:Y:S01]  /*7ee0*/  SEL R122, R121.reuse, RZ, !P5 ;  /* 0x000000ff797a7207 */ /* 0x040fe20006800000 */
[----:B------:R3:W-:Y:S01]  /*7ef0*/  STL.64 [R1+0x6a0], R18 ;  /* 0x0006a01201007387 */ /* 0x0007e20000100a00 */
[----:B------:R-:W-:Y:S01]  /*7f00*/  SEL R120, R121, RZ, !P4 ;  /* 0x000000ff79787207 */ /* 0x000fe20006000000 */
[----:B-1----:R-:W-:Y:S01]  /*7f10*/  IMAD R31, R81, UR13, RZ ;  /* 0x0000000d511f7c24 */ /* 0x002fe2000f8e02ff */
[----:B------:R-:W-:Y:S01]  /*7f20*/  ISETP.NE.U32.AND P5, PT, R122, RZ, PT ;  /* 0x000000ff7a00720c */ /* 0x000fe20003fa5070 */
[----:B------:R3:W-:Y:S01]  /*7f30*/  LDGSTS.E [R244+0x60000], desc[UR22][R18.64], P3 ;  /* 0x6000000012f47fae */ /* 0x0007e200099a1016 */
[----:B------:R-:W-:Y:S01]  /*7f40*/  LOP3.LUT R0, R2, 0x6c, RZ, 0xfc, !PT ;  /* 0x0000006c02007812 */ /* 0x000fe200078efcff */
[----:B------:R-:W-:Y:S01]  /*7f50*/  IMAD R30, R76, UR13, RZ ;  /* 0x0000000d4c1e7c24 */ /* 0x000fe2000f8e02ff */
[----:B------:R-:W-:Y:S01]  /*7f60*/  ISETP.NE.U32.AND P3, PT, R120, RZ, PT ;  /* 0x000000ff7800720c */ /* 0x000fe20003f65070 */
[----:B--2---:R-:W1:Y:S01]  /*7f70*/  LDC R23, c[0x0][0x3a0] ;  /* 0x0000e800ff177b82 */ /* 0x004e620000000800 */
[C---:B------:R-:W-:Y:S01]  /*7f80*/  LOP3.LUT R7, R2.reuse, 0x10, RZ, 0xfc, !PT ;  /* 0x0000001002077812 */ /* 0x040fe200078efcff */
[----:B------:R2:W-:Y:S01]  /*7f90*/  LDGSTS.E [R244+0x62000], desc[UR22][R10.64], P1 ;  /* 0x620000000af47fae */ /* 0x0005e200089a1016 */
[----:B------:R-:W-:Y:S01]  /*7fa0*/  LOP3.LUT R12, R2, 0x30, RZ, 0xfc, !PT ;  /* 0x00000030020c7812 */ /* 0x000fe200078efcff */
[----:B------:R-:W-:Y:S01]  /*7fb0*/  IMAD R22, R52, UR13, RZ ;  /* 0x0000000d34167c24 */ /* 0x000fe2000f8e02ff */
[----:B------:R-:W-:Y:S01]  /*7fc0*/  LOP3.LUT R6, R2, 0x50, RZ, 0xfc, !PT ;  /* 0x0000005002067812 */ /* 0x000fe200078efcff */
[----:B------:R4:W-:Y:S01]  /*7fd0*/  LDGSTS.E [R244+0x64000], desc[UR22][R28.64], P2 ;  /* 0x640000001cf47fae */ /* 0x0009e200091a1016 */
[----:B------:R-:W-:-:S02]  /*7fe0*/  IMAD R134, R37, UR13, RZ ;  /* 0x0000000d25867c24 */ /* 0x000fc4000f8e02ff */
[----:B---3--:R-:W-:Y:S01]  /*7ff0*/  IMAD R19, R116, UR13, RZ ;  /* 0x0000000d74137c24 */ /* 0x008fe2000f8e02ff */
[----:B------:R3:W-:Y:S01]  /*8000*/  LDGSTS.E [R244+0x66000], desc[UR22][R20.64], P5 ;  /* 0x6600000014f47fae */ /* 0x0007e2000a9a1016 */
[----:B------:R-:W-:-:S03]  /*8010*/  IMAD R18, R105, UR13, RZ ;  /* 0x0000000d69127c24 */ /* 0x000fc6000f8e02ff */
[----:B------:R2:W-:Y:S04]  /*8020*/  STL.64 [R1+0x6a8], R10 ;  /* 0x0006a80a01007387 */ /* 0x0005e80000100a00 */
[----:B------:R4:W-:Y:S04]  /*8030*/  STL.64 [R1+0x6b0], R28 ;  /* 0x0006b01c01007387 */ /* 0x0009e80000100a00 */
[----:B------:R3:W-:Y:S01]  /*8040*/  STL.64 [R1+0x6b8], R20 ;  /* 0x0006b81401007387 */ /* 0x0007e20000100a00 */
[-C--:B-1----:R-:W-:Y:S01]  /*8050*/  ISETP.GE.AND P6, PT, R15, R23.reuse, PT ;  /* 0x000000170f00720c */ /* 0x082fe20003fc6270 */
[----:B------:R-:W-:Y:S01]  /*8060*/  IMAD R15, R73, UR13, RZ ;  /* 0x0000000d490f7c24 */ /* 0x000fe2000f8e02ff */
[-C--:B------:R-:W-:Y:S01]  /*8070*/  ISETP.GE.AND P4, PT, R14, R23.reuse, PT ;  /* 0x000000170e00720c */ /* 0x080fe20003f86270 */
[----:B------:R1:W-:Y:S01]  /*8080*/  STL.64 [R1+0x6c0], R16 ;  /* 0x0006c01001007387 */ /* 0x0003e20000100a00 */
[C---:B------:R-:W-:Y:S01]  /*8090*/  SEL R122, R121.reuse, RZ, !P6 ;  /* 0x000000ff797a7207 */ /* 0x040fe20007000000 */
[----:B--2---:R-:W-:Y:S01]  /*80a0*/  IMAD R11, R100, UR13, RZ ;  /* 0x0000000d640b7c24 */ /* 0x004fe2000f8e02ff */
[----:B------:R-:W-:Y:S01]  /*80b0*/  SEL R120, R121, RZ, !P4 ;  /* 0x000000ff79787207 */ /* 0x000fe20006000000 */
[----:B------:R2:W-:Y:S01]  /*80c0*/  STL.64 [R1+0x6c8], R8 ;  /* 0x0006c80801007387 */ /* 0x0005e20000100a00 */
[-C--:B------:R-:W-:Y:S01]  /*80d0*/  ISETP.GE.AND P6, PT, R0, R23.reuse, PT ;  /* 0x000000170000720c */ /* 0x080fe20003fc6270 */
[----:B----4-:R-:W-:Y:S01]  /*80e0*/  IMAD R29, R70, UR13, RZ ;  /* 0x0000000d461d7c24 */ /* 0x010fe2000f8e02ff */
[----:B------:R-:W-:Y:S01]  /*80f0*/  ISETP.NE.U32.AND P4, PT, R122, RZ, PT ;  /* 0x000000ff7a00720c */ /* 0x000fe20003f85070 */
[----:B------:R-:W-:Y:S01]  /*8100*/  STL [R1+0x2f4], R118 ;  /* 0x0002f47601007387 */ /* 0x000fe20000100800 */
[----:B------:R-:W-:Y:S01]  /*8110*/  ISETP.NE.U32.AND P1, PT, R120, RZ, PT ;  /* 0x000000ff7800720c */ /* 0x000fe20003f25070 */
[----:B------:R-:W-:Y:S01]  /*8120*/  VIADD R24, R23, 0xffffff80 ;  /* 0xffffff8017187836 */ /* 0x000fe20000000000 */
[-C--:B------:R-:W-:Y:S01]  /*8130*/  ISETP.GE.AND P2, PT, R7, R23.reuse, PT ;  /* 0x000000170700720c */ /* 0x080fe20003f46270 */
[----:B------:R-:W-:Y:S01]  /*8140*/  STL [R1+0x4c4], R117 ;  /* 0x0004c47501007387 */ /* 0x000fe20000100800 */
[----:B------:R-:W-:Y:S01]  /*8150*/  LOP3.LUT R7, R3, 0x30, RZ, 0x3c, !PT ;  /* 0x0000003003077812 */ /* 0x000fe200078e3cff */
[----:B------:R-:W-:Y:S01]  /*8160*/  IMAD R28, R65, UR13, RZ ;  /* 0x0000000d411c7c24 */ /* 0x000fe2000f8e02ff */
[----:B------:R-:W-:Y:S01]  /*8170*/  SEL R122, R121, RZ, !P6 ;  /* 0x000000ff797a7207 */ /* 0x000fe20007000000 */
[----:B------:R4:W-:Y:S01]  /*8180*/  STL [R1+0x4c0], R19 ;  /* 0x0004c01301007387 */ /* 0x0009e20000100800 */
[-C--:B------:R-:W-:Y:S01]  /*8190*/  ISETP.GE.AND P5, PT, R12, R23.reuse, PT ;  /* 0x000000170c00720c */ /* 0x080fe20003fa6270 */
[----:B------:R-:W-:Y:S01]  /*81a0*/  VIADD R245, R7, UR7 ;  /* 0x0000000707f57c36 */ /* 0x000fe20008000000 */
[----:B------:R-:W-:Y:S01]  /*81b0*/  ISETP.NE.U32.AND P6, PT, R122, RZ, PT ;  /* 0x000000ff7a00720c */ /* 0x000fe20003fc5070 */
[----:B------:R-:W-:Y:S01]  /*81c0*/  STL [R1+0x4bc], R114 ;  /* 0x0004bc7201007387 */ /* 0x000fe20000100800 */
[C---:B------:R-:W-:Y:S01]  /*81d0*/  SEL R120, R121.reuse, RZ, !P2 ;  /* 0x000000ff79787207 */ /* 0x040fe20005000000 */
[----:B------:R-:W-:Y:S01]  /*81e0*/  IMAD R14, R62, UR13, RZ ;  /* 0x0000000d3e0e7c24 */ /* 0x000fe2000f8e02ff */
[----:B------:R-:W-:Y:S01]  /*81f0*/  LOP3.LUT R0, R2, 0x70, RZ, 0xfc, !PT ;  /* 0x0000007002007812 */ /* 0x000fe200078efcff */
[----:B------:R1:W-:Y:S01]  /*8200*/  LDGSTS.E [R245+0x60000], desc[UR22][R16.64], P3 ;  /* 0x6000000010f57fae */ /* 0x0003e200099a1016 */
[-C--:B------:R-:W-:Y:S01]  /*8210*/  ISETP.GE.AND P2, PT, R6, R23.reuse, PT ;  /* 0x000000170600720c */ /* 0x080fe20003f46270 */
[----:B------:R-:W-:Y:S01]  /*8220*/  IMAD R12, R34, UR13, RZ ;  /* 0x0000000d220c7c24 */ /* 0x000fe2000f8e02ff */
[----:B------:R-:W-:Y:S01]  /*8230*/  LOP3.LUT R7, R2, 0x14, RZ, 0xfc, !PT ;  /* 0x0000001402077812 */ /* 0x000fe200078efcff */
[----:B------:R2:W-:Y:S01]  /*8240*/  LDGSTS.E [R245+0x62000], desc[UR22][R8.64], P4 ;  /* 0x6200000008f57fae */ /* 0x0005e2000a1a1016 */
[C---:B------:R-:W-:Y:S01]  /*8250*/  SEL R122, R121.reuse, RZ, !P5 ;  /* 0x000000ff797a7207 */ /* 0x040fe20006800000 */
[----:B---3--:R-:W-:Y:S01]  /*8260*/  IMAD R21, R44, UR13, RZ ;  /* 0x0000000d2c157c24 */ /* 0x008fe2000f8e02ff */
[----:B------:R-:W-:Y:S01]  /*8270*/  ISETP.NE.U32.AND P3, PT, R120, RZ, PT ;  /* 0x000000ff7800720c */ /* 0x000fe20003f65070 */
[----:B------:R-:W-:Y:S01]  /*8280*/  LDGSTS.E [R245+0x64000], desc[UR22][R26.64], P1 ;  /* 0x640000001af57fae */ /* 0x000fe200089a1016 */
[-C--:B------:R-:W-:Y:S01]  /*8290*/  ISETP.GE.AND P5, PT, R0, R23.reuse, PT ;  /* 0x000000170000720c */ /* 0x080fe20003fa6270 */
[----:B------:R-:W-:Y:S01]  /*82a0*/  IMAD R20, R36, UR13, RZ ;  /* 0x0000000d24147c24 */ /* 0x000fe2000f8e02ff */
[----:B------:R-:W-:Y:S01]  /*82b0*/  SEL R120, R121, RZ, !P2 ;  /* 0x000000ff79787207 */ /* 0x000fe20005000000 */
[----:B------:R-:W-:Y:S01]  /*82c0*/  LDGSTS.E [R245+0x66000], desc[UR22][R200.64], P6 ;  /* 0x66000000c8f57fae */ /* 0x000fe2000b1a1016 */
[-C--:B------:R-:W-:Y:S01]  /*82d0*/  ISETP.GE.AND P1, PT, R7, R23.reuse, PT ;  /* 0x000000170700720c */ /* 0x080fe20003f26270 */
[----:B-1----:R-:W-:Y:S01]  /*82e0*/  IMAD R17, R94, UR13, RZ ;  /* 0x0000000d5e117c24 */ /* 0x002fe2000f8e02ff */
[----:B------:R-:W-:Y:S01]  /*82f0*/  LOP3.LUT R7, R3, 0x40, RZ, 0x3c, !PT ;  /* 0x0000004003077812 */ /* 0x000fe200078e3cff */
[----:B------:R-:W-:Y:S01]  /*8300*/  STL [R1+0x4b8], R113 ;  /* 0x0004b87101007387 */ /* 0x000fe20000100800 */
[----:B------:R-:W-:Y:S01]  /*8310*/  ISETP.NE.U32.AND P2, PT, R122, RZ, PT ;  /* 0x000000ff7a00720c */ /* 0x000fe20003f45070 */
[----:B------:R-:W-:Y:S01]  /*8320*/  IMAD R16, R84, UR13, RZ ;  /* 0x0000000d54107c24 */ /* 0x000fe2000f8e02ff */
[----:B------:R-:W-:Y:S01]  /*8330*/  LOP3.LUT R10, R2, 0x34, RZ, 0xfc, !PT ;  /* 0x00000034020a7812 */ /* 0x000fe200078efcff */
[----:B------:R-:W-:Y:S01]  /*8340*/  VIADD R246, R7, UR7 ;  /* 0x0000000707f67c36 */ /* 0x000fe20008000000 */
[----:B------:R-:W-:Y:S01]  /*8350*/  SEL R122, R121, RZ, !P5 ;  /* 0x000000ff797a7207 */ /* 0x000fe20006800000 */
[----:B------:R-:W-:Y:S01]  /*8360*/  STL [R1+0x4b4], R112 ;  /* 0x0004b47001007387 */ /* 0x000fe20000100800 */
[----:B------:R-:W-:Y:S01]  /*8370*/  ISETP.NE.U32.AND P5, PT, R120, RZ, PT ;  /* 0x000000ff7800720c */ /* 0x000fe20003fa5070 */
[----:B--2---:R-:W-:Y:S01]  /*8380*/  IMAD R9, R56, UR13, RZ ;  /* 0x0000000d38097c24 */ /* 0x004fe2000f8e02ff */
[----:B------:R-:W-:Y:S01]  /*8390*/  LOP3.LUT R6, R2, 0x54, RZ, 0xfc, !PT ;  /* 0x0000005402067812 */ /* 0x000fe200078efcff */
[----:B------:R1:W-:Y:S01]  /*83a0*/  LDGSTS.E [R246+0x60000], desc[UR22][R144.64], P3 ;  /* 0x6000000090f67fae */ /* 0x0003e200099a1016 */
[----:B------:R-:W-:Y:S01]  /*83b0*/  ISETP.GE.AND P6, PT, R10, R23, PT ;  /* 0x000000170a00720c */ /* 0x000fe20003fc6270 */
[----:B------:R-:W-:Y:S01]  /*83c0*/  IMAD R10, R78, UR13, RZ ;  /* 0x0000000d4e0a7c24 */ /* 0x000fe2000f8e02ff */
[----:B------:R-:W-:Y:S01]  /*83d0*/  ISETP.NE.U32.AND P4, PT, R122, RZ, PT ;  /* 0x000000ff7a00720c */ /* 0x000fe20003f85070 */
[----:B------:R-:W-:Y:S01]  /*83e0*/  LDGSTS.E [R246+0x62000], desc[UR22][R196.64], P2 ;  /* 0x62000000c4f67fae */ /* 0x000fe200091a1016 */
[----:B------:R-:W-:-:S02]  /*83f0*/  LOP3.LUT R0, R2, 0x74, RZ, 0xfc, !PT ;  /* 0x0000007402007812 */ /* 0x000fc400078efcff */
[C---:B------:R-:W-:Y:S02]  /*8400*/  SEL R122, R121.reuse, RZ, !P1 ;  /* 0x000000ff797a7207 */ /* 0x040fe40004800000 */
[-C--:B------:R-:W-:Y:S01]  /*8410*/  ISETP.GE.AND P1, PT, R6, R23.reuse, PT ;  /* 0x000000170600720c */ /* 0x080fe20003f26270 */
[----:B------:R-:W-:Y:S01]  /*8420*/  LDGSTS.E [R246+0x64000], desc[UR22][R192.64], P5 ;  /* 0x64000000c0f67fae */ /* 0x000fe2000a9a1016 */
[----:B------:R-:W-:Y:S01]  /*8430*/  SEL R120, R121, RZ, !P6 ;  /* 0x000000ff79787207 */ /* 0x000fe20007000000 */
[----:B-1----:R-:W-:Y:S01]  /*8440*/  IMAD R144, R77, UR13, RZ ;  /* 0x0000000d4d907c24 */ /* 0x002fe2000f8e02ff */
[----:B------:R-:W-:Y:S02]  /*8450*/  ISETP.GE.AND P6, PT, R0, R23, PT ;  /* 0x000000170000720c */ /* 0x000fe40003fc6270 */
[----:B------:R-:W-:Y:S01]  /*8460*/  ISETP.NE.U32.AND P3, PT, R122, RZ, PT ;  /* 0x000000ff7a00720c */ /* 0x000fe20003f65070 */
[----:B------:R-:W-:Y:S01]  /*8470*/  LDGSTS.E [R246+0x66000], desc[UR22][R188.64], P4 ;  /* 0x66000000bcf67fae */ /* 0x000fe2000a1a1016 */
[----:B------:R-:W-:-:S02]  /*8480*/  SEL R122, R121, RZ, !P1 ;  /* 0x000000ff797a7207 */ /* 0x000fc40004800000 */
[----:B------:R-:W-:Y:S02]  /*8490*/  ISETP.NE.U32.AND P1, PT, R120, RZ, PT ;  /* 0x000000ff7800720c */ /* 0x000fe40003f25070 */
[----:B------:R-:W-:Y:S02]  /*84a0*/  LOP3.LUT R7, R2, 0x18, RZ, 0xfc, !PT ;  /* 0x0000001802077812 */ /* 0x000fe400078efcff */
[----:B------:R-:W-:Y:S02]  /*84b0*/  SEL R120, R121, RZ, !P6 ;  /* 0x000000ff79787207 */ /* 0x000fe40007000000 */
[----:B------:R-:W-:Y:S02]  /*84c0*/  ISETP.NE.U32.AND P2, PT, R122, RZ, PT ;  /* 0x000000ff7a00720c */ /* 0x000fe40003f45070 */
[----:B------:R-:W-:Y:S02]  /*84d0*/  ISETP.GE.AND P5, PT, R7, R23, PT ;  /* 0x000000170700720c */ /* 0x000fe40003fa6270 */
[----:B------:R-:W-:-:S02]  /*84e0*/  ISETP.NE.U32.AND P6, PT, R120, RZ, PT ;  /* 0x000000ff7800720c */ /* 0x000fc40003fc5070 */
[----:B------:R-:W-:Y:S02]  /*84f0*/  LOP3.LUT R7, R3, 0x50, RZ, 0x3c, !PT ;  /* 0x0000005003077812 */ /* 0x000fe400078e3cff */
[----:B------:R-:W-:Y:S02]  /*8500*/  LOP3.LUT R8, R2, 0x38, RZ, 0xfc, !PT ;  /* 0x0000003802087812 */ /* 0x000fe400078efcff */
[----:B------:R-:W-:Y:S01]  /*8510*/  SEL R122, R121, RZ, !P5 ;  /* 0x000000ff797a7207 */ /* 0x000fe20006800000 */
[----:B------:R-:W-:Y:S01]  /*8520*/  VIADD R247, R7, UR7 ;  /* 0x0000000707f77c36 */ /* 0x000fe20008000000 */
[----:B------:R-:W-:Y:S02]  /*8530*/  ISETP.GE.AND P4, PT, R8, R23, PT ;  /* 0x000000170800720c */ /* 0x000fe40003f86270 */
[C---:B------:R-:W-:Y:S02]  /*8540*/  LOP3.LUT R8, R2.reuse, 0x3c, RZ, 0xfc, !PT ;  /* 0x0000003c02087812 */ /* 0x040fe400078efcff */
[----:B------:R1:W-:Y:S01]  /*8550*/  LDGSTS.E [R247+0x60000], desc[UR22][R140.64], P3 ;  /* 0x600000008cf77fae */ /* 0x0003e200099a1016 */
[----:B------:R-:W-:-:S02]  /*8560*/  LOP3.LUT R6, R2, 0x58, RZ, 0xfc, !PT ;  /* 0x0000005802067812 */ /* 0x000fc400078efcff */
[----:B------:R-:W-:Y:S01]  /*8570*/  LOP3.LUT R7, R2, 0x1c, RZ, 0xfc, !PT ;  /* 0x0000001c02077812 */ /* 0x000fe200078efcff */
[----:B------:R-:W-:Y:S01]  /*8580*/  LDGSTS.E [R247+0x62000], desc[UR22][R184.64], P1 ;  /* 0x62000000b8f77fae */ /* 0x000fe200089a1016 */
[----:B------:R-:W-:Y:S02]  /*8590*/  SEL R120, R121, RZ, !P4 ;  /* 0x000000ff79787207 */ /* 0x000fe40006000000 */
[----:B------:R-:W-:Y:S01]  /*85a0*/  ISETP.NE.U32.AND P4, PT, R122, RZ, PT ;  /* 0x000000ff7a00720c */ /* 0x000fe20003f85070 */
[----:B------:R-:W-:Y:S01]  /*85b0*/  LDGSTS.E [R247+0x64000], desc[UR22][R180.64], P2 ;  /* 0x64000000b4f77fae */ /* 0x000fe200091a1016 */
[----:B------:R-:W-:Y:S02]  /*85c0*/  LOP3.LUT R0, R2, 0x78, RZ, 0xfc, !PT ;  /* 0x0000007802007812 */ /* 0x000fe400078efcff */
[-C--:B------:R-:W-:Y:S01]  /*85d0*/  ISETP.GE.AND P5, PT, R6, R23.reuse, PT ;  /* 0x000000170600720c */ /* 0x080fe20003fa6270 */
[----:B------:R-:W-:Y:S01]  /*85e0*/  LDGSTS.E [R247+0x66000], desc[UR22][R176.64], P6 ;  /* 0x66000000b0f77fae */ /* 0x000fe2000b1a1016 */
[-C--:B------:R-:W-:Y:S01]  /*85f0*/  ISETP.GE.AND P6, PT, R8, R23.reuse, PT ;  /* 0x000000170800720c */ /* 0x080fe20003fc6270 */
[----:B------:R-:W-:Y:S01]  /*8600*/  IMAD R8, R110, UR13, RZ ;  /* 0x0000000d6e087c24 */ /* 0x000fe2000f8e02ff */
[-C--:B------:R-:W-:Y:S01]  /*8610*/  ISETP.GE.AND P2, PT, R7, R23.reuse, PT ;  /* 0x000000170700720c */ /* 0x080fe20003f46270 */
[----:B-1----:R-:W-:Y:S01]  /*8620*/  IMAD R141, R74, UR13, RZ ;  /* 0x0000000d4a8d7c24 */ /* 0x002fe2000f8e02ff */
[----:B------:R-:W-:Y:S01]  /*8630*/  LOP3.LUT R7, R3, 0x60, RZ, 0x3c, !PT ;  /* 0x0000006003077812 */ /* 0x000fe200078e3cff */
[----:B------:R-:W-:Y:S01]  /*8640*/  IMAD R140, R72, UR13, RZ ;  /* 0x0000000d488c7c24 */ /* 0x000fe2000f8e02ff */
[----:B------:R-:W-:Y:S01]  /*8650*/  STL [R1+0x4b0], R8 ;  /* 0x0004b00801007387 */ /* 0x000fe20000100800 */
[----:B------:R-:W-:-:S02]  /*8660*/  ISETP.GE.AND P3, PT, R0, R23, PT ;  /* 0x000000170000720c */ /* 0x000fc40003f66270 */
[----:B------:R-:W-:Y:S01]  /*8670*/  SEL R122, R121, RZ, !P5 ;  /* 0x000000ff797a7207 */ /* 0x000fe20006800000 */
[----:B------:R-:W-:Y:S01]  /*8680*/  STL [R1+0x4ac], R109 ;  /* 0x0004ac6d01007387 */ /* 0x000fe20000100800 */
[----:B------:R-:W-:Y:S01]  /*8690*/  ISETP.NE.U32.AND P5, PT, R120, RZ, PT ;  /* 0x000000ff7800720c */ /* 0x000fe20003fa5070 */
[----:B------:R-:W-:Y:S01]  /*86a0*/  VIADD R248, R7, UR7 ;  /* 0x0000000707f87c36 */ /* 0x000fe20008000000 */
[----:B------:R-:W-:Y:S01]  /*86b0*/  SEL R120, R121, RZ, !P3 ;  /* 0x000000ff79787207 */ /* 0x000fe20005800000 */
[----:B------:R-:W-:Y:S01]  /*86c0*/  STL [R1+0x4a8], R108 ;  /* 0x0004a86c01007387 */ /* 0x000fe20000100800 */
[----:B------:R-:W-:Y:S01]  /*86d0*/  ISETP.NE.U32.AND P1, PT, R122, RZ, PT ;  /* 0x000000ff7a00720c */ /* 0x000fe20003f25070 */
[----:B------:R-:W-:Y:S01]  /*86e0*/  IMAD R7, R89, UR13, RZ ;  /* 0x0000000d59077c24 */ /* 0x000fe2000f8e02ff */
[----:B------:R-:W-:Y:S01]  /*86f0*/  SEL R122, R121, RZ, !P2 ;  /* 0x000000ff797a7207 */ /* 0x000fe20005000000 */
[----:B------:R-:W-:Y:S01]  /*8700*/  STL [R1+0x4a4], R106 ;  /* 0x0004a46a01007387 */ /* 0x000fe20000100800 */
[----:B------:R-:W-:-:S02]  /*8710*/  LOP3.LUT R6, R2, 0x5c, RZ, 0xfc, !PT ;  /* 0x0000005c02067812 */ /* 0x000fc400078efcff */
[----:B------:R-:W-:Y:S01]  /*8720*/  LOP3.LUT R0, R2, 0x7c, RZ, 0xfc, !PT ;  /* 0x0000007c02007812 */ /* 0x000fe200078efcff */
[----:B------:R-:W-:Y:S01]  /*8730*/  STL [R1+0x4a0], R18 ;  /* 0x0004a01201007387 */ /* 0x000fe20000100800 */
[----:B------:R-:W-:Y:S02]  /*8740*/  ISETP.NE.U32.AND P3, PT, R120, RZ, PT ;  /* 0x000000ff7800720c */ /* 0x000fe40003f65070 */
[----:B------:R-:W-:Y:S01]  /*8750*/  SEL R120, R121, RZ, !P6 ;  /* 0x000000ff79787207 */ /* 0x000fe20007000000 */
[----:B------:R-:W-:Y:S01]  /*8760*/  STL [R1+0x49c], R104 ;  /* 0x00049c6801007387 */ /* 0x000fe20000100800 */
[-C--:B------:R-:W-:Y:S01]  /*8770*/  ISETP.GE.AND P2, PT, R6, R23.reuse, PT ;  /* 0x000000170600720c */ /* 0x080fe20003f46270 */
[----:B------:R-:W-:Y:S01]  /*8780*/  IMAD R6, R68, UR13, RZ ;  /* 0x0000000d44067c24 */ /* 0x000fe2000f8e02ff */
[----:B------:R-:W-:Y:S01]  /*8790*/  ISETP.GE.AND P6, PT, R0, R23, PT ;  /* 0x000000170000720c */ /* 0x000fe20003fc6270 */
[----:B------:R-:W-:Y:S01]  /*87a0*/  STL [R1+0x498], R102 ;  /* 0x0004986601007387 */ /* 0x000fe20000100800 */
[----:B------:R-:W-:-:S03]  /*87b0*/  LOP3.LUT R0, R3, 0x70, RZ, 0x3c, !PT ;  /* 0x0000007003007812 */ /* 0x000fc600078e3cff */
[----:B------:R-:W-:Y:S02]  /*87c0*/  STL [R1+0x494], R101 ;  /* 0x0004946501007387 */ /* 0x000fe40000100800 */
[----:B------:R-:W-:Y:S02]  /*87d0*/  VIADD R249, R0, UR7 ;  /* 0x0000000700f97c36 */ /* 0x000fe40008000000 */
[----:B------:R-:W-:Y:S01]  /*87e0*/  STL [R1+0x490], R11 ;  /* 0x0004900b01007387 */ /* 0x000fe20000100800 */
[----:B------:R-:W-:-:S03]  /*87f0*/  IMAD R0, R40, UR13, RZ ;  /* 0x0000000d28007c24 */ /* 0x000fc6000f8e02ff */
[----:B------:R-:W-:Y:S04]  /*8800*/  STL [R1+0x48c], R98 ;  /* 0x00048c6201007387 */ /* 0x000fe80000100800 */
[----:B------:R-:W-:Y:S04]  /*8810*/  STL [R1+0x488], R97 ;  /* 0x0004886101007387 */ /* 0x000fe80000100800 */
[----:B------:R-:W-:Y:S04]  /*8820*/  STL [R1+0x484], R96 ;  /* 0x0004846001007387 */ /* 0x000fe80000100800 */
[----:B------:R-:W-:Y:S04]  /*8830*/  STL [R1+0x480], R17 ;  /* 0x0004801101007387 */ /* 0x000fe80000100800 */
[----:B------:R-:W-:Y:S04]  /*8840*/  STL [R1+0x47c], R93 ;  /* 0x00047c5d01007387 */ /* 0x000fe80000100800 */
[----:B------:R-:W-:Y:S04]  /*8850*/  STL [R1+0x478], R33 ;  /* 0x0004782101007387 */ /* 0x000fe80000100800 */
[----:B------:R1:W-:Y:S01]  /*8860*/  LDGSTS.E [R248+0x60000], desc[UR22][R136.64], P4 ;  /* 0x6000000088f87fae */ /* 0x0003e2000a1a1016 */
[----:B------:R-:W-:-:S02]  /*8870*/  ISETP.NE.U32.AND P4, PT, R122, RZ, PT ;  /* 0x000000ff7a00720c */ /* 0x000fc40003f85070 */
[C---:B------:R-:W-:Y:S01]  /*8880*/  SEL R122, R121.reuse, RZ, !P2 ;  /* 0x000000ff797a7207 */ /* 0x040fe20005000000 */
[----:B------:R-:W-:Y:S01]  /*8890*/  STL [R1+0x474], R90 ;  /* 0x0004745a01007387 */ /* 0x000fe20000100800 */
[----:B------:R-:W-:Y:S02]  /*88a0*/  ISETP.NE.U32.AND P2, PT, R120, RZ, PT ;  /* 0x000000ff7800720c */ /* 0x000fe40003f45070 */
[----:B------:R-:W-:Y:S01]  /*88b0*/  SEL R120, R121, RZ, !P6 ;  /* 0x000000ff79787207 */ /* 0x000fe20007000000 */
[----:B------:R-:W-:Y:S03]  /*88c0*/  STL [R1+0x470], R7 ;  /* 0x0004700701007387 */ /* 0x000fe60000100800 */
[----:B------:R-:W-:Y:S01]  /*88d0*/  ISETP.NE.U32.AND P6, PT, R120, RZ, PT ;  /* 0x000000ff7800720c */ /* 0x000fe20003fc5070 */
[----:B------:R-:W-:Y:S01]  /*88e0*/  STL [R1+0x46c], R88 ;  /* 0x00046c5801007387 */ /* 0x000fe20000100800 */
[----:B-1----:R-:W-:-:S02]  /*88f0*/  IMAD R137, R69, UR13, RZ ;  /* 0x0000000d45897c24 */ /* 0x002fc4000f8e02ff */
[----:B------:R-:W-:Y:S01]  /*8900*/  IMAD R136, R66, UR13, RZ ;  /* 0x0000000d42887c24 */ /* 0x000fe2000f8e02ff */
[----:B------:R-:W-:Y:S04]  /*8910*/  STL [R1+0x468], R32 ;  /* 0x0004682001007387 */ /* 0x000fe80000100800 */
[----:B------:R-:W-:Y:S04]  /*8920*/  STL [R1+0x464], R85 ;  /* 0x0004645501007387 */ /* 0x000fe80000100800 */
[----:B------:R-:W-:Y:S04]  /*8930*/  STL [R1+0x460], R16 ;  /* 0x0004601001007387 */ /* 0x000fe80000100800 */
[----:B------:R-:W-:Y:S04]  /*8940*/  STL [R1+0x45c], R82 ;  /* 0x00045c5201007387 */ /* 0x000fe80000100800 */
[----:B------:R-:W-:Y:S04]  /*8950*/  STL [R1+0x458], R31 ;  /* 0x0004581f01007387 */ /* 0x000fe80000100800 */
[----:B------:R-:W-:Y:S04]  /*8960*/  STL [R1+0x454], R80 ;  /* 0x0004545001007387 */ /* 0x000fe80000100800 */
[----:B------:R-:W-:Y:S04]  /*8970*/  STL [R1+0x450], R10 ;  /* 0x0004500a01007387 */ /* 0x000fe80000100800 */
[----:B------:R-:W-:Y:S01]  /*8980*/  LDGSTS.E [R248+0x62000], desc[UR22][R172.64], P5 ;  /* 0x62000000acf87fae */ /* 0x000fe2000a9a1016 */
[----:B------:R-:W-:-:S03]  /*8990*/  ISETP.NE.U32.AND P5, PT, R122, RZ, PT ;  /* 0x000000ff7a00720c */ /* 0x000fc60003fa5070 */
[----:B------:R-:W-:Y:S04]  /*89a0*/  STL [R1+0x44c], R144 ;  /* 0x00044c9001007387 */ /* 0x000fe80000100800 */
[----:B------:R-:W-:Y:S04]  /*89b0*/  STL [R1+0x448], R30 ;  /* 0x0004481e01007387 */ /* 0x000fe80000100800 */
[----:B------:R-:W-:Y:S01]  /*89c0*/  LDGSTS.E [R248+0x64000], desc[UR22][R168.64], P1 ;  /* 0x64000000a8f87fae */ /* 0x000fe200089a1016 */
[----:B------:R-:W-:Y:S01]  /*89d0*/  ISETP.GE.AND P1, PT, R130, R23, PT ;  /* 0x000000178200720c */ /* 0x000fe20003f26270 */
[----:B------:R-:W-:-:S02]  /*89e0*/  IMAD R130, R35, UR13, RZ ;  /* 0x0000000d23827c24 */ /* 0x000fc4000f8e02ff */
[----:B------:R-:W-:Y:S01]  /*89f0*/  STL [R1+0x444], R141 ;  /* 0x0004448d01007387 */ /* 0x000fe20000100800 */
[----:B------:R-:W-:Y:S02]  /*8a00*/  SEL R121, R121, RZ, !P1 ;  /* 0x000000ff79797207 */ /* 0x000fe40004800000 */
[----:B------:R-:W-:Y:S01]  /*8a10*/  ISETP.GT.AND P1, PT, R126, 0xff, PT ;  /* 0x000000ff7e00780c */ /* 0x000fe20003f24270 */
[----:B------:R-:W-:Y:S01]  /*8a20*/  LDGSTS.E [R248+0x66000], desc[UR22][R164.64], P3 ;  /* 0x66000000a4f87fae */ /* 0x000fe200099a1016 */
[-C--:B------:R-:W-:Y:S01]  /*8a30*/  ISETP.GE.AND P3, PT, R2, R24.reuse, PT ;  /* 0x000000180200720c */ /* 0x080fe20003f66270 */
[----:B------:R-:W-:Y:S02]  /*8a40*/  IMAD R126, R38, UR13, RZ ;  /* 0x0000000d267e7c24 */ /* 0x000fe4000f8e02ff */
[----:B------:R-:W-:Y:S01]  /*8a50*/  STL [R1+0x440], R15 ;  /* 0x0004400f01007387 */ /* 0x000fe20000100800 */
[----:B------:R-:W-:Y:S02]  /*8a60*/  SEL R122, RZ, 0x4, P3 ;  /* 0x00000004ff7a7807 */ /* 0x000fe40001800000 */
[-C--:B------:R-:W-:Y:S01]  /*8a70*/  ISETP.GE.AND P3, PT, R124, R24.reuse, PT ;  /* 0x000000187c00720c */ /* 0x080fe20003f66270 */
[----:B------:R1:W-:Y:S01]  /*8a80*/  LDGSTS.E [R249+0x60000], desc[UR22][R132.64], P4 ;  /* 0x6000000084f97fae */ /* 0x0003e2000a1a1016 */
[----:B------:R-:W-:Y:S01]  /*8a90*/  ISETP.GE.AND P4, PT, R128, R24, PT ;  /* 0x000000188000720c */ /* 0x000fe20003f86270 */
[----:B------:R-:W-:Y:S01]  /*8aa0*/  IMAD R128, R54, UR13, RZ ;  /* 0x0000000d36807c24 */ /* 0x000fe2000f8e02ff */
[----:B------:R-:W-:Y:S01]  /*8ab0*/  SEL R240, RZ, 0x4, P3 ;  /* 0x00000004fff07807 */ /* 0x000fe20001800000 */
[----:B------:R-:W-:Y:S01]  /*8ac0*/  STL [R1+0x43c], R140 ;  /* 0x00043c8c01007387 */ /* 0x000fe20000100800 */
[----:B------:R-:W-:Y:S01]  /*8ad0*/  SEL R120, RZ, 0x4, P4 ;  /* 0x00000004ff787807 */ /* 0x000fe20002000000 */
[----:B------:R-:W-:Y:S01]  /*8ae0*/  IMAD R124, R46, UR13, RZ ;  /* 0x0000000d2e7c7c24 */ /* 0x000fe2000f8e02ff */
[----:B------:R-:W-:Y:S01]  /*8af0*/  ISETP.NE.U32.AND P4, PT, R121, RZ, PT ;  /* 0x000000ff7900720c */ /* 0x000fe20003f85070 */
[----:B------:R-:W-:Y:S01]  /*8b00*/  STL [R1+0x438], R29 ;  /* 0x0004381d01007387 */ /* 0x000fe20000100800 */
[----:B------:R-:W-:Y:S01]  /*8b10*/  SEL R121, R122, RZ, P1 ;  /* 0x000000ff7a797207 */ /* 0x000fe20000800000 */
[----:B------:R-:W-:Y:S01]  /*8b20*/  IMAD R122, R42, UR13, RZ ;  /* 0x0000000d2a7a7c24 */ /* 0x000fe2000f8e02ff */
[----:B------:R-:W-:Y:S01]  /*8b30*/  SEL R120, R120, RZ, P1 ;  /* 0x000000ff78787207 */ /* 0x000fe20000800000 */
[----:B-1----:R-:W-:Y:S01]  /*8b40*/  IMAD R133, R64, UR13, RZ ;  /* 0x0000000d40857c24 */ /* 0x002fe2000f8e02ff */
[----:B------:R-:W-:Y:S01]  /*8b50*/  STL [R1+0x434], R137 ;  /* 0x0004348901007387 */ /* 0x000fe20000100800 */
[----:B------:R-:W-:Y:S01]  /*8b60*/  IMAD R132, R61, UR13, RZ ;  /* 0x0000000d3d847c24 */ /* 0x000fe2000f8e02ff */
[----:B------:R-:W-:-:S02]  /*8b70*/  ISETP.NE.U32.AND P3, PT, R121, RZ, PT ;  /* 0x000000ff7900720c */ /* 0x000fc40003f65070 */
[----:B------:R-:W-:Y:S01]  /*8b80*/  STL [R1+0x430], R6 ;  /* 0x0004300601007387 */ /* 0x000fe20000100800 */
[----:B------:R-:W-:-:S03]  /*8b90*/  SEL R240, R240, RZ, P1 ;  /* 0x000000fff0f07207 */ /* 0x000fc60000800000 */
        /* <DEDUP_REMOVED lines=10> */
[----:B------:R-:W-:-:S03]  /*8c40*/  LEA R34, P5, R118, R251, 0x2 ;  /* 0x000000fb76227211 */ /* 0x000fc600078a10ff */
[----:B------:R-:W-:Y:S01]  /*8c50*/  STL [R1+0x410], R9 ;  /* 0x0004100901007387 */ /* 0x000fe20000100800 */
[-C--:B------:R-:W-:Y:S02]  /*8c60*/  LEA.HI.X.SX32 R35, R118, R250.reuse, 0x2, P5 ;  /* 0x000000fa76237211 */ /* 0x080fe400028f16ff */
[CC--:B------:R-:W-:Y:S01]  /*8c70*/  LEA R64, P5, R19.reuse, R251.reuse, 0x2 ;  /* 0x000000fb13407211 */ /* 0x0c0fe200078a10ff */
[----:B------:R-:W-:Y:S03]  /*8c80*/  STL [R1+0x40c], R128 ;  /* 0x00040c8001007387 */ /* 0x000fe60000100800 */
[-C--:B------:R-:W-:Y:S01]  /*8c90*/  LEA.HI.X.SX32 R65, R19, R250.reuse, 0x2, P5 ;  /* 0x000000fa13417211 */ /* 0x080fe200028f16ff */
[----:B------:R1:W-:Y:S01]  /*8ca0*/  LDGSTS.E [R249+0x66000], desc[UR22][R152.64], P6 ;  /* 0x6600000098f97fae */ /* 0x0003e2000b1a1016 */
[-C--:B------:R-:W-:Y:S01]  /*8cb0*/  LEA R36, P6, R117, R251.reuse, 0x2 ;  /* 0x000000fb75247211 */ /* 0x080fe200078c10ff */
[----:B----4-:R-:W-:Y:S01]  /*8cc0*/  IMAD R19, R39, UR13, RZ ;  /* 0x0000000d27137c24 */ /* 0x010fe2000f8e02ff */
[----:B------:R-:W-:Y:S01]  /*8cd0*/  LEA R38, P5, R113, R251, 0x2 ;  /* 0x000000fb71267211 */ /* 0x000fe200078a10ff */
[----:B------:R-:W-:Y:S01]  /*8ce0*/  STL [R1+0x408], R22 ;  /* 0x0004081601007387 */ /* 0x000fe20000100800 */
[----:B------:R-:W-:-:S02]  /*8cf0*/  LEA.HI.X.SX32 R37, R117, R250, 0x2, P6 ;  /* 0x000000fa75257211 */ /* 0x000fc400030f16ff */
[CC--:B------:R-:W-:Y:S01]  /*8d00*/  LEA R60, P6, R114.reuse, R251.reuse, 0x2 ;  /* 0x000000fb723c7211 */ /* 0x0c0fe200078c10ff */
[----:B------:R-:W-:Y:S01]  /*8d10*/  STL [R1+0x404], R125 ;  /* 0x0004047d01007387 */ /* 0x000fe20000100800 */
[-C--:B------:R-:W-:Y:S02]  /*8d20*/  LEA.HI.X.SX32 R39, R113, R250.reuse, 0x2, P5 ;  /* 0x000000fa71277211 */ /* 0x080fe400028f16ff */
[----:B------:R-:W-:Y:S01]  /*8d30*/  LEA.HI.X.SX32 R61, R114, R250, 0x2, P6 ;  /* 0x000000fa723d7211 */ /* 0x000fe200030f16ff */
[----:B------:R-:W-:Y:S01]  /*8d40*/  STL [R1+0x400], R13 ;  /* 0x0004000d01007387 */ /* 0x000fe20000100800 */
[----:B------:R-:W-:-:S03]  /*8d50*/  LEA R40, P6, R112, R251, 0x2 ;  /* 0x000000fb70287211 */ /* 0x000fc600078c10ff */
[----:B------:R-:W-:Y:S01]  /*8d60*/  STL [R1+0x3fc], R124 ;  /* 0x0003fc7c01007387 */ /* 0x000fe20000100800 */
[----:B------:R-:W-:-:S03]  /*8d70*/  LEA.HI.X.SX32 R41, R112, R250, 0x2, P6 ;  /* 0x000000fa70297211 */ /* 0x000fc600030f16ff */
[----:B------:R-:W-:Y:S04]  /*8d80*/  STL [R1+0x3f8], R21 ;  /* 0x0003f81501007387 */ /* 0x000fe80000100800 */
[----:B------:R-:W-:Y:S04]  /*8d90*/  STL [R1+0x3f4], R122 ;  /* 0x0003f47a01007387 */ /* 0x000fe80000100800 */
[----:B------:R-:W-:Y:S04]  /*8da0*/  STL [R1+0x3f0], R0 ;  /* 0x0003f00001007387 */ /* 0x000fe80000100800 */
[----:B------:R-:W-:Y:S04]  /*8db0*/  STL [R1+0x3ec], R126 ;  /* 0x0003ec7e01007387 */ /* 0x000fe80000100800 */
[----:B------:R-:W-:Y:S04]  /*8dc0*/  STL [R1+0x3e8], R20 ;  /* 0x0003e81401007387 */ /* 0x000fe80000100800 */
[----:B------:R-:W-:Y:S04]  /*8dd0*/  STL [R1+0x3e4], R130 ;  /* 0x0003e48201007387 */ /* 0x000fe80000100800 */
[----:B------:R-:W-:Y:S04]  /*8de0*/  STL [R1+0x3e0], R12 ;  /* 0x0003e00c01007387 */ /* 0x000fe80000100800 */
[----:B------:R-:W-:Y:S04]  /*8df0*/  STL [R1+0x3dc], R134 ;  /* 0x0003dc8601007387 */ /* 0x000fe80000100800 */
[----:B------:R2:W-:Y:S04]  /*8e00*/  STL.64 [R1+0x88], R64 ;  /* 0x0000884001007387 */ /* 0x0005e80000100a00 */
[----:B------:R-:W-:Y:S04]  /*8e10*/  STL [R1+0x3d8], R19 ;  /* 0x0003d81301007387 */ /* 0x000fe80000100800 */
[----:B------:R3:W-:Y:S01]  /*8e20*/  STL.64 [R1+0x80], R60 ;  /* 0x0000803c01007387 */ /* 0x0007e20000100a00 */
[----:B--2---:R-:W-:-:S03]  /*8e30*/  LEA R64, P5, R8, R251, 0x2 ;  /* 0x000000fb08407211 */ /* 0x004fc600078a10ff */
[----:B------:R-:W-:Y:S01]  /*8e40*/  STL [R1+0x3d4], R138 ;  /* 0x0003d48a01007387 */ /* 0x000fe20000100800 */
[-C--:B------:R-:W-:Y:S01]  /*8e50*/  LEA.HI.X.SX32 R65, R8, R250.reuse, 0x2, P5 ;  /* 0x000000fa08417211 */ /* 0x080fe200028f16ff */
[----:B------:R-:W-:Y:S01]  /*8e60*/  IMAD R8, R43, UR13, RZ ;  /* 0x0000000d2b087c24 */ /* 0x000fe2000f8e02ff */
[CC--:B------:R-:W-:Y:S01]  /*8e70*/  LEA R42, P5, R108.reuse, R251.reuse, 0x2 ;  /* 0x000000fb6c2a7211 */ /* 0x0c0fe200078a10ff */
[----:B------:R-:W0:Y:S01]  /*8e80*/  LDGDEPBAR ;  /* 0x00000000000079af */ /* 0x000e220000000000 */
[CC--:B---3--:R-:W-:Y:S02]  /*8e90*/  LEA R60, P6, R109.reuse, R251.reuse, 0x2 ;  /* 0x000000fb6d3c7211 */ /* 0x0c8fe400078c10ff */
[-C--:B------:R-:W-:Y:S01]  /*8ea0*/  LEA.HI.X.SX32 R43, R108, R250.reuse, 0x2, P5 ;  /* 0x000000fa6c2b7211 */ /* 0x080fe200028f16ff */
[----:B------:R2:W-:Y:S01]  /*8eb0*/  STL.64 [R1+0x98], R64 ;  /* 0x0000984001007387 */ /* 0x0005e20000100a00 */
[-C--:B------:R-:W-:Y:S02]  /*8ec0*/  LEA.HI.X.SX32 R61, R109, R250.reuse, 0x2, P6 ;  /* 0x000000fa6d3d7211 */ /* 0x080fe400030f16ff */
[CC--:B------:R-:W-:Y:S01]  /*8ed0*/  LEA R44, P6, R106.reuse, R251.reuse, 0x2 ;  /* 0x000000fb6a2c7211 */ /* 0x0c0fe200078c10ff */
[----:B------:R-:W-:Y:S03]  /*8ee0*/  STL [R1+0x3d0], R8 ;  /* 0x0003d00801007387 */ /* 0x000fe60000100800 */
[----:B------:R-:W-:Y:S01]  /*8ef0*/  LEA.HI.X.SX32 R45, R106, R250, 0x2, P6 ;  /* 0x000000fa6a2d7211 */ /* 0x000fe200030f16ff */
[----:B------:R3:W-:Y:S01]  /*8f00*/  STL.64 [R1+0x90], R60 ;  /* 0x0000903c01007387 */ /* 0x0007e20000100a00 */
[----:B--2---:R-:W-:-:S03]  /*8f10*/  LEA R64, P5, R18, R251, 0x2 ;  /* 0x000000fb12407211 */ /* 0x004fc600078a10ff */
[----:B------:R-:W-:Y:S01]  /*8f20*/  STL [R1+0x3cc], R142 ;  /* 0x0003cc8e01007387 */ /* 0x000fe20000100800 */
[-C--:B------:R-:W-:Y:S01]  /*8f30*/  LEA.HI.X.SX32 R65, R18, R250.reuse, 0x2, P5 ;  /* 0x000000fa12417211 */ /* 0x080fe200028f16ff */
[----:B------:R-:W-:Y:S01]  /*8f40*/  IMAD R18, R47, UR13, RZ ;  /* 0x0000000d2f127c24 */ /* 0x000fe2000f8e02ff */
[-C--:B------:R-:W-:Y:S02]  /*8f50*/  LEA R46, P5, R102, R251.reuse, 0x2 ;  /* 0x000000fb662e7211 */ /* 0x080fe400078a10ff */
[-C--:B---3--:R-:W-:Y:S01]  /*8f60*/  LEA R60, P6, R104, R251.reuse, 0x2 ;  /* 0x000000fb683c7211 */ /* 0x088fe200078c10ff */
[----:B------:R2:W-:Y:S01]  /*8f70*/  STL.64 [R1+0xa8], R64 ;  /* 0x0000a84001007387 */ /* 0x0005e20000100a00 */
[-C--:B------:R-:W-:Y:S02]  /*8f80*/  LEA.HI.X.SX32 R47, R102, R250.reuse, 0x2, P5 ;  /* 0x000000fa662f7211 */ /* 0x080fe400028f16ff */
[----:B------:R-:W-:Y:S01]  /*8f90*/  LEA.HI.X.SX32 R61, R104, R250, 0x2, P6 ;  /* 0x000000fa683d7211 */ /* 0x000fe200030f16ff */
[----:B------:R-:W-:Y:S01]  /*8fa0*/  STL [R1+0x3c8], R18 ;  /* 0x0003c81201007387 */ /* 0x000fe20000100800 */
[----:B------:R-:W-:-:S03]  /*8fb0*/  LEA R48, P6, R101, R251, 0x2 ;  /* 0x000000fb65307211 */ /* 0x000fc600078c10ff */
[----:B------:R3:W-:Y:S01]  /*8fc0*/  STL.64 [R1+0xa0], R60 ;  /* 0x0000a03c01007387 */ /* 0x0007e20000100a00 */
[-C--:B------:R-:W-:Y:S02]  /*8fd0*/  LEA.HI.X.SX32 R49, R101, R250.reuse, 0x2, P6 ;  /* 0x000000fa65317211 */ /* 0x080fe400030f16ff */
[CC--:B--2---:R-:W-:Y:S01]  /*8fe0*/  LEA R64, P5, R11.reuse, R251.reuse, 0x2 ;  /* 0x000000fb0b407211 */ /* 0x0c4fe200078a10ff */
[----:B------:R-:W-:Y:S03]  /*8ff0*/  STL [R1+0x3c4], R146 ;  /* 0x0003c49201007387 */ /* 0x000fe60000100800 */
[-C--:B------:R-:W-:Y:S01]  /*9000*/  LEA.HI.X.SX32 R65, R11, R250.reuse, 0x2, P5 ;  /* 0x000000fa0b417211 */ /* 0x080fe200028f16ff */
[----:B------:R-:W-:Y:S01]  /*9010*/  IMAD R11, R51, UR13, RZ ;  /* 0x0000000d330b7c24 */ /* 0x000fe2000f8e02ff */
[CC--:B------:R-:W-:Y:S02]  /*9020*/  LEA R50, P5, R97.reuse, R251.reuse, 0x2 ;  /* 0x000000fb61327211 */ /* 0x0c0fe400078a10ff */
[----:B---3--:R-:W-:Y:S01]  /*9030*/  LEA R60, P6, R98, R251, 0x2 ;  /* 0x000000fb623c7211 */ /* 0x008fe200078c10ff */
[----:B------:R2:W-:Y:S01]  /*9040*/  STL.64 [R1+0xb8], R64 ;  /* 0x0000b84001007387 */ /* 0x0005e20000100a00 */
[----:B------:R-:W-:-:S02]  /*9050*/  LEA.HI.X.SX32 R51, R97, R250, 0x2, P5 ;  /* 0x000000fa61337211 */ /* 0x000fc400028f16ff */
        /* <DEDUP_REMOVED lines=9> */
[-C--:B------:R-:W-:Y:S02]  /*90f0*/  LEA R54, P5, R33, R251.reuse, 0x2 ;  /* 0x000000fb21367211 */ /* 0x080fe400078a10ff */
[-C--:B---3--:R-:W-:Y:S01]  /*9100*/  LEA R60, P6, R93, R251.reuse, 0x2 ;  /* 0x000000fb5d3c7211 */ /* 0x088fe200078c10ff */
[----:B------:R-:W-:Y:S01]  /*9110*/  STL.64 [R1+0xc8], R64 ;  /* 0x0000c84001007387 */ /* 0x000fe20000100a00 */
[-C--:B------:R-:W-:Y:S01]  /*9120*/  LEA.HI.X.SX32 R55, R33, R250.reuse, 0x2, P5 ;  /* 0x000000fa21377211 */ /* 0x080fe200028f16ff */
[----:B------:R-:W-:Y:S01]  /*9130*/  IMAD R33, R57, UR13, RZ ;  /* 0x0000000d39217c24 */ /* 0x000fe2000f8e02ff */
[----:B------:R-:W-:Y:S01]  /*9140*/  LEA.HI.X.SX32 R61, R93, R250, 0x2, P6 ;  /* 0x000000fa5d3d7211 */ /* 0x000fe200030f16ff */
[----:B------:R-:W-:Y:S01]  /*9150*/  STL [R1+0x3b4], R17 ;  /* 0x0003b41101007387 */ /* 0x000fe20000100800 */
[----:B------:R-:W-:-:S03]  /*9160*/  LEA R56, P6, R90, R251, 0x2 ;  /* 0x000000fb5a387211 */ /* 0x000fc600078c10ff */
[----:B------:R2:W-:Y:S01]  /*9170*/  STL.64 [R1+0xc0], R60 ;  /* 0x0000c03c01007387 */ /* 0x0005e20000100a00 */
[----:B------:R-:W-:Y:S02]  /*9180*/  LEA.HI.X.SX32 R57, R90, R250, 0x2, P6 ;  /* 0x000000fa5a397211 */ /* 0x000fe400030f16ff */
[-C--:B------:R-:W-:Y:S01]  /*9190*/  LEA R58, P6, R88, R251.reuse, 0x2 ;  /* 0x000000fb583a7211 */ /* 0x080fe200078c10ff */
[----:B------:R-:W-:Y:S01]  /*91a0*/  STL [R1+0x3b0], R33 ;  /* 0x0003b02101007387 */ /* 0x000fe20000100800 */
[----:B--2---:R-:W-:-:S04]  /*91b0*/  LEA R60, P5, R7, R251, 0x2 ;  /* 0x000000fb073c7211 */ /* 0x004fc800078a10ff */
[-C--:B------:R-:W-:Y:S01]  /*91c0*/  LEA.HI.X.SX32 R61, R7, R250.reuse, 0x2, P5 ;  /* 0x000000fa073d7211 */ /* 0x080fe200028f16ff */
[----:B------:R-:W-:Y:S01]  /*91d0*/  IMAD R7, R59, UR13, RZ ;  /* 0x0000000d3b077c24 */ /* 0x000fe2000f8e02ff */
[----:B------:R-:W-:Y:S02]  /*91e0*/  LEA.HI.X.SX32 R59, R88, R250, 0x2, P6 ;  /* 0x000000fa583b7211 */ /* 0x000fe400030f16ff */
[-C--:B------:R-:W-:Y:S01]  /*91f0*/  LEA R62, P6, R85, R251.reuse, 0x2 ;  /* 0x000000fb553e7211 */ /* 0x080fe200078c10ff */
[----:B------:R2:W-:Y:S04]  /*9200*/  STL.64 [R1+0xd0], R60 ;  /* 0x0000d03c01007387 */ /* 0x0005e80000100a00 */
[----:B------:R3:W-:Y:S01]  /*9210*/  STL [R1+0x3ac], R7 ;  /* 0x0003ac0701007387 */ /* 0x0007e20000100800 */
[----:B--2---:R-:W-:-:S04]  /*9220*/  LEA R60, P5, R32, R251, 0x2 ;  /* 0x000000fb203c7211 */ /* 0x004fc800078a10ff */
[-C--:B------:R-:W-:Y:S01]  /*9230*/  LEA.HI.X.SX32 R61, R32, R250.reuse, 0x2, P5 ;  /* 0x000000fa203d7211 */ /* 0x080fe200028f16ff */
[----:B------:R-:W-:Y:S01]  /*9240*/  IMAD R32, R63, UR13, RZ ;  /* 0x0000000d3f207c24 */ /* 0x000fe2000f8e02ff */
[CC--:B------:R-:W-:Y:S02]  /*9250*/  LEA R64, P5, R16.reuse, R251.reuse, 0x2 ;  /* 0x000000fb10407211 */ /* 0x0c0fe400078a10ff */
[-C--:B------:R-:W-:Y:S02]  /*9260*/  LEA.HI.X.SX32 R63, R85, R250.reuse, 0x2, P6 ;  /* 0x000000fa553f7211 */ /* 0x080fe400030f16ff */
[----:B------:R-:W-:Y:S01]  /*9270*/  LEA.HI.X.SX32 R65, R16, R250, 0x2, P5 ;  /* 0x000000fa10417211 */ /* 0x000fe200028f16ff */
[----:B------:R-:W-:Y:S01]  /*9280*/  IMAD R16, R67, UR13, RZ ;  /* 0x0000000d43107c24 */ /* 0x000fe2000f8e02ff */
[-C--:B------:R-:W-:Y:S01]  /*9290*/  LEA R68, P5, R31, R251.reuse, 0x2 ;  /* 0x000000fb1f447211 */ /* 0x080fe200078a10ff */
[----:B------:R-:W-:Y:S01]  /*92a0*/  STL [R1+0x3a8], R32 ;  /* 0x0003a82001007387 */ /* 0x000fe20000100800 */
[----:B------:R-:W-:-:S02]  /*92b0*/  LEA R66, P6, R82, R251, 0x2 ;  /* 0x000000fb52427211 */ /* 0x000fc400078c10ff */
[-C--:B------:R-:W-:Y:S01]  /*92c0*/  LEA.HI.X.SX32 R69, R31, R250.reuse, 0x2, P5 ;  /* 0x000000fa1f457211 */ /* 0x080fe200028f16ff */
[----:B------:R-:W-:Y:S01]  /*92d0*/  IMAD R31, R71, UR13, RZ ;  /* 0x0000000d471f7c24 */ /* 0x000fe2000f8e02ff */
[-C--:B------:R-:W-:Y:S01]  /*92e0*/  LEA R72, P5, R10, R251.reuse, 0x2 ;  /* 0x000000fb0a487211 */ /* 0x080fe200078a10ff */
[----:B------:R2:W-:Y:S01]  /*92f0*/  STL [R1+0x3a4], R16 ;  /* 0x0003a41001007387 */ /* 0x0005e20000100800 */
[-C--:B------:R-:W-:Y:S02]  /*9300*/  LEA.HI.X.SX32 R67, R82, R250.reuse, 0x2, P6 ;  /* 0x000000fa52437211 */ /* 0x080fe400030f16ff */
[----:B------:R-:W-:Y:S01]  /*9310*/  LEA.HI.X.SX32 R73, R10, R250, 0x2, P5 ;  /* 0x000000fa0a497211 */ /* 0x000fe200028f16ff */
[----:B------:R-:W-:Y:S01]  /*9320*/  IMAD R10, R75, UR13, RZ ;  /* 0x0000000d4b0a7c24 */ /* 0x000fe2000f8e02ff */
[-C--:B------:R-:W-:Y:S01]  /*9330*/  LEA R70, P6, R80, R251.reuse, 0x2 ;  /* 0x000000fb50467211 */ /* 0x080fe200078c10ff */
[----:B------:R-:W-:Y:S01]  /*9340*/  STL [R1+0x3a0], R31 ;  /* 0x0003a01f01007387 */ /* 0x000fe20000100800 */
[----:B------:R-:W-:-:S02]  /*9350*/  LEA R76, P5, R30, R251, 0x2 ;  /* 0x000000fb1e4c7211 */ /* 0x000fc400078a10ff */
[-C--:B------:R-:W-:Y:S01]  /*9360*/  LEA.HI.X.SX32 R71, R80, R250.reuse, 0x2, P6 ;  /* 0x000000fa50477211 */ /* 0x080fe200030f16ff */
[----:B------:R4:W-:Y:S01]  /*9370*/  STL [R1+0x39c], R10 ;  /* 0x00039c0a01007387 */ /* 0x0009e20000100800 */
[-C--:B------:R-:W-:Y:S01]  /*9380*/  LEA.HI.X.SX32 R77, R30, R250.reuse, 0x2, P5 ;  /* 0x000000fa1e4d7211 */ /* 0x080fe200028f16ff */
[----:B------:R-:W-:Y:S01]  /*9390*/  IMAD R30, R79, UR13, RZ ;  /* 0x0000000d4f1e7c24 */ /* 0x000fe2000f8e02ff */
[CC--:B------:R-:W-:Y:S02]  /*93a0*/  LEA R74, P6, R144.reuse, R251.reuse, 0x2 ;  /* 0x000000fb904a7211 */ /* 0x0c0fe400078c10ff */
[CC--:B------:R-:W-:Y:S02]  /*93b0*/  LEA R80, P5, R15.reuse, R251.reuse, 0x2 ;  /* 0x000000fb0f507211 */ /* 0x0c0fe400078a10ff */
[-C--:B------:R-:W-:Y:S01]  /*93c0*/  LEA.HI.X.SX32 R75, R144, R250.reuse, 0x2, P6 ;  /* 0x000000fa904b7211 */ /* 0x080fe200030f16ff */
[----:B------:R-:W-:Y:S01]  /*93d0*/  STL [R1+0x398], R30 ;  /* 0x0003981e01007387 */ /* 0x000fe20000100800 */
[----:B------:R-:W-:Y:S01]  /*93e0*/  LEA.HI.X.SX32 R81, R15, R250, 0x2, P5 ;  /* 0x000000fa0f517211 */ /* 0x000fe200028f16ff */
[----:B------:R-:W-:Y:S01]  /*93f0*/  IMAD R15, R83, UR13, RZ ;  /* 0x0000000d530f7c24 */ /* 0x000fe2000f8e02ff */
[----:B------:R-:W-:-:S02]  /*9400*/  LEA R78, P6, R141, R251, 0x2 ;  /* 0x000000fb8d4e7211 */ /* 0x000fc400078c10ff */
[-C--:B------:R-:W-:Y:S02]  /*9410*/  LEA R84, P5, R29, R251.reuse, 0x2 ;  /* 0x000000fb1d547211 */ /* 0x080fe400078a10ff */
[-C--:B------:R-:W-:Y:S01]  /*9420*/  LEA.HI.X.SX32 R79, R141, R250.reuse, 0x2, P6 ;  /* 0x000000fa8d4f7211 */ /* 0x080fe200030f16ff */
[----:B------:R1:W-:Y:S01]  /*9430*/  STL [R1+0x394], R15 ;  /* 0x0003940f01007387 */ /* 0x0003e20000100800 */
[-C--:B------:R-:W-:Y:S01]  /*9440*/  LEA.HI.X.SX32 R85, R29, R250.reuse, 0x2, P5 ;  /* 0x000000fa1d557211 */ /* 0x080fe200028f16ff */
[----:B------:R-:W-:Y:S01]  /*9450*/  IMAD R29, R87, UR13, RZ ;  /* 0x0000000d571d7c24 */ /* 0x000fe2000f8e02ff */
[-C--:B------:R-:W-:Y:S02]  /*9460*/  LEA R82, P6, R140, R251.reuse, 0x2 ;  /* 0x000000fb8c527211 */ /* 0x080fe400078c10ff */
[-C--:B------:R-:W-:Y:S02]  /*9470*/  LEA R88, P5, R6, R251.reuse, 0x2 ;  /* 0x000000fb06587211 */ /* 0x080fe400078a10ff */
[-C--:B------:R-:W-:Y:S01]  /*9480*/  LEA.HI.X.SX32 R83, R140, R250.reuse, 0x2, P6 ;  /* 0x000000fa8c537211 */ /* 0x080fe200030f16ff */
[----:B------:R-:W-:Y:S01]  /*9490*/  STL [R1+0x390], R29 ;  /* 0x0003901d01007387 */ /* 0x000fe20000100800 */
[----:B------:R-:W-:Y:S01]  /*94a0*/  LEA.HI.X.SX32 R89, R6, R250, 0x2, P5 ;  /* 0x000000fa06597211 */ /* 0x000fe200028f16ff */
[----:B------:R-:W-:Y:S01]  /*94b0*/  IMAD R6, R91, UR13, RZ ;  /* 0x0000000d5b067c24 */ /* 0x000fe2000f8e02ff */
[----:B------:R-:W-:-:S02]  /*94c0*/  LEA R86, P6, R137, R251, 0x2 ;  /* 0x000000fb89567211 */ /* 0x000fc400078c10ff */
[CC--:B------:R-:W-:Y:S02]  /*94d0*/  LEA R92, P5, R28.reuse, R251.reuse, 0x2 ;  /* 0x000000fb1c5c7211 */ /* 0x0c0fe400078a10ff */
        /* <DEDUP_REMOVED lines=49> */
[----:B------:R-:W-:Y:S01]  /*97f0*/  IMAD R20, R127, UR13, RZ ;  /* 0x0000000d7f147c24 */ /* 0x000fe2000f8e02ff */
[-C--:B------:R-:W-:Y:S01]  /*9800*/  LEA.HI.X.SX32 R119, R122, R250.reuse, 0x2, P6 ;  /* 0x000000fa7a777211 */ /* 0x080fe200030f16ff */
[----:B------:R1:W-:Y:S01]  /*9810*/  STL [R1+0x36c], R0 ;  /* 0x00036c0001007387 */ /* 0x0003e20000100800 */
[-C--:B------:R-:W-:Y:S02]  /*9820*/  LEA R128, P5, R12, R251.reuse, 0x2 ;  /* 0x000000fb0c807211 */ /* 0x080fe400078a10ff */
[----:B------:R-:W-:Y:S01]  /*9830*/  LEA R122, P6, R126, R251, 0x2 ;  /* 0x000000fb7e7a7211 */ /* 0x000fe200078c10ff */
[----:B------:R-:W-:Y:S01]  /*9840*/  STL [R1+0x368], R20 ;  /* 0x0003681401007387 */ /* 0x000fe20000100800 */
[-C--:B------:R-:W-:Y:S01]  /*9850*/  LEA.HI.X.SX32 R129, R12, R250.reuse, 0x2, P5 ;  /* 0x000000fa0c817211 */ /* 0x080fe200028f16ff */
[----:B------:R-:W-:Y:S01]  /*9860*/  IMAD R12, R131, UR13, RZ ;  /* 0x0000000d830c7c24 */ /* 0x000fe2000f8e02ff */
[----:B------:R-:W-:-:S02]  /*9870*/  LEA.HI.X.SX32 R123, R126, R250, 0x2, P6 ;  /* 0x000000fa7e7b7211 */ /* 0x000fc400030f16ff */
[CC--:B------:R-:W-:Y:S02]  /*9880*/  LEA R132, P5, R19.reuse, R251.reuse, 0x2 ;  /* 0x000000fb13847211 */ /* 0x0c0fe400078a10ff */
[CC--:B------:R-:W-:Y:S01]  /*9890*/  LEA R126, P6, R130.reuse, R251.reuse, 0x2 ;  /* 0x000000fb827e7211 */ /* 0x0c0fe200078c10ff */
[----:B------:R1:W-:Y:S01]  /*98a0*/  STL [R1+0x364], R12 ;  /* 0x0003640c01007387 */ /* 0x0003e20000100800 */
[-C--:B------:R-:W-:Y:S01]  /*98b0*/  LEA.HI.X.SX32 R133, R19, R250.reuse, 0x2, P5 ;  /* 0x000000fa13857211 */ /* 0x080fe200028f16ff */
[----:B------:R-:W-:Y:S01]  /*98c0*/  IMAD R19, R135, UR13, RZ ;  /* 0x0000000d87137c24 */ /* 0x000fe2000f8e02ff */
[-C--:B------:R-:W-:Y:S02]  /*98d0*/  LEA.HI.X.SX32 R127, R130, R250.reuse, 0x2, P6 ;  /* 0x000000fa827f7211 */ /* 0x080fe400030f16ff */
[-C--:B------:R-:W-:Y:S02]  /*98e0*/  LEA R136, P5, R8, R251.reuse, 0x2 ;  /* 0x000000fb08887211 */ /* 0x080fe400078a10ff */
[----:B------:R-:W-:Y:S01]  /*98f0*/  LEA R130, P6, R134, R251, 0x2 ;  /* 0x000000fb86827211 */ /* 0x000fe200078c10ff */
[----:B------:R-:W-:Y:S01]  /*9900*/  STL [R1+0x360], R19 ;  /* 0x0003601301007387 */ /* 0x000fe20000100800 */
[-C--:B------:R-:W-:Y:S01]  /*9910*/  LEA.HI.X.SX32 R137, R8, R250.reuse, 0x2, P5 ;  /* 0x000000fa08897211 */ /* 0x080fe200028f16ff */
[----:B------:R-:W-:Y:S01]  /*9920*/  IMAD R8, R139, UR13, RZ ;  /* 0x0000000d8b087c24 */ /* 0x000fe2000f8e02ff */
[----:B------:R-:W-:-:S02]  /*9930*/  LEA.HI.X.SX32 R131, R134, R250, 0x2, P6 ;  /* 0x000000fa86837211 */ /* 0x000fc400030f16ff */
[-C--:B------:R-:W-:Y:S02]  /*9940*/  LEA R140, P5, R18, R251.reuse, 0x2 ;  /* 0x000000fb128c7211 */ /* 0x080fe400078a10ff */
[-C--:B------:R-:W-:Y:S01]  /*9950*/  LEA R134, P6, R138, R251.reuse, 0x2 ;  /* 0x000000fb8a867211 */ /* 0x080fe200078c10ff */
[----:B------:R1:W-:Y:S01]  /*9960*/  STL [R1+0x35c], R8 ;  /* 0x00035c0801007387 */ /* 0x0003e20000100800 */
[-C--:B------:R-:W-:Y:S01]  /*9970*/  LEA.HI.X.SX32 R141, R18, R250.reuse, 0x2, P5 ;  /* 0x000000fa128d7211 */ /* 0x080fe200028f16ff */
[----:B------:R-:W-:Y:S01]  /*9980*/  IMAD R18, R143, UR13, RZ ;  /* 0x0000000d8f127c24 */ /* 0x000fe2000f8e02ff */
[-C--:B------:R-:W-:Y:S02]  /*9990*/  LEA.HI.X.SX32 R135, R138, R250.reuse, 0x2, P6 ;  /* 0x000000fa8a877211 */ /* 0x080fe400030f16ff */
[CC--:B------:R-:W-:Y:S02]  /*99a0*/  LEA R144, P5, R11.reuse, R251.reuse, 0x2 ;  /* 0x000000fb0b907211 */ /* 0x0c0fe400078a10ff */
[C---:B------:R-:W-:Y:S01]  /*99b0*/  LEA R138, P6, R142.reuse, R251, 0x2 ;  /* 0x000000fb8e8a7211 */ /* 0x040fe200078c10ff */
        /* <DEDUP_REMOVED lines=10> */
[CC--:B-1----:R-:W-:Y:S02]  /*9a60*/  LEA R152, P5, R7.reuse, R251.reuse, 0x2 ;  /* 0x000000fb07987211 */ /* 0x0c2fe400078a10ff */
[C---:B------:R-:W-:Y:S01]  /*9a70*/  LEA R146, P6, R150.reuse, R251, 0x2 ;  /* 0x000000fb96927211 */ /* 0x040fe200078c10ff */
[----:B------:R-:W-:Y:S01]  /*9a80*/  STL [R1+0x350], R17 ;  /* 0x0003501101007387 */ /* 0x000fe20000100800 */
[-C--:B------:R-:W-:Y:S01]  /*9a90*/  LEA.HI.X.SX32 R153, R7, R250.reuse, 0x2, P5 ;  /* 0x000000fa07997211 */ /* 0x080fe200028f16ff */
[----:B---3--:R-:W-:Y:S01]  /*9aa0*/  IMAD R7, R155, UR13, RZ ;  /* 0x0000000d9b077c24 */ /* 0x008fe2000f8e02ff */
[----:B------:R-:W-:-:S02]  /*9ab0*/  LEA.HI.X.SX32 R147, R150, R250, 0x2, P6 ;  /* 0x000000fa96937211 */ /* 0x000fc400030f16ff */
[CC--:B------:R-:W-:Y:S02]  /*9ac0*/  LEA R156, P5, R16.reuse, R251.reuse, 0x2 ;  /* 0x000000fb109c7211 */ /* 0x0c0fe400078a10ff */
[-C--:B------:R-:W-:Y:S01]  /*9ad0*/  LEA R150, P6, R33, R251.reuse, 0x2 ;  /* 0x000000fb21967211 */ /* 0x080fe200078c10ff */
[----:B------:R1:W-:Y:S01]  /*9ae0*/  STL [R1+0x34c], R7 ;  /* 0x00034c0701007387 */ /* 0x0003e20000100800 */
[-C--:B------:R-:W-:Y:S01]  /*9af0*/  LEA.HI.X.SX32 R157, R16, R250.reuse, 0x2, P5 ;  /* 0x000000fa109d7211 */ /* 0x080fe200028f16ff */
[----:B--2---:R-:W-:Y:S01]  /*9b00*/  IMAD R16, R159, UR13, RZ ;  /* 0x0000000d9f107c24 */ /* 0x004fe2000f8e02ff */
[-C--:B------:R-:W-:Y:S02]  /*9b10*/  LEA.HI.X.SX32 R151, R33, R250.reuse, 0x2, P6 ;  /* 0x000000fa21977211 */ /* 0x080fe400030f16ff */
[-C--:B------:R-:W-:Y:S02]  /*9b20*/  LEA R160, P5, R10, R251.reuse, 0x2 ;  /* 0x000000fb0aa07211 */ /* 0x080fe400078a10ff */
[----:B------:R-:W-:Y:S01]  /*9b30*/  LEA R154, P6, R32, R251, 0x2 ;  /* 0x000000fb209a7211 */ /* 0x000fe200078c10ff */
[----:B------:R-:W-:Y:S01]  /*9b40*/  STL [R1+0x348], R16 ;  /* 0x0003481001007387 */ /* 0x000fe20000100800 */
[-C--:B------:R-:W-:Y:S01]  /*9b50*/  LEA.HI.X.SX32 R161, R10, R250.reuse, 0x2, P5 ;  /* 0x000000fa0aa17211 */ /* 0x080fe200028f16ff */
[----:B----4-:R-:W-:Y:S01]  /*9b60*/  IMAD R10, R163, UR13, RZ ;  /* 0x0000000da30a7c24 */ /* 0x010fe2000f8e02ff */
[----:B------:R-:W-:-:S02]  /*9b70*/  LEA.HI.X.SX32 R155, R32, R250, 0x2, P6 ;  /* 0x000000fa209b7211 */ /* 0x000fc400030f16ff */
[-C--:B------:R-:W-:Y:S02]  /*9b80*/  LEA R164, P5, R15, R251.reuse, 0x2 ;  /* 0x000000fb0fa47211 */ /* 0x080fe400078a10ff */
[-C--:B------:R-:W-:Y:S01]  /*9b90*/  LEA R158, P6, R31, R251.reuse, 0x2 ;  /* 0x000000fb1f9e7211 */ /* 0x080fe200078c10ff */
        /* <DEDUP_REMOVED lines=10> */
[CC--:B------:R-:W-:Y:S02]  /*9c40*/  LEA R172, P5, R14.reuse, R251.reuse, 0x2 ;  /* 0x000000fb0eac7211 */ /* 0x0c0fe400078a10ff */
        /* <DEDUP_REMOVED lines=45> */
[----:B-1----:R-:W-:Y:S01]  /*9f20*/  IMAD R7, R203, UR13, RZ ;  /* 0x0000000dcb077c24 */ /* 0x002fe2000f8e02ff */
        /* <DEDUP_REMOVED lines=11> */
[----:B---3--:R-:W-:Y:S01]  /*9fe0*/  IMAD R6, R211, UR13, RZ ;  /* 0x0000000dd3067c24 */ /* 0x008fe2000f8e02ff */
[----:B------:R-:W-:-:S02]  /*9ff0*/  LEA.HI.X.SX32 R203, R16, R250, 0x2, P6 ;  /* 0x000000fa10cb7211 */ /* 0x000fc400030f16ff */
[-C--:B------:R-:W-:Y:S02]  /*a000*/  LEA R212, P5, R9, R251.reuse, 0x2 ;  /* 0x000000fb09d47211 */ /* 0x080fe400078a10ff */
[-C--:B------:R-:W-:Y:S01]  /*a010*/  LEA R206, P6, R15, R251.reuse, 0x2 ;  /* 0x000000fb0fce7211 */ /* 0x080fe200078c10ff */
[----:B------:R2:W-:Y:S01]  /*a020*/  STL [R1+0x314], R6 ;  /* 0x0003140601007387 */ /* 0x0005e20000100800 */
[-C--:B------:R-:W-:Y:S01]  /*a030*/  LEA.HI.X.SX32 R213, R9, R250.reuse, 0x2, P5 ;  /* 0x000000fa09d57211 */ /* 0x080fe200028f16ff */
[----:B----4-:R-:W-:Y:S01]  /*a040*/  IMAD R9, R215, UR13, RZ ;  /* 0x0000000dd7097c24 */ /* 0x010fe2000f8e02ff */
        /* <DEDUP_REMOVED lines=24> */
[-C--:B------:R-:W-:Y:S01]  /*a1d0*/  LEA.HI.X.SX32 R223, R11, R250.reuse, 0x2, P6 ;  /* 0x000000fa0bdf7211 */ /* 0x080fe200030f16ff */
[----:B------:R-:W2:Y:S01]  /*a1e0*/  LDL.LU R31, [R1+0xdc] ;  /* 0x0000dc00011f7983 */ /* 0x000ea20000300800 */
[-C--:B------:R-:W-:Y:S02]  /*a1f0*/  LEA R226, P6, R10, R251.reuse, 0x2 ;  /* 0x000000fb0ae27211 */ /* 0x080fe400078c10ff */
[----:B------:R-:W-:Y:S01]  /*a200*/  LEA R232, P5, R0, R251, 0x2 ;  /* 0x000000fb00e87211 */ /* 0x000fe200078a10ff */
[----:B------:R4:W-:Y:S01]  /*a210*/  STL [R1+0x300], R6 ;  /* 0x0003000601007387 */ /* 0x0009e20000100800 */
[----:B------:R-:W-:-:S02]  /*a220*/  LEA.HI.X.SX32 R227, R10, R250, 0x2, P6 ;  /* 0x000000fa0ae37211 */ /* 0x000fc400030f16ff */
[-C--:B------:R-:W-:Y:S01]  /*a230*/  LEA R230, P6, R9, R251.reuse, 0x2 ;  /* 0x000000fb09e67211 */ /* 0x080fe200078c10ff */
[----:B------:R-:W2:Y:S01]  /*a240*/  LDL.LU R13, [R1+0xec] ;  /* 0x0000ec00010d7983 */ /* 0x000ea20000300800 */
[-C--:B------:R-:W-:Y:S01]  /*a250*/  LEA.HI.X.SX32 R233, R0, R250.reuse, 0x2, P5 ;  /* 0x000000fa00e97211 */ /* 0x080fe200028f16ff */
[----:B---3--:R-:W-:Y:S01]  /*a260*/  IMAD R0, R235, UR13, RZ ;  /* 0x0000000deb007c24 */ /* 0x008fe2000f8e02ff */
[-C--:B------:R-:W-:Y:S01]  /*a270*/  LEA.HI.X.SX32 R231, R9, R250.reuse, 0x2, P6 ;  /* 0x000000fa09e77211 */ /* 0x080fe200030f16ff */
[----:B------:R-:W3:Y:S01]  /*a280*/  LDL.LU R25, [R1+0xf4] ;  /* 0x0000f40001197983 */ /* 0x000ee20000300800 */
[CC--:B------:R-:W-:Y:S02]  /*a290*/  LEA R234, P6, R8.reuse, R251.reuse, 0x2 ;  /* 0x000000fb08ea7211 */ /* 0x0c0fe400078c10ff */
[----:B------:R-:W-:Y:S01]  /*a2a0*/  LEA R236, P5, R7, R251, 0x2 ;  /* 0x000000fb07ec7211 */ /* 0x000fe200078a10ff */
[----:B------:R4:W-:Y:S01]  /*a2b0*/  STL [R1+0x2f8], R0 ;  /* 0x0002f80001007387 */ /* 0x0009e20000100800 */
[----:B------:R-:W-:-:S02]  /*a2c0*/  LEA.HI.X.SX32 R235, R8, R250, 0x2, P6 ;  /* 0x000000fa08eb7211 */ /* 0x000fc400030f16ff */
[-C--:B------:R-:W-:Y:S01]  /*a2d0*/  LEA R238, P6, R6, R251.reuse, 0x2 ;  /* 0x000000fb06ee7211 */ /* 0x080fe200078c10ff */
[----:B------:R-:W3:Y:S01]  /*a2e0*/  LDL.LU R32, [R1+0xfc] ;  /* 0x0000fc0001207983 */ /* 0x000ee20000300800 */
[-C--:B------:R-:W-:Y:S01]  /*a2f0*/  LEA.HI.X.SX32 R237, R7, R250.reuse, 0x2, P5 ;  /* 0x000000fa07ed7211 */ /* 0x080fe200028f16ff */
[----:B-1----:R-:W-:Y:S01]  /*a300*/  IMAD R7, R239, UR13, RZ ;  /* 0x0000000def077c24 */ /* 0x002fe2000f8e02ff */
[----:B------:R-:W-:Y:S01]  /*a310*/  ISETP.NE.U32.AND P5, PT, R240, RZ, PT ;  /* 0x000000fff000720c */ /* 0x000fe20003fa5070 */
[----:B------:R-:W3:Y:S01]  /*a320*/  LDL.LU R33, [R1+0x104] ;  /* 0x0001040001217983 */ /* 0x000ee20000300800 */
[-C--:B------:R-:W-:Y:S02]  /*a330*/  LEA.HI.X.SX32 R239, R6, R250.reuse, 0x2, P6 ;  /* 0x000000fa06ef7211 */ /* 0x080fe400030f16ff */
[C---:B------:R-:W-:Y:S01]  /*a340*/  LEA R240, P6, R0.reuse, R251, 0x2 ;  /* 0x000000fb00f07211 */ /* 0x040fe200078c10ff */
[----:B----4-:R-:W-:Y:S01]  /*a350*/  IMAD R6, R241, UR13, RZ ;  /* 0x0000000df1067c24 */ /* 0x010fe2000f8e02ff */
[----:B------:R-:W-:Y:S02]  /*a360*/  STL [R1+0x2f0], R7 ;  /* 0x0002f00701007387 */ /* 0x000fe40000100800 */
[----:B------:R-:W-:-:S02]  /*a370*/  LEA.HI.X.SX32 R241, R0, R250, 0x2, P6 ;  /* 0x000000fa00f17211 */ /* 0x000fc400030f16ff */
[----:B------:R-:W4:Y:S01]  /*a380*/  LDL.LU R15, [R1+0x10c] ;  /* 0x00010c00010f7983 */ /* 0x000f220000300800 */
[-C--:B------:R-:W-:Y:S01]  /*a390*/  LEA R242, P6, R7, R251.reuse, 0x2 ;  /* 0x000000fb07f27211 */ /* 0x080fe200078c10ff */
[----:B------:R-:W-:Y:S02]  /*a3a0*/  IMAD R0, R243, UR13, RZ ;  /* 0x0000000df3007c24 */ /* 0x000fe4000f8e02ff */
[----:B------:R-:W-:Y:S01]  /*a3b0*/  STL [R1+0x2ec], R6 ;  /* 0x0002ec0601007387 */ /* 0x000fe20000100800 */
[-C--:B------:R-:W-:Y:S02]  /*a3c0*/  LEA.HI.X.SX32 R243, R7, R250.reuse, 0x2, P6 ;  /* 0x000000fa07f37211 */ /* 0x080fe400030f16ff */
[----:B------:R-:W-:Y:S01]  /*a3d0*/  LEA R8, P6, R6, R251, 0x2 ;  /* 0x000000fb06087211 */ /* 0x000fe200078c10ff */
[----:B------:R-:W4:Y:S01]  /*a3e0*/  LDL.LU R14, [R1+0x114] ;  /* 0x00011400010e7983 */ /* 0x000f220000300800 */
[----:B------:R-:W-:Y:S02]  /*a3f0*/  IMAD R12, R252, UR13, RZ ;  /* 0x0000000dfc0c7c24 */ /* 0x000fe4000f8e02ff */
[----:B------:R-:W-:-:S02]  /*a400*/  LEA.HI.X.SX32 R9, R6, R250, 0x2, P6 ;  /* 0x000000fa06097211 */ /* 0x000fc400030f16ff */
[CC--:B------:R-:W-:Y:S01]  /*a410*/  LEA R28, P6, R0.reuse, R251.reuse, 0x2 ;  /* 0x000000fb001c7211 */ /* 0x0c0fe200078c10ff */
[----:B------:R1:W-:Y:S03]  /*a420*/  STL [R1+0x2e8], R0 ;  /* 0x0002e80001007387 */ /* 0x0003e60000100800 */
[----:B------:R-:W-:Y:S01]  /*a430*/  LEA.HI.X.SX32 R29, R0, R250, 0x2, P6 ;  /* 0x000000fa001d7211 */ /* 0x000fe200030f16ff */
[----:B------:R2:W-:Y:S04]  /*a440*/  STL [R1+0x2e4], R12 ;  /* 0x0002e40c01007387 */ /* 0x0005e80000100800 */
[----:B-1----:R-:W4:Y:S01]  /*a450*/  LDL.LU R0, [R1+0x120] ;  /* 0x0001200001007983 */ /* 0x002f220000300800 */
[----:B------:R-:W-:-:S04]  /*a460*/  LEA R6, P6, R12, R251, 0x2 ;  /* 0x000000fb0c067211 */ /* 0x000fc800078c10ff */
[----:B------:R-:W-:Y:S01]  /*a470*/  LEA.HI.X.SX32 R7, R12, R250, 0x2, P6 ;  /* 0x000000fa0c077211 */ /* 0x000fe200030f16ff */
[----:B------:R-:W-:Y:S01]  /*a480*/  STL.64 [R1+0xe0], R8 ;  /* 0x0000e00801007387 */ /* 0x000fe20000100a00 */
[----:B--2---:R-:W-:-:S05]  /*a490*/  IMAD R11, R31, UR13, RZ ;  /* 0x0000000d1f0b7c24 */ /* 0x004fca000f8e02ff */
[----:B------:R-:W-:Y:S01]  /*a4a0*/  LEA R12, P6, R11, R251, 0x2 ;  /* 0x000000fb0b0c7211 */ /* 0x000fe200078c10ff */
[----:B------:R-:W-:-:S03]  /*a4b0*/  IMAD R10, R13, UR13, RZ ;  /* 0x0000000d0d0a7c24 */ /* 0x000fc6000f8e02ff */
[-C--:B------:R-:W-:Y:S01]  /*a4c0*/  LEA.HI.X.SX32 R13, R11, R250.reuse, 0x2, P6 ;  /* 0x000000fa0b0d7211 */ /* 0x080fe200030f16ff */
[----:B------:R-:W-:Y:S01]  /*a4d0*/  STL [R1+0x2e0], R11 ;  /* 0x0002e00b01007387 */ /* 0x000fe20000100800 */
[----:B---3--:R-:W-:Y:S01]  /*a4e0*/  IMAD R20, R25, UR13, RZ ;  /* 0x0000000d19147c24 */ /* 0x008fe2000f8e02ff */
[CC--:B------:R-:W-:Y:S02]  /*a4f0*/  LEA R16, P6, R10.reuse, R251.reuse, 0x2 ;  /* 0x000000fb0a107211 */ /* 0x0c0fe400078c10ff */
[----:B------:R-:W-:Y:S02]  /*a500*/  STL.64 [R1+0xd8], R28 ;  /* 0x0000d81c01007387 */ /* 0x000fe40000100a00 */
[----:B------:R-:W-:Y:S02]  /*a510*/  LEA.HI.X.SX32 R17, R10, R250, 0x2, P6 ;  /* 0x000000fa0a117211 */ /* 0x000fe400030f16ff */
[----:B------:R1:W-:Y:S01]  /*a520*/  STL [R1+0x2dc], R10 ;  /* 0x0002dc0a01007387 */ /* 0x0003e20000100800 */
[----:B------:R-:W-:Y:S01]  /*a530*/  IMAD R19, R32, UR13, RZ ;  /* 0x0000000d20137c24 */ /* 0x000fe2000f8e02ff */
[----:B-1----:R-:W-:Y:S01]  /*a540*/  LEA R10, P6, R20, R251, 0x2 ;  /* 0x000000fb140a7211 */ /* 0x002fe200078c10ff */
[----:B------:R-:W-:-:S03]  /*a550*/  IMAD R18, R33, UR13, RZ ;  /* 0x0000000d21127c24 */ /* 0x000fc6000f8e02ff */
[----:B------:R-:W-:Y:S02]  /*a560*/  LEA.HI.X.SX32 R11, R20, R250, 0x2, P6 ;  /* 0x000000fa140b7211 */ /* 0x000fe400030f16ff */
[----:B------:R-:W-:Y:S01]  /*a570*/  LEA R30, P6, R19, R251, 0x2 ;  /* 0x000000fb131e7211 */ /* 0x000fe200078c10ff */
[----:B----4-:R-:W-:-:S03]  /*a580*/  IMAD R15, R15, UR13, RZ ;  /* 0x0000000d0f0f7c24 */ /* 0x010fc6000f8e02ff */
[-C--:B------:R-:W-:Y:S02]  /*a590*/  LEA.HI.X.SX32 R31, R19, R250.reuse, 0x2, P6 ;  /* 0x000000fa131f7211 */ /* 0x080fe400030f16ff */
[-C--:B------:R-:W-:Y:S01]  /*a5a0*/  LEA R32, P6, R18, R251.reuse, 0x2 ;  /* 0x000000fb12207211 */ /* 0x080fe200078c10ff */
[----:B------:R-:W-:Y:S01]  /*a5b0*/  STL.64 [R1+0xe8], R6 ;  /* 0x0000e80601007387 */ /* 0x000fe20000100a00 */
[----:B------:R-:W-:Y:S02]  /*a5c0*/  IMAD R14, R14, UR13, RZ ;  /* 0x0000000d0e0e7c24 */ /* 0x000fe4000f8e02ff */
[----:B------:R-:W-:Y:S01]  /*a5d0*/  LEA.HI.X.SX32 R33, R18, R250, 0x2, P6 ;  /* 0x000000fa12217211 */ /* 0x000fe200030f16ff */
[----:B------:R1:W-:Y:S04]  /*a5e0*/  STL [R1+0x2d8], R20 ;  /* 0x0002d81401007387 */ /* 0x0003e80000100800 */
[----:B------:R-:W-:Y:S04]  /*a5f0*/  STL.64 [R1+0xf0], R12 ;  /* 0x0000f00c01007387 */ /* 0x000fe80000100a00 */
[----:B------:R-:W-:Y:S01]  /*a600*/  STL [R1+0x2d4], R19 ;  /* 0x0002d41301007387 */ /* 0x000fe20000100800 */
[----:B-1----:R-:W-:-:S03]  /*a610*/  LEA R20, P6, R15, R251, 0x2 ;  /* 0x000000fb0f147211 */ /* 0x002fc600078c10ff */
[----:B------:R-:W-:Y:S01]  /*a620*/  STL.64 [R1+0xf8], R16 ;  /* 0x0000f81001007387 */ /* 0x000fe20000100a00 */
[----:B------:R-:W-:-:S03]  /*a630*/  LEA.HI.X.SX32 R21, R15, R250, 0x2, P6 ;  /* 0x000000fa0f157211 */ /* 0x000fc600030f16ff */
[----:B------:R1:W-:Y:S04]  /*a640*/  STL [R1+0x2d0], R18 ;  /* 0x0002d01201007387 */ /* 0x0003e80000100800 */
[----:B------:R-:W-:Y:S04]  /*a650*/  STL.64 [R1+0x100], R10 ;  /* 0x0001000a01007387 */ /* 0x000fe80000100a00 */
[----:B------:R2:W-:Y:S01]  /*a660*/  STL [R1+0x2cc], R15 ;  /* 0x0002cc0f01007387 */ /* 0x0005e20000100800 */
[----:B-1----:R-:W-:Y:S01]  /*a670*/  LEA R18, P6, R14, R251, 0x2 ;  /* 0x000000fb0e127211 */ /* 0x002fe200078c10ff */
[----:B------:R-:W-:-:S03]  /*a680*/  IMAD R0, R0, UR13, RZ ;  /* 0x0000000d00007c24 */ /* 0x000fc6000f8e02ff */
[----:B------:R-:W-:Y:S02]  /*a690*/  LEA.HI.X.SX32 R19, R14, R250, 0x2, P6 ;  /* 0x000000fa0e137211 */ /* 0x000fe400030f16ff */
[----:B--2---:R-:W-:Y:S01]  /*a6a0*/  LOP3.LUT R15, R2, 0x60, RZ, 0xfc, !PT ;  /* 0x00000060020f7812 */ /* 0x004fe200078efcff */
[----:B------:R-:W-:Y:S03]  /*a6b0*/  STL.64 [R1+0x108], R30 ;  /* 0x0001081e01007387 */ /* 0x000fe60000100a00 */
[----:B------:R-:W-:Y:S01]  /*a6c0*/  ISETP.GE.AND P6, PT, R15, R24, PT ;  /* 0x000000180f00720c */ /* 0x000fe20003fc6270 */
[----:B------:R1:W-:Y:S03]  /*a6d0*/  STL [R1+0x2c8], R14 ;  /* 0x0002c80e01007387 */ /* 0x0003e60000100800 */
[----:B------:R-:W-:Y:S01]  /*a6e0*/  SEL R252, RZ, 0x4, P6 ;  /* 0x00000004fffc7807 */ /* 0x000fe20003000000 */
[----:B------:R-:W-:Y:S04]  /*a6f0*/  STL.64 [R1+0x110], R32 ;  /* 0x0001102001007387 */ /* 0x000fe80000100a00 */
[----:B------:R-:W-:Y:S01]  /*a700*/  STL.64 [R1+0x118], R20 ;  /* 0x0001181401007387 */ /* 0x000fe20000100a00 */
[----:B-1----:R-:W-:-:S03]  /*a710*/  LEA R14, P6, R0, R251, 0x2 ;  /* 0x000000fb000e7211 */ /* 0x002fc600078c10ff */
[----:B------:R-:W-:Y:S01]  /*a720*/  STL.64 [R1+0x128], R18 ;  /* 0x0001281201007387 */ /* 0x000fe20000100a00 */
[----:B------:R-:W-:-:S03]  /*a730*/  LEA.HI.X.SX32 R15, R0, R250, 0x2, P6 ;  /* 0x000000fa000f7211 */ /* 0x000fc600030f16ff */
[----:B------:R1:W-:Y:S02]  /*a740*/  STL [R1+0x2c4], R0 ;  /* 0x0002c40001007387 */ /* 0x0003e40000100800 */
[----:B-1----:R-:W-:-:S05]  /*a750*/  VIADD R0, R4, UR7 ;  /* 0x0000000704007c36 */ /* 0x002fca0008000000 */
[----:B------:R-:W-:Y:S04]  /*a760*/  LDGSTS.E [R0], desc[UR22][R34.64], P4 ;  /* 0x0000000022007fae */ /* 0x000fe8000a1a1016 */
[----:B------:R-:W-:Y:S04]  /*a770*/  LDGSTS.E [R0+0x400], desc[UR22][R38.64], P4 ;  /* 0x0040000026007fae */ /* 0x000fe8000a1a1016 */
        /* <DEDUP_REMOVED lines=16> */
[----:B------:R-:W-:Y:S04]  /*a880*/  STL.64 [R1+0x120], R14 ;  /* 0x0001200e01007387 */ /* 0x000fe80000100a00 */
        /* <DEDUP_REMOVED lines=21> */
[----:B------:R1:W-:Y:S04]  /*a9e0*/  STL.64 [R1+0x660], R108 ;  /* 0x0006606c01007387 */ /* 0x0003e80000100a00 */
[----:B------:R-:W-:Y:S04]  /*a9f0*/  LDGSTS.E [R0+0x7400], desc[UR22][R8.64], P4 ;  /* 0x0740000008007fae */ /* 0x000fe8000a1a1016 */
[----:B------:R-:W-:Y:S04]  /*aa00*/  LDGSTS.E [R0+0x7800], desc[UR22][R16.64], P4 ;  /* 0x0780000010007fae */ /* 0x000fe8000a1a1016 */
[----:B------:R-:W-:Y:S04]  /*aa10*/  LDGSTS.E [R0+0x7c00], desc[UR22][R20.64], P4 ;  /* 0x07c0000014007fae */ /* 0x000fe8000a1a1016 */
[----:B------:R-:W2:Y:S04]  /*aa20*/  LDL.LU.64 R8, [R1+0x6c8] ;  /* 0x0006c80001087983 */ /* 0x000ea80000300a00 */
[----:B------:R-:W3:Y:S04]  /*aa30*/  LDL.LU.64 R16, [R1+0x6c0] ;  /* 0x0006c00001107983 */ /* 0x000ee80000300a00 */
[----:B------:R-:W4:Y:S04]  /*aa40*/  LDL.LU.64 R20, [R1+0x6b8] ;  /* 0x0006b80001147983 */ /* 0x000f280000300a00 */
[----:B-1----:R-:W2:Y:S04]  /*aa50*/  LDL.LU.64 R108, [R1+0x88] ;  /* 0x00008800016c7983 */ /* 0x002ea80000300a00 */
[----:B------:R-:W3:Y:S04]  /*aa60*/  LDL.LU.64 R100, [R1+0x98] ;  /* 0x0000980001647983 */ /* 0x000ee80000300a00 */
[----:B------:R-:W4:Y:S04]  /*aa70*/  LDL.LU.64 R92, [R1+0xa8] ;  /* 0x0000a800015c7983 */ /* 0x000f280000300a00 */
[----:B------:R-:W4:Y:S04]  /*aa80*/  LDL.LU.64 R84, [R1+0xb8] ;  /* 0x0000b80001547983 */ /* 0x000f280000300a00 */
[----:B------:R-:W4:Y:S04]  /*aa90*/  LDL.LU.64 R76, [R1+0xc8] ;  /* 0x0000c800014c7983 */ /* 0x000f280000300a00 */
[----:B------:R-:W4:Y:S01]  /*aaa0*/  LDL.LU.64 R68, [R1+0xd0] ;  /* 0x0000d00001447983 */ /* 0x000f220000300a00 */
[----:B------:R-:W-:-:S05]  /*aab0*/  LOP3.LUT R22, R4, 0x20, RZ, 0x3c, !PT ;  /* 0x0000002004167812 */ /* 0x000fca00078e3cff */
[----:B------:R-:W-:-:S05]  /*aac0*/  VIADD R250, R22, UR7 ;  /* 0x0000000716fa7c36 */ /* 0x000fca0008000000 */
        /* <DEDUP_REMOVED lines=18> */
[----:B------:R-:W-:Y:S01]  /*abf0*/  LDGSTS.E [R250+0x4900], desc[UR22][R158.64], P4 ;  /* 0x049000009efa7fae */ /* 0x000fe2000a1a1016 */
[----:B------:R-:W-:-:S03]  /*ac00*/  SEL R251, R252, RZ, P1 ;  /* 0x000000fffcfb7207 */ /* 0x000fc60000800000 */
[----:B------:R-:W-:Y:S01]  /*ac10*/  LDGSTS.E [R250+0x4d00], desc[UR22][R166.64], P4 ;  /* 0x04d00000a6fa7fae */ /* 0x000fe2000a1a1016 */
[----:B------:R-:W-:-:S03]  /*ac20*/  LOP3.LUT R22, R4, 0x40, RZ, 0x3c, !PT ;  /* 0x0000004004167812 */ /* 0x000fc600078e3cff */
[----:B------:R-:W-:Y:S04]  /*ac30*/  LDGSTS.E [R250+0x5100], desc[UR22][R174.64], P4 ;  /* 0x05100000aefa7fae */ /* 0x000fe8000a1a1016 */
[----:B------:R-:W-:Y:S04]  /*ac40*/  LDGSTS.E [R250+0x5500], desc[UR22][R182.64], P4 ;  /* 0x05500000b6fa7fae */ /* 0x000fe8000a1a1016 */
[----:B------:R-:W-:Y:S01]  /*ac50*/  LDGSTS.E [R250+0x5900], desc[UR22][R190.64], P4 ;  /* 0x05900000befa7fae */ /* 0x000fe2000a1a1016 */
[----:B------:R-:W-:-:S03]  /*ac60*/  ISETP.NE.U32.AND P6, PT, R251, RZ, PT ;  /* 0x000000fffb00720c */ /* 0x000fc60003fc5070 */
[----:B------:R-:W-:Y:S01]  /*ac70*/  LDGSTS.E [R250+0x5d00], desc[UR22][R198.64], P4 ;  /* 0x05d00000c6fa7fae */ /* 0x000fe2000a1a1016 */
[----:B------:R-:W-:-:S03]  /*ac80*/  VIADD R251, R22, UR7 ;  /* 0x0000000716fb7c36 */ /* 0x000fc60008000000 */
        /* <DEDUP_REMOVED lines=8> */
[----:B------:R-:W4:Y:S04]  /*ad10*/  LDL.LU.64 R28, [R1+0x6b0] ;  /* 0x0006b000011c7983 */ /* 0x000f280000300a00 */
[----:B------:R-:W4:Y:S04]  /*ad20*/  LDL.LU.64 R10, [R1+0x6a8] ;  /* 0x0006a800010a7983 */ /* 0x000f280000300a00 */
[----:B------:R-:W4:Y:S04]  /*ad30*/  LDL.LU.64 R18, [R1+0x6a0] ;  /* 0x0006a00001127983 */ /* 0x000f280000300a00 */
[----:B------:R-:W4:Y:S04]  /*ad40*/  LDL.LU.64 R42, [R1+0x80] ;  /* 0x00008000012a7983 */ /* 0x000f280000300a00 */
[----:B------:R-:W4:Y:S04]  /*ad50*/  LDL.LU.64 R46, [R1+0x90] ;  /* 0x00009000012e7983 */ /* 0x000f280000300a00 */
[----:B------:R-:W4:Y:S04]  /*ad60*/  LDL.LU.64 R50, [R1+0xa0] ;  /* 0x0000a00001327983 */ /* 0x000f280000300a00 */
[----:B------:R-:W4:Y:S04]  /*ad70*/  LDL.LU.64 R54, [R1+0xb0] ;  /* 0x0000b00001367983 */ /* 0x000f280000300a00 */
[----:B------:R-:W4:Y:S01]  /*ad80*/  LDL.LU.64 R60, [R1+0xc0] ;  /* 0x0000c000013c7983 */ /* 0x000f220000300a00 */
[----:B------:R-:W-:-:S03]  /*ad90*/  LOP3.LUT R22, R4, 0x60, RZ, 0x3c, !PT ;  /* 0x0000006004167812 */ /* 0x000fc600078e3cff */
[----:B------:R1:W-:Y:S04]  /*ada0*/  STL.64 [R1+0x580], R4 ;  /* 0x0005800401007387 */ /* 0x0003e80000100a00 */
[----:B--2---:R-:W-:Y:S04]  /*adb0*/  LDGSTS.E [R251+0x200], desc[UR22][R108.64], P4 ;  /* 0x002000006cfb7fae */ /* 0x004fe8000a1a1016 */
[----:B---3--:R-:W-:Y:S04]  /*adc0*/  LDGSTS.E [R251+0x600], desc[UR22][R100.64], P4 ;  /* 0x0060000064fb7fae */ /* 0x008fe8000a1a1016 */
[----:B----4-:R-:W-:Y:S04]  /*add0*/  LDGSTS.E [R251+0xa00], desc[UR22][R92.64], P4 ;  /* 0x00a000005cfb7fae */ /* 0x010fe8000a1a1016 */
        /* <DEDUP_REMOVED lines=29> */
[----:B------:R-:W2:Y:S04]  /*afb0*/  LDL.LU.64 R6, [R1+0x698] ;  /* 0x0006980001067983 */ /* 0x000ea80000300a00 */
[----:B------:R-:W3:Y:S04]  /*afc0*/  LDL.LU.64 R30, [R1+0x690] ;  /* 0x00069000011e7983 */ /* 0x000ee80000300a00 */
[----:B-1----:R-:W4:Y:S04]  /*afd0*/  LDL.64 R4, [R1+0x130] ;  /* 0x0001300001047983 */ /* 0x002f280000100a00 */
[----:B------:R-:W2:Y:S01]  /*afe0*/  LDL.LU.64 R14, [R1+0x8] ;  /* 0x00000800010e7983 */ /* 0x000ea20000300a00 */
        /* <DEDUP_REMOVED lines=32> */
[----:B------:R-:W-:Y:S01]  /*b1f0*/  USHF.L.U32 UR4, UR16, 0x7, URZ ;  /* 0x0000000710047899 */ /* 0x000fe200080006ff */
[----:B------:R-:W-:-:S02]  /*b200*/  LOP3.LUT R22, R2, 0x4, RZ, 0xfc, !PT ;  /* 0x0000000402167812 */ /* 0x000fc400078efcff */
[----:B------:R-:W3:Y:S04]  /*b210*/  LDL.LU.64 R12, [R1+0x688] ;  /* 0x00068800010c7983 */ /* 0x000ee80000300a00 */
[----:B------:R-:W3:Y:S04]  /*b220*/  LDL.LU.64 R32, [R1+0x680] ;  /* 0x0006800001207983 */ /* 0x000ee80000300a00 */
[----:B----4-:R1:W-:Y:S04]  /*b230*/  LDGSTS.E [R252+0x7f00], desc[UR22][R4.64], P4 ;  /* 0x07f0000004fc7fae */ /* 0x0103e8000a1a1016 */
[----:B------:R-:W0:Y:S01]  /*b240*/  LDGDEPBAR ;  /* 0x00000000000079af */ /* 0x000e220000000000 */
[----:B------:R-:W-:Y:S01]  /*b250*/  BAR.SYNC.DEFER_BLOCKING 0x0 ;  /* 0x0000000000007b1d */ /* 0x000fe20000010000 */
[----:B------:R-:W-:Y:S01]  /*b260*/  ISETP.GE.AND P4, PT, R22, R24, PT ;  /* 0x000000181600720c */ /* 0x000fe20003f86270 */
[----:B-1----:R-:W-:-:S02]  /*b270*/  IMAD.U32 R4, RZ, RZ, UR4 ;  /* 0x00000004ff047e24 */ /* 0x002fc4000f8e00ff */
[----:B------:R-:W-:Y:S02]  /*b280*/  VIADD R22, R3, UR7 ;  /* 0x0000000703167c36 */ /* 0x000fe40008000000 */
[----:B--2---:R-:W-:-:S05]  /*b290*/  IMAD.WIDE R14, R4, 0x4, R14 ;  /* 0x00000004040e7825 */ /* 0x004fca00078e020e */
[----:B------:R1:W-:Y:S04]  /*b2a0*/  STL.64 [R1+0x220], R14 ;  /* 0x0002200e01007387 */ /* 0x0003e80000100a00 */
[----:B------:R-:W-:Y:S01]  /*b2b0*/  @!PT LDS RZ, [RZ] ;  /* 0x00000000fffff984 */ /* 0x000fe20000000800 */
[----:B------:R-:W-:Y:S01]  /*b2c0*/  @!PT LDS RZ, [RZ] ;  /* 0x00000000fffff984 */ /* 0x000fe20000000800 */
[----:B------:R-:W-:Y:S01]  /*b2d0*/  @!PT LDS RZ, [RZ] ;  /* 0x00000000fffff984 */ /* 0x000fe20000000800 */
[----:B------:R2:W-:Y:S04]  /*b2e0*/  LDGSTS.E [R22+0x68000], desc[UR22][R14.64], P3 ;  /* 0x680000000e167fae */ /* 0x0005e800099a1016 */
[----:B-1----:R-:W4:Y:S01]  /*b2f0*/  LDL.LU.64 R14, [R1+0x678] ;  /* 0x00067800010e7983 */ /* 0x002f220000300a00 */
[----:B------:R-:W-:Y:S02]  /*b300*/  SEL R4, RZ, 0x4, P4 ;  /* 0x00000004ff047807 */ /* 0x000fe40002000000 */
[----:B------:R-:W-:-:S02]  /*b310*/  LOP3.LUT R25, R2, 0x24, RZ, 0xfc, !PT ;  /* 0x0000002402197812 */ /* 0x000fc400078efcff */
[----:B------:R-:W-:Y:S02]  /*b320*/  SEL R4, R4, RZ, P1 ;  /* 0x000000ff04047207 */ /* 0x000fe40000800000 */
[-C--:B------:R-:W-:Y:S02]  /*b330*/  ISETP.GE.AND P4, PT, R25, R24.reuse, PT ;  /* 0x000000181900720c */ /* 0x080fe40003f86270 */
[----:B------:R-:W-:Y:S02]  /*b340*/  LOP3.LUT R25, R2, 0x44, RZ, 0xfc, !PT ;  /* 0x0000004402197812 */ /* 0x000fe400078efcff */
[----:B------:R-:W-:Y:S02]  /*b350*/  ISETP.NE.U32.AND P3, PT, R4, RZ, PT ;  /* 0x000000ff0400720c */ /* 0x000fe40003f65070 */
[----:B------:R-:W-:Y:S02]  /*b360*/  SEL R4, RZ, 0x4, P4 ;  /* 0x00000004ff047807 */ /* 0x000fe40002000000 */
[----:B------:R-:W-:-:S02]  /*b370*/  ISETP.GE.AND P4, PT, R25, R24, PT ;  /* 0x000000181900720c */ /* 0x000fc40003f86270 */
[----:B------:R-:W-:Y:S02]  /*b380*/  SEL R4, R4, RZ, P1 ;  /* 0x000000ff04047207 */ /* 0x000fe40000800000 */
[----:B------:R-:W-:Y:S02]  /*b390*/  SEL R24, RZ, 0x4, P4 ;  /* 0x00000004ff187807 */ /* 0x000fe40002000000 */
[----:B------:R-:W-:Y:S01]  /*b3a0*/  ISETP.NE.U32.AND P4, PT, R4, RZ, PT ;  /* 0x000000ff0400720c */ /* 0x000fe20003f85070 */
[----:B------:R-:W-:-:S04]  /*b3b0*/  IMAD.U32 R4, RZ, RZ, UR4 ;  /* 0x00000004ff047e24 */ /* 0x000fc8000f8e00ff */
[----:B----4-:R-:W-:-:S04]  /*b3c0*/  IMAD.WIDE R4, R4, 0x4, R14 ;  /* 0x0000000404047825 */ /* 0x010fc800078e020e */
[----:B--2---:R-:W-:Y:S01]  /*b3d0*/  IMAD.U32 R14, RZ, RZ, UR4 ;  /* 0x00000004ff0e7e24 */ /* 0x004fe2000f8e00ff */
[----:B------:R1:W-:Y:S01]  /*b3e0*/  LDGSTS.E [R22+0x6a000], desc[UR22][R4.64], P2 ;  /* 0x6a00000004167fae */ /* 0x0003e200091a1016 */
[----:B------:R-:W-:Y:S02]  /*b3f0*/  IMAD.MOV.U32 R15, RZ, RZ, R24 ;  /* 0x000000ffff0f7224 */ /* 0x000fe400078e0018 */
[----:B---3--:R-:W-:-:S05]  /*b400*/  IMAD.WIDE R24, R14, 0x4, R32 ;  /* 0x000000040e187825 */ /* 0x008fca00078e0220 */
[----:B------:R-:W-:Y:S04]  /*b410*/  STL.64 [R1+0x150], R24 ;  /* 0x0001501801007387 */ /* 0x000fe80000100a00 */
[----:B------:R2:W-:Y:S04]  /*b420*/  STL.64 [R1+0x588], R4 ;  /* 0x0005880401007387 */ /* 0x0005e80000100a00 */
[----:B------:R3:W-:Y:S04]  /*b430*/  LDGSTS.E [R22+0x6c000], desc[UR22][R24.64], P5 ;  /* 0x6c00000018167fae */ /* 0x0007e8000a9a1016 */
[----:B--2---:R-:W1:Y:S04]  /*b440*/  LDL.LU.64 R4, [R1] ;  /* 0x0000000001047983 */ /* 0x004e680000300a00 */
[----:B------:R-:W2:Y:S01]  /*b450*/  LDL.LU.64 R24, [R1+0x670] ;  /* 0x0006700001187983 */ /* 0x000ea20000300a00 */
[----:B------:R-:W-:Y:S01]  /*b460*/  SEL R14, R15, RZ, P1 ;  /* 0x000000ff0f0e7207 */ /* 0x000fe20000800000 */
[----:B------:R-:W-:Y:S01]  /*b470*/  VIADD R33, R23, 0xffffff80 ;  /* 0xffffff8017217836 */ /* 0x000fe20000000000 */
[----:B------:R-:W-:-:S04]  /*b480*/  LOP3.LUT R15, R2, 0x64, RZ, 0xfc, !PT ;  /* 0x00000064020f7812 */ /* 0x000fc800078efcff */
[-C--:B------:R-:W-:Y:S02]  /*b490*/  ISETP.GE.AND P2, PT, R15, R33.reuse, PT ;  /* 0x000000210f00720c */ /* 0x080fe40003f46270 */
[----:B------:R-:W-:Y:S02]  /*b4a0*/  LOP3.LUT R15, R2, 0x8, RZ, 0xfc, !PT ;  /* 0x00000008020f7812 */ /* 0x000fe400078efcff */
[----:B------:R-:W-:Y:S02]  /*b4b0*/  ISETP.NE.U32.AND P5, PT, R14, RZ, PT ;  /* 0x000000ff0e00720c */ /* 0x000fe40003fa5070 */
[----:B------:R-:W-:Y:S02]  /*b4c0*/  SEL R14, RZ, 0x4, P2 ;  /* 0x00000004ff0e7807 */ /* 0x000fe40001000000 */
[----:B------:R-:W-:Y:S02]  /*b4d0*/  ISETP.GE.AND P2, PT, R15, R33, PT ;  /* 0x000000210f00720c */ /* 0x000fe40003f46270 */
[----:B------:R-:W-:-:S02]  /*b4e0*/  SEL R14, R14, RZ, P1 ;  /* 0x000000ff0e0e7207 */ /* 0x000fc40000800000 */
[----:B------:R-:W-:Y:S02]  /*b4f0*/  SEL R15, RZ, 0x4, P2 ;  /* 0x00000004ff0f7807 */ /* 0x000fe40001000000 */
[----:B------:R-:W-:Y:S01]  /*b500*/  ISETP.NE.U32.AND P2, PT, R14, RZ, PT ;  /* 0x000000ff0e00720c */ /* 0x000fe20003f45070 */
[----:B------:R-:W-:-:S04]  /*b510*/  IMAD.U32 R14, RZ, RZ, UR4 ;  /* 0x00000004ff0e7e24 */ /* 0x000fc8000f8e00ff */
[----:B-1----:R-:W-:-:S04]  /*b520*/  IMAD.WIDE R4, R14, 0x4, R4 ;  /* 0x000000040e047825 */ /* 0x002fc800078e0204 */
[----:B--2---:R-:W-:-:S04]  /*b530*/  IMAD.WIDE R32, R14, 0x4, R24 ;  /* 0x000000040e207825 */ /* 0x004fc800078e0218 */
[----:B---3--:R-:W-:Y:S01]  /*b540*/  VIADD R24, R23, 0xffffff80 ;  /* 0xffffff8017187836 */ /* 0x008fe20000000000 */
[C---:B------:R-:W-:Y:S01]  /*b550*/  LOP3.LUT R23, R2.reuse, 0x28, RZ, 0xfc, !PT ;  /* 0x0000002802177812 */ /* 0x040fe200078efcff */
[----:B------:R1:W-:Y:S01]  /*b560*/  LDGSTS.E [R22+0x6e000], desc[UR22][R32.64], P6 ;  /* 0x6e00000020167fae */ /* 0x0003e2000b1a1016 */
[----:B------:R-:W-:Y:S02]  /*b570*/  SEL R14, R15, RZ, P1 ;  /* 0x000000ff0f0e7207 */ /* 0x000fe40000800000 */
[----:B------:R-:W-:Y:S01]  /*b580*/  ISETP.GE.AND P6, PT, R23, R24, PT ;  /* 0x000000181700720c */ /* 0x000fe20003fc6270 */
[----:B------:R2:W-:Y:S01]  /*b590*/  LDGSTS.E [R7+0x68000], desc[UR22][R4.64], P3 ;  /* 0x6800000004077fae */ /* 0x0005e200099a1016 */
[----:B------:R-:W-:Y:S02]  /*b5a0*/  LOP3.LUT R23, R2, 0x48, RZ, 0xfc, !PT ;  /* 0x0000004802177812 */ /* 0x000fe400078efcff */
[----:B------:R-:W-:Y:S02]  /*b5b0*/  ISETP.NE.U32.AND P3, PT, R14, RZ, PT ;  /* 0x000000ff0e00720c */ /* 0x000fe40003f65070 */
[----:B------:R-:W-:-:S02]  /*b5c0*/  SEL R14, RZ, 0x4, P6 ;  /* 0x00000004ff0e7807 */ /* 0x000fc40003000000 */
[----:B------:R-:W-:Y:S02]  /*b5d0*/  ISETP.GE.AND P6, PT, R23, R24, PT ;  /* 0x000000181700720c */ /* 0x000fe40003fc6270 */
[----:B------:R-:W-:Y:S02]  /*b5e0*/  SEL R14, R14, RZ, P1 ;  /* 0x000000ff0e0e7207 */ /* 0x000fe40000800000 */
[----:B------:R-:W-:Y:S02]  /*b5f0*/  SEL R15, RZ, 0x4, P6 ;  /* 0x00000004ff0f7807 */ /* 0x000fe40003000000 */
[----:B------:R-:W-:Y:S01]  /*b600*/  ISETP.NE.U32.AND P6, PT, R14, RZ, PT ;  /* 0x000000ff0e00720c */ /* 0x000fe20003fc5070 */
[----:B------:R-:W-:Y:S01]  /*b610*/  IMAD.U32 R14, RZ, RZ, UR4 ;  /* 0x00000004ff0e7e24 */ /* 0x000fe2000f8e00ff */
[----:B------:R-:W-:Y:S03]  /*b620*/  STL.64 [R1+0x140], R32 ;  /* 0x0001402001007387 */ /* 0x000fe60000100a00 */
[----:B-1----:R-:W-:Y:S01]  /*b630*/  IMAD.WIDE R22, R14, 0x4, R12 ;  /* 0x000000040e167825 */ /* 0x002fe200078e020c */
[----:B------:R2:W-:Y:S03]  /*b640*/  STL.64 [R1+0x168], R4 ;  /* 0x0001680401007387 */ /* 0x0005e60000100a00 */
[----:B------:R-:W-:Y:S01]  /*b650*/  IMAD.U32 R12, RZ, RZ, UR4 ;  /* 0x00000004ff0c7e24 */ /* 0x000fe2000f8e00ff */
[----:B------:R1:W-:Y:S03]  /*b660*/  STL.64 [R1+0x158], R22 ;  /* 0x0001581601007387 */ /* 0x0003e60000100a00 */
[----:B--2---:R-:W-:-:S04]  /*b670*/  IMAD.WIDE R4, R12, 0x4, R30 ;  /* 0x000000040c047825 */ /* 0x004fc800078e021e */
[----:B------:R-:W-:Y:S02]  /*b680*/  IMAD.MOV.U32 R30, RZ, RZ, R22 ;  /* 0x000000ffff1e7224 */ /* 0x000fe400078e0016 */
[----:B------:R-:W-:Y:S02]  /*b690*/  IMAD.MOV.U32 R31, RZ, RZ, R23 ;  /* 0x000000ffff1f7224 */ /* 0x000fe400078e0017 */
[----:B-1----:R-:W2:Y:S01]  /*b6a0*/  LDL.LU.64 R22, [R1+0x668] ;  /* 0x0006680001167983 */ /* 0x002ea20000300a00 */
[C---:B------:R-:W-:Y:S02]  /*b6b0*/  LOP3.LUT R33, R2.reuse, 0x68, RZ, 0xfc, !PT ;  /* 0x0000006802217812 */ /* 0x040fe400078efcff */
[----:B------:R-:W-:Y:S01]  /*b6c0*/  SEL R12, R15, RZ, P1 ;  /* 0x000000ff0f0c7207 */ /* 0x000fe20000800000 */
[----:B------:R-:W-:Y:S01]  /*b6d0*/  LDGSTS.E [R7+0x6a000], desc[UR22][R30.64], P4 ;  /* 0x6a0000001e077fae */ /* 0x000fe2000a1a1016 */
[----:B------:R-:W-:Y:S02]  /*b6e0*/  ISETP.GE.AND P4, PT, R33, R24, PT ;  /* 0x000000182100720c */ /* 0x000fe40003f86270 */
[----:B------:R-:W-:Y:S01]  /*b6f0*/  LOP3.LUT R33, R2, 0xc, RZ, 0xfc, !PT ;  /* 0x0000000c02217812 */ /* 0x000fe200078efcff */
[----:B------:R1:W-:Y:S01]  /*b700*/  LDGSTS.E [R7+0x6c000], desc[UR22][R4.64], P5 ;  /* 0x6c00000004077fae */ /* 0x0003e2000a9a1016 */
[----:B------:R-:W-:-:S02]  /*b710*/  ISETP.NE.U32.AND P5, PT, R12, RZ, PT ;  /* 0x000000ff0c00720c */ /* 0x000fc40003fa5070 */
[----:B------:R-:W-:Y:S02]  /*b720*/  SEL R12, RZ, 0x4, P4 ;  /* 0x00000004ff0c7807 */ /* 0x000fe40002000000 */
[----:B------:R-:W-:Y:S02]  /*b730*/  ISETP.GE.AND P4, PT, R33, R24, PT ;  /* 0x000000182100720c */ /* 0x000fe40003f86270 */
[----:B------:R-:W-:Y:S02]  /*b740*/  SEL R12, R12, RZ, P1 ;  /* 0x000000ff0c0c7207 */ /* 0x000fe40000800000 */
[----:B------:R-:W-:Y:S02]  /*b750*/  SEL R13, RZ, 0x4, P4 ;  /* 0x00000004ff0d7807 */ /* 0x000fe40002000000 */
[----:B------:R-:W-:Y:S01]  /*b760*/  ISETP.NE.U32.AND P4, PT, R12, RZ, PT ;  /* 0x000000ff0c00720c */ /* 0x000fe20003f85070 */
[----:B------:R-:W-:Y:S01]  /*b770*/  IMAD.U32 R12, RZ, RZ, UR4 ;  /* 0x00000004ff0c7e24 */ /* 0x000fe2000f8e00ff */
[----:B------:R1:W-:Y:S01]  /*b780*/  STL.64 [R1+0x148], R4 ;  /* 0x0001480401007387 */ /* 0x0003e20000100a00 */
[----:B------:R-:W-:-:S02]  /*b790*/  LOP3.LUT R33, R2, 0x2c, RZ, 0xfc, !PT ;  /* 0x0000002c02217812 */ /* 0x000fc400078efcff */
[----:B-1----:R-:W-:-:S04]  /*b7a0*/  IMAD.WIDE R4, R12, 0x4, R18 ;  /* 0x000000040c047825 */ /* 0x002fc800078e0212 */
[----:B--2---:R-:W-:Y:S01]  /*b7b0*/  IMAD.WIDE R14, R12, 0x4, R22 ;  /* 0x000000040c0e7825 */ /* 0x004fe200078e0216 */
[----:B------:R-:W-:-:S04]  /*b7c0*/  SEL R12, R13, RZ, P1 ;  /* 0x000000ff0d0c7207 */ /* 0x000fc80000800000 */
[----:B------:R1:W-:Y:S01]  /*b7d0*/  LDGSTS.E [R7+0x6e000], desc[UR22][R14.64], P2 ;  /* 0x6e0000000e077fae */ /* 0x0003e200091a1016 */
[-C--:B------:R-:W-:Y:S02]  /*b7e0*/  ISETP.GE.AND P2, PT, R33, R24.reuse, PT ;  /* 0x000000182100720c */ /* 0x080fe40003f46270 */
[----:B------:R-:W-:Y:S01]  /*b7f0*/  LOP3.LUT R33, R2, 0x4c, RZ, 0xfc, !PT ;  /* 0x0000004c02217812 */ /* 0x000fe200078efcff */
[----:B------:R2:W-:Y:S01]  /*b800*/  LDGSTS.E [R244+0x68000], desc[UR22][R4.64], P3 ;  /* 0x6800000004f47fae */ /* 0x0005e200099a1016 */
[----:B------:R-:W-:Y:S02]  /*b810*/  ISETP.NE.U32.AND P3, PT, R12, RZ, PT ;  /* 0x000000ff0c00720c */ /* 0x000fe40003f65070 */
[----:B------:R-:W-:Y:S02]  /*b820*/  SEL R12, RZ, 0x4, P2 ;  /* 0x00000004ff0c7807 */ /* 0x000fe40001000000 */
[----:B------:R-:W-:Y:S02]  /*b830*/  ISETP.GE.AND P2, PT, R33, R24, PT ;  /* 0x000000182100720c */ /* 0x000fe40003f46270 */
[----:B------:R-:W-:-:S02]  /*b840*/  SEL R12, R12, RZ, P1 ;  /* 0x000000ff0c0c7207 */ /* 0x000fc40000800000 */
[----:B------:R-:W-:Y:S02]  /*b850*/  SEL R13, RZ, 0x4, P2 ;  /* 0x00000004ff0d7807 */ /* 0x000fe40001000000 */
[----:B------:R-:W-:Y:S01]  /*b860*/  ISETP.NE.U32.AND P2, PT, R12, RZ, PT ;  /* 0x000000ff0c00720c */ /* 0x000fe20003f45070 */
[----:B------:R-:W-:Y:S01]  /*b870*/  IMAD.U32 R12, RZ, RZ, UR4 ;  /* 0x00000004ff0c7e24 */ /* 0x000fe2000f8e00ff */
[----:B------:R-:W-:Y:S04]  /*b880*/  STL.64 [R1+0x138], R14 ;  /* 0x0001380e01007387 */ /* 0x000fe80000100a00 */
[----:B------:R1:W-:Y:S04]  /*b890*/  STL.64 [R1+0x590], R6 ;  /* 0x0005900601007387 */ /* 0x0003e80000100a00 */
[----:B------:R2:W-:Y:S01]  /*b8a0*/  STL.64 [R1+0x160], R4 ;  /* 0x0001600401007387 */ /* 0x0005e20000100a00 */
[----:B-1----:R-:W-:-:S04]  /*b8b0*/  IMAD.WIDE R6, R12, 0x4, R10 ;  /* 0x000000040c067825 */ /* 0x002fc800078e020a */
[----:B------:R-:W-:Y:S01]  /*b8c0*/  IMAD.U32 R10, RZ, RZ, UR4 ;  /* 0x00000004ff0a7e24 */ /* 0x000fe2000f8e00ff */
[----:B------:R-:W-:Y:S01]  /*b8d0*/  LOP3.LUT R33, R2, 0x6c, RZ, 0xfc, !PT ;  /* 0x0000006c02217812 */ /* 0x000fe200078efcff */
[----:B------:R-:W-:Y:S02]  /*b8e0*/  LDGSTS.E [R244+0x6a000], desc[UR22][R6.64], P6 ;  /* 0x6a00000006f47fae */ /* 0x000fe4000b1a1016 */
[----:B--2---:R-:W-:Y:S02]  /*b8f0*/  IMAD.WIDE R4, R10, 0x4, R28 ;  /* 0x000000040a047825 */ /* 0x004fe400078e021c */
[----:B------:R-:W-:Y:S04]  /*b900*/  STL.64 [R1+0x8], R6 ;  /* 0x0000080601007387 */ /* 0x000fe80000100a00 */
[----:B------:R1:W-:Y:S04]  /*b910*/  STL.64 [R1], R4 ;  /* 0x0000000401007387 */ /* 0x0003e80000100a00 */
[----:B------:R-:W2:Y:S04]  /*b920*/  LDL.LU.64 R14, [R1+0x28] ;  /* 0x00002800010e7983 */ /* 0x000ea80000300a00 */
[----:B------:R-:W3:Y:S01]  /*b930*/  LDL.LU.64 R30, [R1+0x78] ;  /* 0x00007800011e7983 */ /* 0x000ee20000300a00 */
[----:B------:R-:W-:-:S02]  /*b940*/  SEL R10, R13, RZ, P1 ;  /* 0x000000ff0d0a7207 */ /* 0x000fc40000800000 */
[-C--:B------:R-:W-:Y:S01]  /*b950*/  ISETP.GE.AND P6, PT, R33, R24.reuse, PT ;  /* 0x000000182100720c */ /* 0x080fe20003fc6270 */
[----:B------:R1:W-:Y:S01]  /*b960*/  LDGSTS.E [R244+0x6c000], desc[UR22][R4.64], P5 ;  /* 0x6c00000004f47fae */ /* 0x0003e2000a9a1016 */
[----:B------:R-:W-:Y:S02]  /*b970*/  LOP3.LUT R33, R2, 0x10, RZ, 0xfc, !PT ;  /* 0x0000001002217812 */ /* 0x000fe400078efcff */
[----:B------:R-:W-:Y:S02]  /*b980*/  ISETP.NE.U32.AND P5, PT, R10, RZ, PT ;  /* 0x000000ff0a00720c */ /* 0x000fe40003fa5070 */
[----:B------:R-:W-:Y:S02]  /*b990*/  SEL R10, RZ, 0x4, P6 ;  /* 0x00000004ff0a7807 */ /* 0x000fe40003000000 */
[----:B------:R-:W-:Y:S02]  /*b9a0*/  ISETP.GE.AND P6, PT, R33, R24, PT ;  /* 0x000000182100720c */ /* 0x000fe40003fc6270 */
[----:B------:R-:W-:-:S02]  /*b9b0*/  SEL R10, R10, RZ, P1 ;  /* 0x000000ff0a0a7207 */ /* 0x000fc40000800000 */
[----:B------:R-:W-:Y:S02]  /*b9c0*/  SEL R11, RZ, 0x4, P6 ;  /* 0x00000004ff0b7807 */ /* 0x000fe40003000000 */
[----:B------:R-:W-:Y:S01]  /*b9d0*/  ISETP.NE.U32.AND P6, PT, R10, RZ, PT ;  /* 0x000000ff0a00720c */ /* 0x000fe20003fc5070 */
[----:B------:R-:W-:Y:S01]  /*b9e0*/  IMAD.U32 R10, RZ, RZ, UR4 ;  /* 0x00000004ff0a7e24 */ /* 0x000fe2000f8e00ff */
[----:B------:R-:W-:-:S03]  /*b9f0*/  LOP3.LUT R33, R2, 0x30, RZ, 0xfc, !PT ;  /* 0x0000003002217812 */ /* 0x000fc600078efcff */
[----:B------:R-:W-:-:S04]  /*ba00*/  IMAD.WIDE R20, R10, 0x4, R20 ;  /* 0x000000040a147825 */ /* 0x000fc800078e0214 */
[----:B------:R-:W-:Y:S01]  /*ba10*/  IMAD.WIDE R16, R10, 0x4, R16 ;  /* 0x000000040a107825 */ /* 0x000fe200078e0210 */
[----:B------:R-:W-:Y:S01]  /*ba20*/  SEL R10, R11, RZ, P1 ;  /* 0x000000ff0b0a7207 */ /* 0x000fe20000800000 */
[----:B------:R-:W-:Y:S01]  /*ba30*/  LDGSTS.E [R244+0x6e000], desc[UR22][R20.64], P4 ;  /* 0x6e00000014f47fae */ /* 0x000fe2000a1a1016 */
[-C--:B------:R-:W-:Y:S02]  /*ba40*/  ISETP.GE.AND P4, PT, R33, R24.reuse, PT ;  /* 0x000000182100720c */ /* 0x080fe40003f86270 */
[----:B------:R-:W-:Y:S01]  /*ba50*/  LOP3.LUT R33, R2, 0x50, RZ, 0xfc, !PT ;  /* 0x0000005002217812 */ /* 0x000fe200078efcff */
[----:B------:R-:W-:Y:S01]  /*ba60*/  LDGSTS.E [R245+0x68000], desc[UR22][R16.64], P3 ;  /* 0x6800000010f57fae */ /* 0x000fe200099a1016 */
[----:B------:R-:W-:Y:S02]  /*ba70*/  ISETP.NE.U32.AND P3, PT, R10, RZ, PT ;  /* 0x000000ff0a00720c */ /* 0x000fe40003f65070 */
[----:B------:R-:W-:Y:S02]  /*ba80*/  SEL R10, RZ, 0x4, P4 ;  /* 0x00000004ff0a7807 */ /* 0x000fe40002000000 */
[----:B------:R-:W-:-:S02]  /*ba90*/  ISETP.GE.AND P4, PT, R33, R24, PT ;  /* 0x000000182100720c */ /* 0x000fc40003f86270 */
[----:B------:R-:W-:Y:S02]  /*baa0*/  SEL R10, R10, RZ, P1 ;  /* 0x000000ff0a0a7207 */ /* 0x000fe40000800000 */
[----:B------:R-:W-:Y:S02]  /*bab0*/  SEL R11, RZ, 0x4, P4 ;  /* 0x00000004ff0b7807 */ /* 0x000fe40002000000 */
[----:B------:R-:W-:Y:S01]  /*bac0*/  ISETP.NE.U32.AND P4, PT, R10, RZ, PT ;  /* 0x000000ff0a00720c */ /* 0x000fe20003f85070 */
[----:B------:R-:W-:Y:S01]  /*bad0*/  IMAD.U32 R10, RZ, RZ, UR4 ;  /* 0x00000004ff0a7e24 */ /* 0x000fe2000f8e00ff */
[----:B-1----:R-:W-:-:S03]  /*bae0*/  LOP3.LUT R5, R2, 0x70, RZ, 0xfc, !PT ;  /* 0x0000007002057812 */ /* 0x002fc600078efcff */
[----:B------:R-:W-:Y:S01]  /*baf0*/  IMAD.WIDE R8, R10, 0x4, R8 ;  /* 0x000000040a087825 */ /* 0x000fe200078e0208 */
[----:B------:R-:W-:Y:S04]  /*bb00*/  STL.64 [R1+0x598], R20 ;  /* 0x0005981401007387 */ /* 0x000fe80000100a00 */
[----:B------:R-:W-:Y:S04]  /*bb10*/  STL.64 [R1+0x5a0], R16 ;  /* 0x0005a01001007387 */ /* 0x000fe80000100a00 */
[----:B------:R-:W4:Y:S04]  /*bb20*/  LDL.LU.64 R32, [R1+0x58] ;  /* 0x0000580001207983 */ /* 0x000f280000300a00 */
[----:B------:R2:W-:Y:S01]  /*bb30*/  LDGSTS.E [R245+0x6a000], desc[UR22][R8.64], P2 ;  /* 0x6a00000008f57fae */ /* 0x0005e200091a1016 */
[----:B------:R-:W-:-:S03]  /*bb40*/  ISETP.GE.AND P2, PT, R5, R24, PT ;  /* 0x000000180500720c */ /* 0x000fc60003f46270 */
[----:B------:R2:W-:Y:S04]  /*bb50*/  STL.64 [R1+0x5a8], R8 ;  /* 0x0005a80801007387 */ /* 0x0005e80000100a00 */
[----:B------:R-:W4:Y:S01]  /*bb60*/  LDL.LU.64 R4, [R1+0x40] ;  /* 0x0000400001047983 */ /* 0x000f220000300a00 */
[----:B------:R-:W-:Y:S01]  /*bb70*/  IMAD.WIDE R26, R10, 0x4, R26 ;  /* 0x000000040a1a7825 */ /* 0x000fe200078e021a */
[----:B------:R-:W-:Y:S02]  /*bb80*/  SEL R10, R11, RZ, P1 ;  /* 0x000000ff0b0a7207 */ /* 0x000fe40000800000 */
[----:B------:R-:W-:Y:S02]  /*bb90*/  LOP3.LUT R25, R2, 0x14, RZ, 0xfc, !PT ;  /* 0x0000001402197812 */ /* 0x000fe400078efcff */
[----:B------:R-:W-:Y:S01]  /*bba0*/  LDGSTS.E [R245+0x6c000], desc[UR22][R26.64], P5 ;  /* 0x6c0000001af57fae */ /* 0x000fe2000a9a1016 */
[----:B------:R-:W-:-:S02]  /*bbb0*/  ISETP.NE.U32.AND P5, PT, R10, RZ, PT ;  /* 0x000000ff0a00720c */ /* 0x000fc40003fa5070 */
[----:B------:R-:W-:Y:S02]  /*bbc0*/  SEL R10, RZ, 0x4, P2 ;  /* 0x00000004ff0a7807 */ /* 0x000fe40001000000 */
[----:B------:R-:W-:Y:S02]  /*bbd0*/  ISETP.GE.AND P2, PT, R25, R24, PT ;  /* 0x000000181900720c */ /* 0x000fe40003f46270 */
[----:B------:R-:W-:Y:S02]  /*bbe0*/  SEL R10, R10, RZ, P1 ;  /* 0x000000ff0a0a7207 */ /* 0x000fe40000800000 */
[----:B------:R-:W-:Y:S02]  /*bbf0*/  SEL R11, RZ, 0x4, P2 ;  /* 0x00000004ff0b7807 */ /* 0x000fe40001000000 */
[----:B------:R-:W-:Y:S01]  /*bc00*/  ISETP.NE.U32.AND P2, PT, R10, RZ, PT ;  /* 0x000000ff0a00720c */ /* 0x000fe20003f45070 */
[----:B------:R-:W-:Y:S01]  /*bc10*/  IMAD.U32 R10, RZ, RZ, UR4 ;  /* 0x00000004ff0a7e24 */ /* 0x000fe2000f8e00ff */
[----:B------:R-:W-:Y:S03]  /*bc20*/  STL.64 [R1+0x5b0], R26 ;  /* 0x0005b01a01007387 */ /* 0x000fe60000100a00 */
[----:B--2---:R-:W-:-:S04]  /*bc30*/  IMAD.WIDE R8, R10, 0x4, R14 ;  /* 0x000000040a087825 */ /* 0x004fc800078e020e */
[----:B---3--:R-:W-:Y:S01]  /*bc40*/  IMAD.WIDE R6, R10, 0x4, R30 ;  /* 0x000000040a067825 */ /* 0x008fe200078e021e */
[----:B------:R-:W-:Y:S04]  /*bc50*/  STL.64 [R1+0x250], R8 ;  /* 0x0002500801007387 */ /* 0x000fe80000100a00 */
[----:B------:R-:W2:Y:S01]  /*bc60*/  LDL.LU.64 R30, [R1+0x20] ;  /* 0x00002000011e7983 */ /* 0x000ea20000300a00 */
[----:B------:R-:W-:-:S03]  /*bc70*/  LOP3.LUT R25, R2, 0x34, RZ, 0xfc, !PT ;  /* 0x0000003402197812 */ /* 0x000fc600078efcff */
[----:B------:R4:W-:Y:S01]  /*bc80*/  STL.64 [R1+0x280], R6 ;  /* 0x0002800601007387 */ /* 0x0009e20000100a00 */
[----:B------:R-:W-:-:S03]  /*bc90*/  SEL R10, R11, RZ, P1 ;  /* 0x000000ff0b0a7207 */ /* 0x000fc60000800000 */
[----:B------:R-:W-:Y:S04]  /*bca0*/  STL.64 [R1+0x5b8], R244 ;  /* 0x0005b8f401007387 */ /* 0x000fe80000100a00 */
[----:B------:R-:W3:Y:S04]  /*bcb0*/  LDL.LU.64 R28, [R1+0x70] ;  /* 0x00007000011c7983 */ /* 0x000ee80000300a00 */
[----:B------:R-:W-:Y:S01]  /*bcc0*/  LDGSTS.E [R245+0x6e000], desc[UR22][R8.64], P6 ;  /* 0x6e00000008f57fae */ /* 0x000fe2000b1a1016 */
[----:B------:R-:W-:Y:S02]  /*bcd0*/  ISETP.GE.AND P6, PT, R25, R24, PT ;  /* 0x000000181900720c */ /* 0x000fe40003fc6270 */
[----:B------:R-:W-:Y:S01]  /*bce0*/  LOP3.LUT R25, R2, 0x54, RZ, 0xfc, !PT ;  /* 0x0000005402197812 */ /* 0x000fe200078efcff */
[----:B------:R4:W-:Y:S01]  /*bcf0*/  LDGSTS.E [R246+0x68000], desc[UR22][R6.64], P3 ;  /* 0x6800000006f67fae */ /* 0x0009e200099a1016 */
[----:B------:R-:W-:-:S02]  /*bd00*/  ISETP.NE.U32.AND P3, PT, R10, RZ, PT ;  /* 0x000000ff0a00720c */ /* 0x000fc40003f65070 */
[----:B------:R-:W-:Y:S01]  /*bd10*/  SEL R10, RZ, 0x4, P6 ;  /* 0x00000004ff0a7807 */ /* 0x000fe20003000000 */
[----:B------:R-:W3:Y:S01]  /*bd20*/  LDL.LU.64 R18, [R1+0x50] ;  /* 0x0000500001127983 */ /* 0x000ee20000300a00 */
[----:B------:R-:W-:Y:S02]  /*bd30*/  ISETP.GE.AND P6, PT, R25, R24, PT ;  /* 0x000000181900720c */ /* 0x000fe40003fc6270 */
[----:B------:R-:W-:Y:S02]  /*bd40*/  SEL R10, R10, RZ, P1 ;  /* 0x000000ff0a0a7207 */ /* 0x000fe40000800000 */
[----:B------:R-:W-:Y:S02]  /*bd50*/  SEL R11, RZ, 0x4, P6 ;  /* 0x00000004ff0b7807 */ /* 0x000fe40003000000 */
[----:B------:R-:W-:Y:S01]  /*bd60*/  ISETP.NE.U32.AND P6, PT, R10, RZ, PT ;  /* 0x000000ff0a00720c */ /* 0x000fe20003fc5070 */
[----:B------:R-:W-:-:S04]  /*bd70*/  IMAD.U32 R10, RZ, RZ, UR4 ;  /* 0x00000004ff0a7e24 */ /* 0x000fc8000f8e00ff */
[----:B----4-:R-:W-:Y:S01]  /*bd80*/  IMAD.WIDE R6, R10, 0x4, R32 ;  /* 0x000000040a067825 */ /* 0x010fe200078e0220 */
[----:B------:R-:W-:-:S04]  /*bd90*/  LOP3.LUT R33, R2, 0x74, RZ, 0xfc, !PT ;  /* 0x0000007402217812 */ /* 0x000fc800078efcff */
[----:B------:R-:W-:Y:S04]  /*bda0*/  STL.64 [R1+0x270], R6 ;  /* 0x0002700601007387 */ /* 0x000fe80000100a00 */
[----:B------:R2:W-:Y:S01]  /*bdb0*/  LDGSTS.E [R246+0x6a000], desc[UR22][R6.64], P4 ;  /* 0x6a00000006f67fae */ /* 0x0005e2000a1a1016 */
[----:B------:R-:W-:Y:S01]  /*bdc0*/  IMAD.WIDE R4, R10, 0x4, R4 ;  /* 0x000000040a047825 */ /* 0x000fe200078e0204 */
[----:B------:R-:W-:-:S04]  /*bdd0*/  ISETP.GE.AND P4, PT, R33, R24, PT ;  /* 0x000000182100720c */ /* 0x000fc80003f86270 */
[----:B------:R1:W-:Y:S04]  /*bde0*/  STL.64 [R1+0x260], R4 ;  /* 0x0002600401007387 */ /* 0x0003e80000100a00 */
[----:B------:R-:W-:Y:S01]  /*bdf0*/  LDGSTS.E [R246+0x6c000], desc[UR22][R4.64], P5 ;  /* 0x6c00000004f67fae */ /* 0x000fe2000a9a1016 */
[----:B------:R-:W-:-:S03]  /*be00*/  SEL R10, R11, RZ, P1 ;  /* 0x000000ff0b0a7207 */ /* 0x000fc60000800000 */
[----:B-1----:R-:W4:Y:S04]  /*be10*/  LDL.LU.64 R4, [R1+0x68] ;  /* 0x0000680001047983 */ /* 0x002f280000300a00 */
[----:B------:R-:W4:Y:S01]  /*be20*/  LDL.LU.64 R32, [R1+0x48] ;  /* 0x0000480001207983 */ /* 0x000f220000300a00 */
[----:B------:R-:W-:Y:S02]  /*be30*/  LOP3.LUT R25, R2, 0x18, RZ, 0xfc, !PT ;  /* 0x0000001802197812 */ /* 0x000fe400078efcff */
[----:B------:R-:W-:Y:S01]  /*be40*/  ISETP.NE.U32.AND P5, PT, R10, RZ, PT ;  /* 0x000000ff0a00720c */ /* 0x000fe20003fa5070 */
[----:B------:R-:W4:Y:S01]  /*be50*/  LDL.LU.64 R14, [R1+0x38] ;  /* 0x00003800010e7983 */ /* 0x000f220000300a00 */
[----:B------:R-:W-:Y:S02]  /*be60*/  SEL R10, RZ, 0x4, P4 ;  /* 0x00000004ff0a7807 */ /* 0x000fe40002000000 */
[----:B------:R-:W-:Y:S01]  /*be70*/  ISETP.GE.AND P4, PT, R25, R24, PT ;  /* 0x000000181900720c */ /* 0x000fe20003f86270 */
[----:B------:R-:W4:Y:S01]  /*be80*/  LDL.LU.64 R22, [R1+0x18] ;  /* 0x0000180001167983 */ /* 0x000f220000300a00 */
[----:B------:R-:W-:-:S02]  /*be90*/  SEL R10, R10, RZ, P1 ;  /* 0x000000ff0a0a7207 */ /* 0x000fc40000800000 */
[----:B------:R-:W-:Y:S02]  /*bea0*/  SEL R11, RZ, 0x4, P4 ;  /* 0x00000004ff0b7807 */ /* 0x000fe40002000000 */
[----:B------:R-:W-:Y:S01]  /*beb0*/  ISETP.NE.U32.AND P4, PT, R10, RZ, PT ;  /* 0x000000ff0a00720c */ /* 0x000fe20003f85070 */
[----:B------:R-:W-:-:S04]  /*bec0*/  IMAD.U32 R10, RZ, RZ, UR4 ;  /* 0x00000004ff0a7e24 */ /* 0x000fc8000f8e00ff */
[C---:B--2---:R-:W-:Y:S02]  /*bed0*/  IMAD.WIDE R6, R10.reuse, 0x4, R30 ;  /* 0x000000040a067825 */ /* 0x044fe400078e021e */
[----:B------:R-:W2:Y:S04]  /*bee0*/  LDL.LU.64 R30, [R1+0x30] ;  /* 0x00003000011e7983 */ /* 0x000ea80000300a00 */
[----:B------:R1:W-:Y:S04]  /*bef0*/  STL.64 [R1+0x248], R6 ;  /* 0x0002480601007387 */ /* 0x0003e80000100a00 */
[----:B------:R1:W-:Y:S01]  /*bf00*/  LDGSTS.E [R246+0x6e000], desc[UR22][R6.64], P2 ;  /* 0x6e00000006f67fae */ /* 0x0003e200091a1016 */
[----:B---3--:R-:W-:Y:S01]  /*bf10*/  IMAD.WIDE R8, R10, 0x4, R28 ;  /* 0x000000040a087825 */ /* 0x008fe200078e021c */
[----:B------:R-:W-:-:S02]  /*bf20*/  SEL R10, R11, RZ, P1 ;  /* 0x000000ff0b0a7207 */ /* 0x000fc40000800000 */
[C---:B------:R-:W-:Y:S02]  /*bf30*/  LOP3.LUT R25, R2.reuse, 0x58, RZ, 0xfc, !PT ;  /* 0x0000005802197812 */ /* 0x040fe400078efcff */
[----:B------:R4:W-:Y:S01]  /*bf40*/  LDGSTS.E [R247+0x68000], desc[UR22][R8.64], P3 ;  /* 0x6800000008f77fae */ /* 0x0009e200099a1016 */
[----:B-1----:R-:W-:-:S04]  /*bf50*/  LOP3.LUT R7, R2, 0x38, RZ, 0xfc, !PT ;  /* 0x0000003802077812 */ /* 0x002fc800078efcff */
[-C--:B------:R-:W-:Y:S02]  /*bf60*/  ISETP.GE.AND P3, PT, R7, R24.reuse, PT ;  /* 0x000000180700720c */ /* 0x080fe40003f66270 */
[----:B------:R-:W-:Y:S01]  /*bf70*/  ISETP.NE.U32.AND P2, PT, R10, RZ, PT ;  /* 0x000000ff0a00720c */ /* 0x000fe20003f45070 */
[----:B------:R-:W-:Y:S01]  /*bf80*/  IMAD.U32 R10, RZ, RZ, UR4 ;  /* 0x00000004ff0a7e24 */ /* 0x000fe2000f8e00ff */
[----:B------:R-:W-:Y:S02]  /*bf90*/  SEL R11, RZ, 0x4, P3 ;  /* 0x00000004ff0b7807 */ /* 0x000fe40001800000 */
[----:B------:R-:W-:Y:S01]  /*bfa0*/  ISETP.GE.AND P3, PT, R25, R24, PT ;  /* 0x000000181900720c */ /* 0x000fe20003f66270 */
[----:B------:R-:W-:-:S03]  /*bfb0*/  IMAD.WIDE R6, R10, 0x4, R18 ;  /* 0x000000040a067825 */ /* 0x000fc600078e0212 */
[----:B------:R-:W-:Y:S02]  /*bfc0*/  SEL R10, RZ, 0x4, P3 ;  /* 0x00000004ff0a7807 */ /* 0x000fe40001800000 */
[----:B------:R2:W-:Y:S02]  /*bfd0*/  LDGSTS.E [R247+0x6a000], desc[UR22][R6.64], P6 ;  /* 0x6a00000006f77fae */ /* 0x0005e4000b1a1016 */
[----:B------:R-:W-:-:S04]  /*bfe0*/  SEL R10, R10, RZ, P1 ;  /* 0x000000ff0a0a7207 */ /* 0x000fc80000800000 */
[----:B------:R-:W-:Y:S01]  /*bff0*/  ISETP.NE.U32.AND P6, PT, R10, RZ, PT ;  /* 0x000000ff0a00720c */ /* 0x000fe20003fc5070 */
[----:B------:R-:W-:Y:S01]  /*c000*/  IMAD.U32 R10, RZ, RZ, UR4 ;  /* 0x00000004ff0a7e24 */ /* 0x000fe2000f8e00ff */
[----:B------:R4:W-:Y:S04]  /*c010*/  STL.64 [R1+0x278], R8 ;  /* 0x0002780801007387 */ /* 0x0009e80000100a00 */
[----:B------:R2:W-:Y:S01]  /*c020*/  STL.64 [R1+0x268], R6 ;  /* 0x0002680601007387 */ /* 0x0005e20000100a00 */
[----:B----4-:R-:W-:-:S03]  /*c030*/  IMAD.WIDE R8, R10, 0x4, R32 ;  /* 0x000000040a087825 */ /* 0x010fc600078e0220 */
[----:B------:R-:W3:Y:S01]  /*c040*/  LDL.LU.64 R32, [R1+0x10] ;  /* 0x0000100001207983 */ /* 0x000ee20000300a00 */
[----:B------:R-:W-:-:S04]  /*c050*/  IMAD.WIDE R4, R10, 0x4, R4 ;  /* 0x000000040a047825 */ /* 0x000fc800078e0204 */
[C---:B------:R-:W-:Y:S01]  /*c060*/  IMAD.WIDE R14, R10.reuse, 0x4, R14 ;  /* 0x000000040a0e7825 */ /* 0x040fe200078e020e */
[----:B------:R1:W-:Y:S03]  /*c070*/  STL.64 [R1+0x290], R4 ;  /* 0x0002900401007387 */ /* 0x0003e60000100a00 */
[C---:B------:R-:W-:Y:S01]  /*c080*/  IMAD.WIDE R12, R10.reuse, 0x4, R22 ;  /* 0x000000040a0c7825 */ /* 0x040fe200078e0216 */
[----:B------:R-:W-:Y:S04]  /*c090*/  STL.64 [R1+0x288], R8 ;  /* 0x0002880801007387 */ /* 0x000fe80000100a00 */
[----:B------:R4:W-:Y:S04]  /*c0a0*/  STL.64 [R1+0x230], R14 ;  /* 0x0002300e01007387 */ /* 0x0009e80000100a00 */
[----:B------:R4:W-:Y:S04]  /*c0b0*/  LDGSTS.E [R247+0x6c000], desc[UR22][R14.64], P5 ;  /* 0x6c0000000ef77fae */ /* 0x0009e8000a9a1016 */
[----:B------:R-:W-:Y:S04]  /*c0c0*/  STL.64 [R1+0x228], R12 ;  /* 0x0002280c01007387 */ /* 0x000fe80000100a00 */
[----:B------:R-:W-:Y:S04]  /*c0d0*/  LDGSTS.E [R247+0x6e000], desc[UR22][R12.64], P4 ;  /* 0x6e0000000cf77fae */ /* 0x000fe8000a1a1016 */
[----:B------:R-:W-:Y:S01]  /*c0e0*/  LDGSTS.E [R248+0x68000], desc[UR22][R4.64], P2 ;  /* 0x6800000004f87fae */ /* 0x000fe200091a1016 */
[----:B--2---:R-:W-:-:S05]  /*c0f0*/  IMAD.WIDE R6, R10, 0x4, R30 ;  /* 0x000000040a067825 */ /* 0x004fca00078e021e */
[----:B------:R3:W-:Y:S04]  /*c100*/  STL.64 [R1+0x258], R6 ;  /* 0x0002580601007387 */ /* 0x0007e80000100a00 */
[----:B------:R-:W-:Y:S04]  /*c110*/  STL.64 [R1+0x5c0], R246 ;  /* 0x0005c0f601007387 */ /* 0x000fe80000100a00 */
[----:B-1----:R-:W2:Y:S01]  /*c120*/  LDL.LU.64 R4, [R1+0x60] ;  /* 0x0000600001047983 */ /* 0x002ea20000300a00 */
[----:B------:R-:W1:Y:S01]  /*c130*/  S2R R25, SR_TID.X ;  /* 0x0000000000197919 */ /* 0x000e620000002100 */
[----:B------:R-:W-:-:S04]  /*c140*/  SEL R11, R11, RZ, P1 ;  /* 0x000000ff0b0b7207 */ /* 0x000fc80000800000 */
[----:B------:R-:W-:Y:S02]  /*c150*/  ISETP.NE.U32.AND P3, PT, R11, RZ, PT ;  /* 0x000000ff0b00720c */ /* 0x000fe40003f65070 */
[----:B----4-:R-:W-:-:S04]  /*c160*/  LOP3.LUT R14, R2, 0x1c, RZ, 0xfc, !PT ;  /* 0x0000001c020e7812 */ /* 0x010fc800078efcff */
[----:B------:R-:W-:-:S07]  /*c170*/  ISETP.GE.AND P2, PT, R14, R24, PT ;  /* 0x000000180e00720c */ /* 0x000fce0003f46270 */
[----:B------:R-:W-:Y:S04]  /*c180*/  LDGSTS.E [R248+0x6a000], desc[UR22][R8.64], P3 ;  /* 0x6a00000008f87fae */ /* 0x000fe800099a1016 */
[----:B------:R3:W-:Y:S01]  /*c190*/  LDGSTS.E [R248+0x6c000], desc[UR22][R6.64], P6 ;  /* 0x6c00000006f87fae */ /* 0x0007e2000b1a1016 */
[----:B-1----:R-:W-:-:S04]  /*c1a0*/  LOP3.LUT R25, R25, 0x7f, RZ, 0xc0, !PT ;  /* 0x0000007f19197812 */ /* 0x002fc800078ec0ff */
[-C--:B------:R-:W-:Y:S02]  /*c1b0*/  ISETP.GE.AND P5, PT, R25, R24.reuse, PT ;  /* 0x000000181900720c */ /* 0x080fe40003fa6270 */
[----:B------:R-:W-:Y:S02]  /*c1c0*/  LOP3.LUT R25, R2, 0x78, RZ, 0xfc, !PT ;  /* 0x0000007802197812 */ /* 0x000fe400078efcff */
[----:B------:R-:W-:Y:S02]  /*c1d0*/  SEL R10, RZ, 0x4, P5 ;  /* 0x00000004ff0a7807 */ /* 0x000fe40002800000 */
[----:B------:R-:W-:Y:S02]  /*c1e0*/  ISETP.GE.AND P4, PT, R25, R24, PT ;  /* 0x000000181900720c */ /* 0x000fe40003f86270 */
[----:B------:R-:W-:Y:S02]  /*c1f0*/  SEL R10, R10, RZ, P1 ;  /* 0x000000ff0a0a7207 */ /* 0x000fe40000800000 */
[----:B------:R-:W-:-:S02]  /*c200*/  SEL R11, RZ, 0x4, P4 ;  /* 0x00000004ff0b7807 */ /* 0x000fc40002000000 */
[----:B------:R-:W-:Y:S02]  /*c210*/  LOP3.LUT R25, R2, 0x3c, RZ, 0xfc, !PT ;  /* 0x0000003c02197812 */ /* 0x000fe400078efcff */
[----:B------:R-:W-:Y:S02]  /*c220*/  ISETP.NE.U32.AND P4, PT, R10, RZ, PT ;  /* 0x000000ff0a00720c */ /* 0x000fe40003f85070 */
[----:B------:R-:W-:Y:S02]  /*c230*/  SEL R10, RZ, 0x4, P2 ;  /* 0x00000004ff0a7807 */ /* 0x000fe40001000000 */
[----:B------:R-:W-:Y:S02]  /*c240*/  SEL R11, R11, RZ, P1 ;  /* 0x000000ff0b0b7207 */ /* 0x000fe40000800000 */
[----:B------:R-:W-:Y:S02]  /*c250*/  ISETP.GE.AND P3, PT, R25, R24, PT ;  /* 0x000000181900720c */ /* 0x000fe40003f66270 */
[----:B------:R-:W-:-:S02]  /*c260*/  SEL R10, R10, RZ, P1 ;  /* 0x000000ff0a0a7207 */ /* 0x000fc40000800000 */
[----:B------:R-:W-:Y:S02]  /*c270*/  ISETP.NE.U32.AND P2, PT, R11, RZ, PT ;  /* 0x000000ff0b00720c */ /* 0x000fe40003f45070 */
[----:B------:R-:W-:Y:S02]  /*c280*/  SEL R11, RZ, 0x4, P3 ;  /* 0x00000004ff0b7807 */ /* 0x000fe40001800000 */
[----:B------:R-:W-:Y:S01]  /*c290*/  ISETP.NE.U32.AND P3, PT, R10, RZ, PT ;  /* 0x000000ff0a00720c */ /* 0x000fe20003f65070 */
[----:B------:R-:W-:-:S04]  /*c2a0*/  IMAD.U32 R10, RZ, RZ, UR4 ;  /* 0x00000004ff0a7e24 */ /* 0x000fc8000f8e00ff */
[----:B---3--:R-:W-:Y:S02]  /*c2b0*/  IMAD.WIDE R6, R10, 0x4, R32 ;  /* 0x000000040a067825 */ /* 0x008fe400078e0220 */
[----:B------:R-:W1:Y:S01]  /*c2c0*/  LDC R33, c[0x0][0x3a0] ;  /* 0x0000e800ff217b82 */ /* 0x000e620000000800 */
[C---:B------:R-:W-:Y:S02]  /*c2d0*/  LOP3.LUT R14, R2.reuse, 0x5c, RZ, 0xfc, !PT ;  /* 0x0000005c020e7812 */ /* 0x040fe400078efcff */
[----:B------:R-:W-:Y:S01]  /*c2e0*/  LOP3.LUT R25, R2, 0x7c, RZ, 0xfc, !PT ;  /* 0x0000007c02197812 */ /* 0x000fe200078efcff */
[----:B------:R1:W-:Y:S01]  /*c2f0*/  LDGSTS.E [R248+0x6e000], desc[UR22][R6.64], P2 ;  /* 0x6e00000006f87fae */ /* 0x0003e200091a1016 */
[----:B------:R-:W-:-:S04]  /*c300*/  ISETP.GE.AND P6, PT, R14, R24, PT ;  /* 0x000000180e00720c */ /* 0x000fc80003fc6270 */
[----:B------:R-:W-:Y:S01]  /*c310*/  SEL R10, RZ, 0x4, P6 ;  /* 0x00000004ff0a7807 */ /* 0x000fe20003000000 */
[----:B------:R1:W-:Y:S01]  /*c320*/  STL.64 [R1+0x238], R6 ;  /* 0x0002380601007387 */ /* 0x0003e20000100a00 */
[----:B------:R-:W-:Y:S02]  /*c330*/  SEL R11, R11, RZ, P1 ;  /* 0x000000ff0b0b7207 */ /* 0x000fe40000800000 */
[----:B------:R-:W-:Y:S02]  /*c340*/  SEL R10, R10, RZ, P1 ;  /* 0x000000ff0a0a7207 */ /* 0x000fe40000800000 */
[----:B------:R-:W-:Y:S02]  /*c350*/  ISETP.GE.AND P5, PT, R25, R24, PT ;  /* 0x000000181900720c */ /* 0x000fe40003fa6270 */
[----:B------:R-:W-:Y:S02]  /*c360*/  ISETP.NE.U32.AND P6, PT, R11, RZ, PT ;  /* 0x000000ff0b00720c */ /* 0x000fe40003fc5070 */
[----:B------:R-:W-:Y:S01]  /*c370*/  ISETP.NE.U32.AND P2, PT, R10, RZ, PT ;  /* 0x000000ff0a00720c */ /* 0x000fe20003f45070 */
[----:B------:R-:W-:-:S02]  /*c380*/  IMAD.U32 R10, RZ, RZ, UR4 ;  /* 0x00000004ff0a7e24 */ /* 0x000fc4000f8e00ff */
[C---:B-1----:R-:W-:Y:S01]  /*c390*/  VIADD R6, R33.reuse, 0xffffff00 ;  /* 0xffffff0021067836 */ /* 0x042fe20000000000 */
[----:B------:R-:W-:Y:S01]  /*c3a0*/  SEL R11, RZ, 0x4, P5 ;  /* 0x00000004ff0b7807 */ /* 0x000fe20002800000 */
[----:B------:R-:W-:-:S03]  /*c3b0*/  VIADD R33, R33, 0x7f ;  /* 0x0000007f21217836 */ /* 0x000fc60000000000 */
[----:B------:R-:W-:Y:S01]  /*c3c0*/  ISETP.GE.AND P5, PT, R2, R6, PT ;  /* 0x000000060200720c */ /* 0x000fe20003fa6270 */
[----:B------:R-:W-:Y:S01]  /*c3d0*/  USHF.L.U32 UR5, UR17, 0x7, URZ ;  /* 0x0000000711057899 */ /* 0x000fe200080006ff */
[----:B------:R1:W-:Y:S01]  /*c3e0*/  STL.64 [R1+0x5c8], R2 ;  /* 0x0005c80201007387 */ /* 0x0003e20000100a00 */
[----:B--2---:R-:W-:Y:S01]  /*c3f0*/  IMAD.WIDE R4, R10, 0x4, R4 ;  /* 0x000000040a047825 */ /* 0x004fe200078e0204 */
[----:B------:R-:W-:Y:S02]  /*c400*/  SEL R10, RZ, 0x4, P5 ;  /* 0x00000004ff0a7807 */ /* 0x000fe40002800000 */
[----:B------:R-:W-:Y:S02]  /*c410*/  ISETP.GT.AND P5, PT, R33, 0x17f, PT ;  /* 0x0000017f2100780c */ /* 0x000fe40003fa4270 */
[----:B------:R2:W-:Y:S02]  /*c420*/  LDGSTS.E [R249+0x68000], desc[UR22][R4.64], P3 ;  /* 0x6800000004f97fae */ /* 0x0005e400099a1016 */
[----:B------:R-:W-:-:S04]  /*c430*/  SEL R10, R10, RZ, P5 ;  /* 0x000000ff0a0a7207 */ /* 0x000fc80002800000 */
[----:B------:R-:W-:Y:S01]  /*c440*/  ISETP.NE.U32.AND P3, PT, R10, RZ, PT ;  /* 0x000000ff0a00720c */ /* 0x000fe20003f65070 */
[----:B------:R-:W-:Y:S01]  /*c450*/  IMAD.U32 R10, RZ, RZ, UR5 ;  /* 0x00000005ff0a7e24 */ /* 0x000fe2000f8e00ff */
[----:B------:R2:W-:Y:S03]  /*c460*/  STL.64 [R1+0x240], R4 ;  /* 0x0002400401007387 */ /* 0x0005e60000100a00 */
[----:B-1----:R-:W-:-:S04]  /*c470*/  IMAD.WIDE R2, R10, 0x4, R42 ;  /* 0x000000040a027825 */ /* 0x002fc800078e022a */
[C---:B--2---:R-:W-:Y:S02]  /*c480*/  IMAD.WIDE R4, R10.reuse, 0x4, R108 ;  /* 0x000000040a047825 */ /* 0x044fe400078e026c */
[----:B------:R-:W2:Y:S04]  /*c490*/  LDL.LU.64 R108, [R1+0x660] ;  /* 0x00066000016c7983 */ /* 0x000ea80000300a00 */
[----:B------:R1:W-:Y:S04]  /*c4a0*/  STL.64 [R1+0x1b0], R4 ;  /* 0x0001b00401007387 */ /* 0x0003e80000100a00 */
[----:B------:R-:W3:Y:S04]  /*c4b0*/  LDL.LU.64 R42, [R1+0x658] ;  /* 0x00065800012a7983 */ /* 0x000ee80000300a00 */
[----:B------:R4:W-:Y:S01]  /*c4c0*/  STL.64 [R1+0x210], R2 ;  /* 0x0002100201007387 */ /* 0x0009e20000100a00 */
[----:B-1----:R-:W-:-:S03]  /*c4d0*/  IMAD.WIDE R4, R10, 0x4, R100 ;  /* 0x000000040a047825 */ /* 0x002fc600078e0264 */
[----:B------:R-:W2:Y:S01]  /*c4e0*/  LDL.LU.64 R100, [R1+0x650] ;  /* 0x0006500001647983 */ /* 0x000ea20000300a00 */
[----:B----4-:R-:W-:-:S03]  /*c4f0*/  IMAD.WIDE R2, R10, 0x4, R46 ;  /* 0x000000040a027825 */ /* 0x010fc600078e022e */
[----:B------:R1:W-:Y:S04]  /*c500*/  STL.64 [R1+0x1a0], R4 ;  /* 0x0001a00401007387 */ /* 0x0003e80000100a00 */
[----:B------:R-:W4:Y:S04]  /*c510*/  LDL.LU.64 R46, [R1+0x648] ;  /* 0x00064800012e7983 */ /* 0x000f280000300a00 */
[----:B------:R1:W-:Y:S02]  /*c520*/  STL.64 [R1+0x208], R2 ;  /* 0x0002080201007387 */ /* 0x0003e40000100a00 */
[----:B-1----:R-:W-:-:S02]  /*c530*/  IMAD.WIDE R4, R10, 0x4, R92 ;  /* 0x000000040a047825 */ /* 0x002fc400078e025c */
[----:B------:R-:W2:Y:S02]  /*c540*/  LDL.LU.64 R92, [R1+0x640] ;  /* 0x00064000015c7983 */ /* 0x000ea40000300a00 */
[C---:B------:R-:W-:Y:S02]  /*c550*/  IMAD.WIDE R2, R10.reuse, 0x4, R50 ;  /* 0x000000040a027825 */ /* 0x040fe400078e0232 */
[----:B------:R1:W-:Y:S04]  /*c560*/  STL.64 [R1+0x190], R4 ;  /* 0x0001900401007387 */ /* 0x0003e80000100a00 */
[----:B------:R-:W2:Y:S04]  /*c570*/  LDL.LU.64 R50, [R1+0x638] ;  /* 0x0006380001327983 */ /* 0x000ea80000300a00 */
        /* <DEDUP_REMOVED lines=17> */
[----:B------:R1:W-:Y:S02]  /*c690*/  STL.64 [R1+0x1e8], R2 ;  /* 0x0001e80201007387 */ /* 0x0003e40000100a00 */
[----:B-1----:R-:W-:-:S04]  /*c6a0*/  IMAD.WIDE R4, R10, 0x4, R64 ;  /* 0x000000040a047825 */ /* 0x002fc800078e0240 */
[C---:B------:R-:W-:Y:S01]  /*c6b0*/  IMAD.WIDE R2, R10.reuse, 0x4, R66 ;  /* 0x000000040a027825 */ /* 0x040fe200078e0242 */
[----:B------:R-:W-:Y:S04]  /*c6c0*/  STL.64 [R1+0x50], R4 ;  /* 0x0000500401007387 */ /* 0x000fe80000100a00 */
[----:B------:R1:W-:Y:S02]  /*c6d0*/  STL.64 [R1+0x1e0], R2 ;  /* 0x0001e00201007387 */ /* 0x0003e40000100a00 */
[----:B-1----:R-:W-:-:S05]  /*c6e0*/  IMAD.WIDE R2, R10, 0x4, R74 ;  /* 0x000000040a027825 */ /* 0x002fca00078e024a */
[----:B------:R1:W-:Y:S02]  /*c6f0*/  STL.64 [R1+0x1d8], R2 ;  /* 0x0001d80201007387 */ /* 0x0003e40000100a00 */
[----:B-1----:R-:W-:-:S05]  /*c700*/  IMAD.WIDE R2, R10, 0x4, R82 ;  /* 0x000000040a027825 */ /* 0x002fca00078e0252 */
[----:B------:R1:W-:Y:S01]  /*c710*/  STL.64 [R1+0x1d0], R2 ;  /* 0x0001d00201007387 */ /* 0x0003e20000100a00 */
[----:B------:R-:W-:-:S04]  /*c720*/  IMAD.WIDE R246, R10, 0x4, R106 ;  /* 0x000000040af67825 */ /* 0x000fc800078e026a */
[----:B-1----:R-:W-:-:S05]  /*c730*/  IMAD.WIDE R2, R10, 0x4, R90 ;  /* 0x000000040a027825 */ /* 0x002fca00078e025a */
[----:B------:R1:W-:Y:S01]  /*c740*/  STL.64 [R1+0x1c0], R2 ;  /* 0x0001c00201007387 */ /* 0x0003e20000100a00 */
[C---:B------:R-:W-:Y:S01]  /*c750*/  IMAD.WIDE R244, R10.reuse, 0x4, R114 ;  /* 0x000000040af47825 */ /* 0x040fe200078e0272 */
[----:B------:R-:W-:Y:S01]  /*c760*/  SEL R11, R11, RZ, P1 ;  /* 0x000000ff0b0b7207 */ /* 0x000fe20000800000 */
[----:B------:R-:W2:Y:S02]  /*c770*/  LDC R114, c[0x0][0x3a0] ;  /* 0x0000e800ff727b82 */ /* 0x000ea40000000800 */
[----:B------:R-:W-:-:S04]  /*c780*/  IMAD.WIDE R26, R10, 0x4, R122 ;  /* 0x000000040a1a7825 */ /* 0x000fc800078e027a */
[----:B-1----:R-:W-:-:S05]  /*c790*/  IMAD.WIDE R2, R10, 0x4, R98 ;  /* 0x000000040a027825 */ /* 0x002fca00078e0262 */
[----:B------:R-:W-:Y:S01]  /*c7a0*/  STL.64 [R1+0x1b8], R2 ;  /* 0x0001b80201007387 */ /* 0x000fe20000100a00 */
[----:B------:R-:W-:-:S03]  /*c7b0*/  IMAD.WIDE R8, R10, 0x4, R130 ;  /* 0x000000040a087825 */ /* 0x000fc600078e0282 */
[----:B------:R1:W-:Y:S01]  /*c7c0*/  STL.64 [R1+0x5d0], R2 ;  /* 0x0005d00201007387 */ /* 0x0003e20000100a00 */
[----:B------:R-:W-:-:S03]  /*c7d0*/  IMAD.WIDE R16, R10, 0x4, R138 ;  /* 0x000000040a107825 */ /* 0x000fc600078e028a */
[----:B------:R-:W-:Y:S04]  /*c7e0*/  STL.64 [R1+0x1a8], R246 ;  /* 0x0001a8f601007387 */ /* 0x000fe80000100a00 */
        /* <DEDUP_REMOVED lines=9> */
[----:B------:R-:W2:Y:S01]  /*c880*/  LDL.LU.64 R30, [R1+0xe0] ;  /* 0x0000e000011e7983 */ /* 0x000ea20000300a00 */
[----:B-1----:R-:W-:-:S03]  /*c890*/  IMAD.WIDE R2, R10, 0x4, R146 ;  /* 0x000000040a027825 */ /* 0x002fc600078e0292 */
[----:B------:R-:W2:Y:S04]  /*c8a0*/  LDL.LU.64 R22, [R1+0xd8] ;  /* 0x0000d80001167983 */ /* 0x000ea80000300a00 */
[----:B------:R1:W-:Y:S04]  /*c8b0*/  STL.64 [R1+0x60], R2 ;  /* 0x0000600201007387 */ /* 0x0003e80000100a00 */
[----:B------:R-:W2:Y:S04]  /*c8c0*/  LDL.LU.64 R66, [R1+0xe8] ;  /* 0x0000e80001427983 */ /* 0x000ea80000300a00 */
        /* <DEDUP_REMOVED lines=8> */
[----:B------:R-:W2:Y:S01]  /*c950*/  LDL.LU.64 R12, [R1+0x130] ;  /* 0x00013000010c7983 */ /* 0x000ea20000300a00 */
[----:B------:R-:W-:-:S03]  /*c960*/  IMAD.WIDE R154, R10, 0x4, R154 ;  /* 0x000000040a9a7825 */ /* 0x000fc600078e029a */
[----:B------:R-:W2:Y:S01]  /*c970*/  LDL.LU.64 R32, [R1+0x170] ;  /* 0x0001700001207983 */ /* 0x000ea20000300a00 */
[----:B------:R-:W-:-:S03]  /*c980*/  IMAD.WIDE R20, R10, 0x4, R170 ;  /* 0x000000040a147825 */ /* 0x000fc600078e02aa */
[----:B-1----:R-:W2:Y:S01]  /*c990*/  LDL.LU.64 R2, [R1+0x178] ;  /* 0x0001780001027983 */ /* 0x002ea20000300a00 */
[----:B------:R-:W-:-:S04]  /*c9a0*/  IMAD.WIDE R6, R10, 0x4, R178 ;  /* 0x000000040a067825 */ /* 0x000fc800078e02b2 */
[C---:B------:R-:W-:Y:S01]  /*c9b0*/  IMAD.WIDE R4, R10.reuse, 0x4, R186 ;  /* 0x000000040a047825 */ /* 0x040fe200078e02ba */
[----:B------:R1:W-:Y:S03]  /*c9c0*/  STL.64 [R1+0x600], R154 ;  /* 0x0006009a01007387 */ /* 0x0003e60000100a00 */
[C---:B------:R-:W-:Y:S01]  /*c9d0*/  IMAD.WIDE R98, R10.reuse, 0x4, R194 ;  /* 0x000000040a627825 */ /* 0x040fe200078e02c2 */
[----:B------:R1:W-:Y:S04]  /*c9e0*/  STL.64 [R1+0xa0], R20 ;  /* 0x0000a01401007387 */ /* 0x0003e80000100a00 */
[----:B------:R1:W-:Y:S04]  /*c9f0*/  STL.64 [R1+0x98], R6 ;  /* 0x0000980601007387 */ /* 0x0003e80000100a00 */
[----:B------:R1:W-:Y:S04]  /*ca00*/  STL.64 [R1+0x70], R4 ;  /* 0x0000700401007387 */ /* 0x0003e80000100a00 */
[----:B------:R1:W-:Y:S04]  /*ca10*/  STL.64 [R1+0x48], R98 ;  /* 0x0000486201007387 */ /* 0x0003e80000100a00 */
[----:B------:R-:W2:Y:S01]  /*ca20*/  LDL.LU.64 R106, [R1+0x180] ;  /* 0x00018000016a7983 */ /* 0x000ea20000300a00 */
[----:B------:R-:W-:Y:S01]  /*ca30*/  IMAD.U32 R74, RZ, RZ, UR5 ;  /* 0x00000005ff4a7e24 */ /* 0x000fe2000f8e00ff */
[----:B------:R-:W-:Y:S01]  /*ca40*/  ISETP.NE.U32.AND P1, PT, R11, RZ, PT ;  /* 0x000000ff0b00720c */ /* 0x000fe20003f25070 */
[----:B------:R-:W-:-:S04]  /*ca50*/  IMAD.WIDE R34, R10, 0x4, R34 ;  /* 0x000000040a227825 */ /* 0x000fc800078e0222 */
[----:B------:R-:W-:-:S04]  /*ca60*/  IMAD.WIDE R36, R10, 0x4, R36 ;  /* 0x000000040a247825 */ /* 0x000fc800078e0224 */
[----:B------:R-:W-:-:S04]  /*ca70*/  IMAD.WIDE R38, R10, 0x4, R38 ;  /* 0x000000040a267825 */ /* 0x000fc800078e0226 */
[----:B------:R-:W-:-:S04]  /*ca80*/  IMAD.WIDE R40, R10, 0x4, R40 ;  /* 0x000000040a287825 */ /* 0x000fc800078e0228 */
[----:B---3--:R-:W-:-:S04]  /*ca90*/  IMAD.WIDE R42, R10, 0x4, R42 ;  /* 0x000000040a2a7825 */ /* 0x008fc800078e022a */
[----:B------:R-:W-:-:S04]  /*caa0*/  IMAD.WIDE R44, R10, 0x4, R44 ;  /* 0x000000040a2c7825 */ /* 0x000fc800078e022c */
[----:B----4-:R-:W-:-:S04]  /*cab0*/  IMAD.WIDE R46, R10, 0x4, R46 ;  /* 0x000000040a2e7825 */ /* 0x010fc800078e022e */
[----:B------:R-:W-:-:S04]  /*cac0*/  IMAD.WIDE R48, R10, 0x4, R48 ;  /* 0x000000040a307825 */ /* 0x000fc800078e0230 */
[----:B--2---:R-:W-:-:S04]  /*cad0*/  IMAD.WIDE R50, R10, 0x4, R50 ;  /* 0x000000040a327825 */ /* 0x004fc800078e0232 */
[----:B------:R-:W-:-:S04]  /*cae0*/  IMAD.WIDE R52, R10, 0x4, R52 ;  /* 0x000000040a347825 */ /* 0x000fc800078e0234 */
        /* <DEDUP_REMOVED lines=39> */
[----:B------:R-:W-:-:S04]  /*cd60*/  IMAD.U32 R30, RZ, RZ, UR5 ;  /* 0x00000005ff1e7e24 */ /* 0x000fc8000f8e00ff */
[----:B------:R-:W-:-:S04]  /*cd70*/  IMAD.WIDE R30, R30, 0x4, R22 ;  /* 0x000000041e1e7825 */ /* 0x000fc800078e0216 */
[----:B------:R-:W-:-:S04]  /*cd80*/  IMAD.U32 R22, RZ, RZ, UR5 ;  /* 0x00000005ff167e24 */ /* 0x000fc8000f8e00ff */
[----:B------:R-:W-:-:S04]  /*cd90*/  IMAD.WIDE R22, R22, 0x4, R66 ;  /* 0x0000000416167825 */ /* 0x000fc800078e0242 */
[----:B------:R-:W-:-:S04]  /*cda0*/  IMAD.U32 R66, RZ, RZ, UR5 ;  /* 0x00000005ff427e24 */ /* 0x000fc8000f8e00ff */
[----:B------:R-:W-:-:S04]  /*cdb0*/  IMAD.WIDE R66, R66, 0x4, R90 ;  /* 0x0000000442427825 */ /* 0x000fc800078e025a */
[----:B------:R-:W-:-:S04]  /*cdc0*/  IMAD.U32 R90, RZ, RZ, UR5 ;  /* 0x00000005ff5a7e24 */ /* 0x000fc8000f8e00ff */
[----:B------:R-:W-:-:S04]  /*cdd0*/  IMAD.WIDE R90, R90, 0x4, R28 ;  /* 0x000000045a5a7825 */ /* 0x000fc800078e021c */
[----:B------:R-:W-:Y:S02]  /*cde0*/  IMAD.U32 R28, RZ, RZ, UR5 ;  /* 0x00000005ff1c7e24 */ /* 0x000fe4000f8e00ff */
[----:B------:R-:W-:-:S04]  /*cdf0*/  IMAD.WIDE R158, R10, 0x4, R158 ;  /* 0x000000040a9e7825 */ /* 0x000fc800078e029e */
[----:B------:R-:W-:-:S04]  /*ce00*/  IMAD.WIDE R28, R28, 0x4, R18 ;  /* 0x000000041c1c7825 */ /* 0x000fc800078e0212 */
[----:B------:R-:W-:Y:S02]  /*ce10*/  IMAD.U32 R18, RZ, RZ, UR5 ;  /* 0x00000005ff127e24 */ /* 0x000fe4000f8e00ff */
        /* <DEDUP_REMOVED lines=38> */
[----:B------:R-:W-:Y:S02]  /*d080*/  IMAD.WIDE R10, R10, 0x4, R12 ;  /* 0x000000040a0a7825 */ /* 0x000fe400078e020c */
[----:B------:R-:W2:Y:S02]  /*d090*/  S2R R13, SR_TID.X ;  /* 0x00000000000d7919 */ /* 0x000ea40000002100 */
        /* <DEDUP_REMOVED lines=11> */
[----:B------:R-:W-:Y:S01]  /*d150*/  IMAD.U32 R32, RZ, RZ, UR4 ;  /* 0x00000004ff207e24 */ /* 0x000fe2000f8e00ff */
[----:B------:R-:W-:Y:S01]  /*d160*/  LDGSTS.E [R249+0x6a000], desc[UR22][R58.64], P6 ;  /* 0x6a0000003af97fae */ /* 0x000fe2000b1a1016 */
[----:B------:R-:W-:Y:S02]  /*d170*/  IMAD.U32 R12, RZ, RZ, UR4 ;  /* 0x00000004ff0c7e24 */ /* 0x000fe4000f8e00ff */
[----:B------:R-:W-:Y:S01]  /*d180*/  IMAD.WIDE R32, R32, 0x4, R2 ;  /* 0x0000000420207825 */ /* 0x000fe200078e0202 */
[----:B--2---:R-:W-:-:S03]  /*d190*/  SHF.R.U32.HI R3, RZ, 0x6, R13 ;  /* 0x00000006ff037819 */ /* 0x004fc6000001160d */
[----:B------:R-:W-:Y:S01]  /*d1a0*/  IMAD.WIDE R12, R12, 0x4, R106 ;  /* 0x000000040c0c7825 */ /* 0x000fe200078e026a */
[----:B------:R-:W-:Y:S04]  /*d1b0*/  LDGSTS.E [R249+0x6c000], desc[UR22][R32.64], P2 ;  /* 0x6c00000020f97fae */ /* 0x000fe800091a1016 */
[----:B------:R-:W-:Y:S04]  /*d1c0*/  LDGSTS.E [R249+0x6e000], desc[UR22][R12.64], P1 ;  /* 0x6e0000000cf97fae */ /* 0x000fe800089a1016 */
[----:B------:R-:W0:Y:S04]  /*d1d0*/  LDGDEPBAR ;  /* 0x00000000000079af */ /* 0x000e280000000000 */
        /* <DEDUP_REMOVED lines=22> */
[----:B------:R-:W-:-:S03]  /*d340*/  SGXT.U32 R3, R3, 0x2 ;  /* 0x000000020303781a */ /* 0x000fc60000000000 */
[----:B------:R-:W-:Y:S04]  /*d350*/  LDGSTS.E [R0+0x25800], desc[UR22][R188.64], P4 ;  /* 0x25800000bc007fae */ /* 0x000fe8000a1a1016 */
[----:B------:R-:W-:Y:S04]  /*d360*/  LDGSTS.E [R0+0x25c00], desc[UR22][R196.64], P4 ;  /* 0x25c00000c4007fae */ /* 0x000fe8000a1a1016 */
[----:B------:R-:W-:Y:S04]  /*d370*/  LDGSTS.E [R0+0x26000], desc[UR22][R204.64], P4 ;  /* 0x26000000cc007fae */ /* 0x000fe8000a1a1016 */
[----:B------:R-:W-:Y:S01]  /*d380*/  LDGSTS.E [R0+0x26400], desc[UR22][R212.64], P4 ;  /* 0x26400000d4007fae */ /* 0x000fe2000a1a1016 */
[----:B------:R-:W-:-:S03]  /*d390*/  VIADD R115, R114, 0xffffff00 ;  /* 0xffffff0072737836 */ /* 0x000fc60000000000 */
[----:B------:R-:W-:Y:S01]  /*d3a0*/  LDGSTS.E [R0+0x26800], desc[UR22][R220.64], P4 ;  /* 0x26800000dc007fae */ /* 0x000fe2000a1a1016 */
[----:B------:R-:W-:-:S03]  /*d3b0*/  LOP3.LUT R3, R3, 0x20, RZ, 0xfc, !PT ;  /* 0x0000002003037812 */ /* 0x000fc600078efcff */
[----:B------:R-:W-:Y:S04]  /*d3c0*/  LDGSTS.E [R0+0x26c00], desc[UR22][R228.64], P4 ;  /* 0x26c00000e4007fae */ /* 0x000fe8000a1a1016 */
[----:B------:R-:W-:Y:S04]  /*d3d0*/  LDGSTS.E [R0+0x27000], desc[UR22][R236.64], P4 ;  /* 0x27000000ec007fae */ /* 0x000fe8000a1a1016 */
[----:B------:R-:W-:Y:S04]  /*d3e0*/  LDGSTS.E [R0+0x27400], desc[UR22][R74.64], P4 ;  /* 0x274000004a007fae */ /* 0x000fe8000a1a1016 */
[----:B------:R-:W-:Y:S01]  /*d3f0*/  LDGSTS.E [R0+0x27800], desc[UR22][R90.64], P4 ;  /* 0x278000005a007fae */ /* 0x000fe2000a1a1016 */
[----:B------:R-:W-:-:S03]  /*d400*/  ISETP.GE.AND P6, PT, R3, R115, PT ;  /* 0x000000730300720c */ /* 0x000fc60003fc6270 */
[----:B------:R-:W-:Y:S04]  /*d410*/  LDGSTS.E [R0+0x27c00], desc[UR22][R82.64], P4 ;  /* 0x27c0000052007fae */ /* 0x000fe8000a1a1016 */
[----:B------:R-:W-:Y:S04]  /*d420*/  LDGSTS.E [R250+0x20100], desc[UR22][R36.64], P4 ;  /* 0x2010000024fa7fae */ /* 0x000fe8000a1a1016 */
[----:B------:R-:W-:Y:S04]  /*d430*/  LDGSTS.E [R250+0x20500], desc[UR22][R40.64], P4 ;  /* 0x2050000028fa7fae */ /* 0x000fe8000a1a1016 */
[----:B------:R-:W5:Y:S04]  /*d440*/  LDL.LU R0, [R1+0x608] ;  /* 0x0006080001007983 */ /* 0x000f680000300800 */
[----:B------:R-:W2:Y:S04]  /*d450*/  LDL.64 R106, [R1+0x1b0] ;  /* 0x0001b000016a7983 */ /* 0x000ea80000100a00 */
[----:B------:R-:W3:Y:S04]  /*d460*/  LDL.64 R2, [R1+0x1a0] ;  /* 0x0001a00001027983 */ /* 0x000ee80000100a00 */
[----:B------:R-:W4:Y:S04]  /*d470*/  LDL.64 R186, [R1+0x190] ;  /* 0x0001900001ba7983 */ /* 0x000f280000100a00 */
[----:B------:R-:W4:Y:S04]  /*d480*/  LDL.64 R146, [R1+0x188] ;  /* 0x0001880001927983 */ /* 0x000f280000100a00 */
[----:B------:R-:W4:Y:S04]  /*d490*/  LDL.64 R138, [R1+0xa8] ;  /* 0x0000a800018a7983 */ /* 0x000f280000100a00 */
[----:B------:R-:W4:Y:S04]  /*d4a0*/  LDL.64 R130, [R1+0x78] ;  /* 0x0000780001827983 */ /* 0x000f280000100a00 */
[----:B------:R-:W4:Y:S04]  /*d4b0*/  LDL.64 R122, [R1+0x50] ;  /* 0x00005000017a7983 */ /* 0x000f280000100a00 */
        /* <DEDUP_REMOVED lines=25> */
[----:B-1----:R-:W4:Y:S04]  /*d650*/  LDL.64 R154, [R1+0x210] ;  /* 0x00021000019a7983 */ /* 0x002f280000100a00 */
[----:B------:R-:W-:Y:S04]  /*d660*/  LDGSTS.E [R250+0x26d00], desc[UR22][R230.64], P4 ;  /* 0x26d00000e6fa7fae */ /* 0x000fe8000a1a1016 */
[----:B------:R-:W4:Y:S04]  /*d670*/  LDL.64 R16, [R1+0x208] ;  /* 0x0002080001107983 */ /* 0x000f280000100a00 */
[----:B------:R-:W4:Y:S04]  /*d680*/  LDL.64 R178, [R1+0x200] ;  /* 0x0002000001b27983 */ /* 0x000f280000100a00 */
[----:B------:R-:W-:Y:S04]  /*d690*/  LDGSTS.E [R250+0x27100], desc[UR22][R238.64], P4 ;  /* 0x27100000eefa7fae */ /* 0x000fe8000a1a1016 */
[----:B------:R-:W-:Y:S04]  /*d6a0*/  LDGSTS.E [R250+0x27500], desc[UR22][R30.64], P4 ;  /* 0x275000001efa7fae */ /* 0x000fe8000a1a1016 */
[----:B------:R-:W4:Y:S04]  /*d6b0*/  LDL.64 R8, [R1+0x1f8] ;  /* 0x0001f80001087983 */ /* 0x000f280000100a00 */
[----:B------:R-:W-:Y:S04]  /*d6c0*/  LDGSTS.E [R250+0x27900], desc[UR22][R28.64], P4 ;  /* 0x279000001cfa7fae */ /* 0x000fe8000a1a1016 */
[----:B------:R-:W4:Y:S04]  /*d6d0*/  LDL.64 R26, [R1+0x1f0] ;  /* 0x0001f000011a7983 */ /* 0x000f280000100a00 */
[----:B------:R-:W-:Y:S04]  /*d6e0*/  LDGSTS.E [R250+0x27d00], desc[UR22][R24.64], P4 ;  /* 0x27d0000018fa7fae */ /* 0x000fe8000a1a1016 */
[----:B------:R-:W4:Y:S04]  /*d6f0*/  LDL.64 R244, [R1+0x1e8] ;  /* 0x0001e80001f47983 */ /* 0x000f280000100a00 */
[----:B------:R-:W4:Y:S04]  /*d700*/  LDL.64 R170, [R1+0x1e0] ;  /* 0x0001e00001aa7983 */ /* 0x000f280000100a00 */
[----:B------:R-:W4:Y:S04]  /*d710*/  LDL.64 R246, [R1+0x1d0] ;  /* 0x0001d00001f67983 */ /* 0x000f280000100a00 */
[----:B------:R-:W4:Y:S04]  /*d720*/  LDL.64 R194, [R1+0x60] ;  /* 0x0000600001c27983 */ /* 0x000f280000100a00 */
[----:B--2---:R-:W-:Y:S04]  /*d730*/  LDGSTS.E [R251+0x20200], desc[UR22][R106.64], P4 ;  /* 0x202000006afb7fae */ /* 0x004fe8000a1a1016 */
[----:B---3--:R-:W-:Y:S04]  /*d740*/  LDGSTS.E [R251+0x20600], desc[UR22][R2.64], P4 ;  /* 0x2060000002fb7fae */ /* 0x008fe8000a1a1016 */
[----:B----4-:R-:W-:Y:S04]  /*d750*/  LDGSTS.E [R251+0x20a00], desc[UR22][R186.64], P4 ;  /* 0x20a00000bafb7fae */ /* 0x010fe8000a1a1016 */
[----:B------:R-:W2:Y:S04]  /*d760*/  LDL.64 R106, [R1+0x1d8] ;  /* 0x0001d800016a7983 */ /* 0x000ea80000100a00 */
[----:B------:R-:W3:Y:S04]  /*d770*/  LDL.64 R2, [R1+0x1c0] ;  /* 0x0001c00001027983 */ /* 0x000ee80000100a00 */
        /* <DEDUP_REMOVED lines=41> */
[----:B--2---:R-:W-:Y:S04]  /*da10*/  LDGSTS.E [R252+0x21f00], desc[UR22][R106.64], P4 ;  /* 0x21f000006afc7fae */ /* 0x004fe8000a1a1016 */
[----:B------:R-:W-:Y:S04]  /*da20*/  LDGSTS.E [R252+0x22300], desc[UR22][R246.64], P4 ;  /* 0x22300000f6fc7fae */ /* 0x000fe8000a1a1016 */
[----:B---3--:R-:W-:Y:S04]  /*da30*/  LDGSTS.E [R252+0x22700], desc[UR22][R2.64], P4 ;  /* 0x2270000002fc7fae */ /* 0x008fe8000a1a1016 */
[----:B------:R-:W2:Y:S04]  /*da40*/  LDL.LU.64 R106, [R1+0x220] ;  /* 0x00022000016a7983 */ /* 0x000ea80000300a00 */
[----:B------:R-:W3:Y:S04]  /*da50*/  LDL.LU.64 R246, [R1+0x5d8] ;  /* 0x0005d80001f67983 */ /* 0x000ee80000300a00 */
[----:B------:R-:W2:Y:S04]  /*da60*/  LDL.LU.64 R2, [R1+0x5d0] ;  /* 0x0005d00001027983 */ /* 0x000ea80000300a00 */
[----:B--2---:R-:W-:Y:S04]  /*da70*/  LDGSTS.E [R252+0x22b00], desc[UR22][R2.64], P4 ;  /* 0x22b0000002fc7fae */ /* 0x004fe8000a1a1016 */
[----:B---3--:R-:W-:Y:S04]  /*da80*/  LDGSTS.E [R252+0x22f00], desc[UR22][R246.64], P4 ;  /* 0x22f00000f6fc7fae */ /* 0x008fe8000a1a1016 */
[----:B----4-:R-:W-:Y:S04]  /*da90*/  LDGSTS.E [R252+0x23300], desc[UR22][R244.64], P4 ;  /* 0x23300000f4fc7fae */ /* 0x010fe8000a1a1016 */
[----:B------:R-:W-:Y:S04]  /*daa0*/  LDGSTS.E [R252+0x23700], desc[UR22][R26.64], P4 ;  /* 0x237000001afc7fae */ /* 0x000fe8000a1a1016 */
[----:B------:R-:W5:Y:S04]  /*dab0*/  LDL.LU.64 R2, [R1+0x5c8] ;  /* 0x0005c80001027983 */ /* 0x000f680000300a00 */
        /* <DEDUP_REMOVED lines=11> */
[----:B------:R-:W-:Y:S04]  /*db70*/  LDGSTS.E [R252+0x25300], desc[UR22][R6.64], P4 ;  /* 0x2530000006fc7fae */ /* 0x000fe8000a1a1016 */
[----:B------:R-:W-:Y:S04]  /*db80*/  LDGSTS.E [R252+0x25700], desc[UR22][R4.64], P4 ;  /* 0x2570000004fc7fae */ /* 0x000fe8000a1a1016 */
[----:B------:R-:W5:Y:S04]  /*db90*/  LDL.LU.64 R20, [R1+0x598] ;  /* 0x0005980001147983 */ /* 0x000f680000300a00 */
[----:B------:R-:W5:Y:S04]  /*dba0*/  LDL.LU.64 R6, [R1+0x590] ;  /* 0x0005900001067983 */ /* 0x000f680000300a00 */
[----:B------:R-:W2:Y:S04]  /*dbb0*/  LDL.LU.64 R4, [R1+0x588] ;  /* 0x0005880001047983 */ /* 0x000ea80000300a00 */
[----:B------:R1:W-:Y:S01]  /*dbc0*/  LDGSTS.E [R252+0x25b00], desc[UR22][R98.64], P4 ;  /* 0x25b0000062fc7fae */ /* 0x0003e2000a1a1016 */
[----:B------:R-:W-:-:S02]  /*dbd0*/  USHF.R.S32.HI UR6, URZ, 0x1f, UR4 ;  /* 0x0000001fff067899 */ /* 0x000fc40008011404 */
[----:B------:R-:W-:Y:S01]  /*dbe0*/  USHF.L.U32 UR10, UR4, 0x2, URZ ;  /* 0x00000002040a7899 */ /* 0x000fe200080006ff */
[----:B------:R3:W-:Y:S01]  /*dbf0*/  LDGSTS.E [R252+0x25f00], desc[UR22][R202.64], P4 ;  /* 0x25f00000cafc7fae */ /* 0x0007e2000a1a1016 */
[----:B------:R-:W-:-:S03]  /*dc00*/  USHF.L.U64.HI UR11, UR4, 0x2, UR6 ;  /* 0x00000002040b7899 */ /* 0x000fc60008010206 */
[----:B------:R3:W-:Y:S01]  /*dc10*/  LDGSTS.E [R252+0x26300], desc[UR22][R210.64], P4 ;  /* 0x26300000d2fc7fae */ /* 0x0007e2000a1a1016 */
[----:B-1----:R-:W-:-:S03]  /*dc20*/  SEL R98, RZ, 0x4, P6 ;  /* 0x00000004ff627807 */ /* 0x002fc60003000000 */
[----:B------:R3:W-:Y:S01]  /*dc30*/  LDGSTS.E [R252+0x26700], desc[UR22][R218.64], P4 ;  /* 0x26700000dafc7fae */ /* 0x0007e2000a1a1016 */
[----:B------:R-:W-:-:S03]  /*dc40*/  SEL R98, R98, RZ, P5 ;  /* 0x000000ff62627207 */ /* 0x000fc60002800000 */
[----:B------:R3:W-:Y:S01]  /*dc50*/  LDGSTS.E [R252+0x26b00], desc[UR22][R226.64], P4 ;  /* 0x26b00000e2fc7fae */ /* 0x0007e2000a1a1016 */
[----:B------:R-:W-:-:S03]  /*dc60*/  ISETP.NE.U32.AND P2, PT, R98, RZ, PT ;  /* 0x000000ff6200720c */ /* 0x000fc60003f45070 */
[----:B------:R3:W-:Y:S01]  /*dc70*/  LDGSTS.E [R252+0x26f00], desc[UR22][R234.64], P4 ;  /* 0x26f00000eafc7fae */ /* 0x0007e2000a1a1016 */
[----:B------:R-:W-:-:S03]  /*dc80*/  IADD3 R98, P1, PT, R106, UR10, RZ ;  /* 0x0000000a6a627c10 */ /* 0x000fc6000ff3e0ff */
[----:B------:R3:W-:Y:S01]  /*dc90*/  LDGSTS.E [R252+0x27300], desc[UR22][R242.64], P4 ;  /* 0x27300000f2fc7fae */ /* 0x0007e2000a1a1016 */
[----:B------:R-:W-:-:S03]  /*dca0*/  IADD3.X R99, PT, PT, R107, UR11, RZ, P1, !PT ;  /* 0x0000000b6b637c10 */ /* 0x000fc60008ffe4ff */
[----:B------:R3:W-:Y:S04]  /*dcb0*/  LDGSTS.E [R252+0x27700], desc[UR22][R66.64], P4 ;  /* 0x2770000042fc7fae */ /* 0x0007e8000a1a1016 */
[----:B------:R3:W-:Y:S04]  /*dcc0*/  LDGSTS.E [R252+0x27b00], desc[UR22][R64.64], P4 ;  /* 0x27b0000040fc7fae */ /* 0x0007e8000a1a1016 */
[----:B------:R3:W-:Y:S04]  /*dcd0*/  LDGSTS.E [R252+0x27f00], desc[UR22][R10.64], P4 ;  /* 0x27f000000afc7fae */ /* 0x0007e8000a1a1016 */
[----:B------:R-:W0:Y:S01]  /*dce0*/  LDGDEPBAR ;  /* 0x00000000000079af */ /* 0x000e220000000000 */
[----:B--2---:R-:W-:Y:S01]  /*dcf0*/  IADD3 R106, P6, PT, R4, UR10, RZ ;  /* 0x0000000a046a7c10 */ /* 0x004fe2000ffde0ff */
[----:B------:R-:W-:Y:S01]  /*dd00*/  VIADD R114, R114, 0x7f ;  /* 0x0000007f72727836 */ /* 0x000fe20000000000 */
[----:B------:R-:W-:Y:S01]  /*dd10*/  ISETP.NE.U32.AND P1, PT, RZ, UR12, PT ;  /* 0x0000000cff007c0c */ /* 0x000fe2000bf25070 */
[----:B------:R-:W-:-:S04]  /*dd20*/  DEPBAR.LE SB0, 0x2 ;  /* 0x000080800000791a */ /* 0x000fc80000000000 */
[----:B------:R-:W-:Y:S02]  /*dd30*/  IADD3.X R107, PT, PT, R5, UR11, RZ, P6, !PT ;  /* 0x0000000b056b7c10 */ /* 0x000fe4000b7fe4ff */
[----:B------:R3:W5:Y:S01]  /*dd40*/  LDL.LU.64 R4, [R1+0x580] ;  /* 0x0005800001047983 */ /* 0x0007620000300a00 */
[----:B------:R-:W-:Y:S01]  /*dd50*/  BAR.SYNC.DEFER_BLOCKING 0x0 ;  /* 0x0000000000007b1d */ /* 0x000fe20000010000 */
[----:B------:R-:W-:-:S13]  /*dd60*/  ISETP.LT.OR P4, PT, R114, 0x80, P1 ;  /* 0x000000807200780c */ /* 0x000fda0000f81670 */
[----:B---3--:R-:W-:Y:S05]  /*dd70*/  @P4 BRA `(.L_x_6) ;  /* 0x0000000400644947 */ /* 0x008fea0003800000 */
[----:B------:R-:W-:Y:S02]  /*dd80*/  USHF.R.U32.HI UR68, URZ, 0x4, UR7 ;  /* 0x00000004ff447899 */ /* 0x000fe40008011607 */
[----:B------:R-:W-:Y:S02]  /*dd90*/  UIADD3 UR15, UPT, UPT, UR7, 0x60000, URZ ;  /* 0x00060000070f7890 */ /* 0x000fe4000fffe0ff */
[----:B------:R-:W-:Y:S02]  /*dda0*/  USGXT.U32 UR68, UR68, 0xe ;  /* 0x0000000e4444789a */ /* 0x000fe40008000000 */
[----:B------:R-:W-:Y:S02]  /*ddb0*/  USHF.R.U32.HI UR15, URZ, 0x4, UR15 ;  /* 0x00000004ff0f7899 */ /* 0x000fe4000801160f */
[----:B------:R-:W-:Y:S02]  /*ddc0*/  UIADD3 UR74, UP1, UPT, UR68, 0x2, URZ ;  /* 0x00000002444a7890 */ /* 0x000fe4000ff3e0ff */
[----:B------:R-:W-:Y:S01]  /*ddd0*/  USGXT.U32 UR72, UR15, 0xe ;  /* 0x0000000e0f48789a */ /* 0x000fe20008000000 */
[----:B------:R-:W-:Y:S01]  /*dde0*/  UMOV UR12, URZ ;  /* 0x000000ff000c7c82 */ /* 0x000fe20008000000 */
[----:B------:R-:W-:Y:S01]  /*ddf0*/  UMOV UR13, URZ ;  /* 0x000000ff000d7c82 */ /* 0x000fe20008000000 */
[----:B------:R-:W-:-:S02]  /*de00*/  UIADD3.X UR75, UPT, UPT, UR12, 0x40004040, URZ, UP1, !UPT ;  /* 0x400040400c4b7890 */ /* 0x000fc40008ffe4ff */
[----:B------:R-:W-:Y:S02]  /*de10*/  UIADD3 UR24, UP1, UPT, UR72, 0x2, URZ ;  /* 0x0000000248187890 */ /* 0x000fe4000ff3e0ff */
[----:B------:R-:W-:Y:S02]  /*de20*/  UIADD3.64 UR18, UPT, UPT, UR74, 0x2, URZ ;  /* 0x000000024a127897 */ /* 0x000fe4000fffe0ff */
[----:B------:R-:W-:Y:S02]  /*de30*/  UIADD3.X UR25, UPT, UPT, UR13, 0x40004040, URZ, UP1, !UPT ;  /* 0x400040400d197890 */ /* 0x000fe40008ffe4ff */
[----:B------:R-:W-:Y:S02]  /*de40*/  UIADD3.64 UR64, UPT, UPT, UR74, 0x4, URZ ;  /* 0x000000044a407897 */ /* 0x000fe4000fffe0ff */
[----:B------:R-:W-:Y:S02]  /*de50*/  UIADD3.64 UR26, UPT, UPT, UR24, 0x2, URZ ;  /* 0x00000002181a7897 */ /* 0x000fe4000fffe0ff */
[----:B------:R-:W-:-:S02]  /*de60*/  UIADD3.64 UR66, UPT, UPT, UR24, 0x4, URZ ;  /* 0x0000000418427897 */ /* 0x000fc4000fffe0ff */
[----:B------:R-:W-:Y:S02]  /*de70*/  UIADD3.64 UR56, UPT, UPT, UR74, 0x7fe, URZ ;  /* 0x000007fe4a387897 */ /* 0x000fe4000fffe0ff */
[----:B------:R-:W-:Y:S01]  /*de80*/  UIADD3.64 UR60, UPT, UPT, UR24, 0x1fe, URZ ;  /* 0x000001fe183c7897 */ /* 0x000fe2000fffe0ff */
[----:B------:R-:W-:Y:S01]  /*de90*/  UMOV UR70, 0x0 ;  /* 0x0000000000467882 */ /* 0x000fe20000000000 */
[----:B------:R-:W-:Y:S01]  /*dea0*/  UMOV UR71, 0x4400910 ;  /* 0x0440091000477882 */ /* 0x000fe20000000000 */
[----:B------:R-:W-:Y:S01]  /*deb0*/  UIADD3.64 UR44, UPT, UPT, UR74, 0x800, URZ ;  /* 0x000008004a2c7897 */ /* 0x000fe2000fffe0ff */
[----:B------:R-:W-:Y:S01]  /*dec0*/  UMOV UR69, 0x40004040 ;  /* 0x4000404000457882 */ /* 0x000fe20000000000 */
[----:B------:R-:W-:Y:S01]  /*ded0*/  UMOV UR73, 0x40004040 ;  /* 0x4000404000497882 */ /* 0x000fe20000000000 */
[----:B------:R-:W-:Y:S01]  /*dee0*/  UIADD3.64 UR48, UPT, UPT, UR24, 0x200, URZ ;  /* 0x0000020018307897 */ /* 0x000fe2000fffe0ff */
[----:B------:R1:W-:Y:S01]  /*def0*/  UTCHMMA gdesc[UR72], gdesc[UR68], tmem[UR8], tmem[UR70], idesc[UR71], !UPT ;  /* 0x00ff4644480075ea */ /* 0x0003e2000f800008 */
[----:B------:R-:W-:Y:S01]  /*df00*/  UMOV UR32, 0x0 ;  /* 0x0000000000207882 */ /* 0x000fe20000000000 */
[----:B------:R-:W-:Y:S01]  /*df10*/  UMOV UR33, 0x4400910 ;  /* 0x0440091000217882 */ /* 0x000fe20000000000 */
[----:B------:R-:W-:Y:S01]  /*df20*/  UMOV UR76, 0x0 ;  /* 0x00000000004c7882 */ /* 0x000fe20000000000 */
[----:B------:R-:W-:Y:S01]  /*df30*/  UMOV UR77, 0x4400910 ;  /* 0x04400910004d7882 */ /* 0x000fe20000000000 */
[----:B------:R-:W-:Y:S01]  /*df40*/  UMOV UR62, 0x0 ;  /* 0x00000000003e7882 */ /* 0x000fe20000000000 */
[----:B------:R-:W-:Y:S01]  /*df50*/  UMOV UR63, 0x4400910 ;  /* 0x04400910003f7882 */ /* 0x000fe20000000000 */
[----:B------:R-:W-:Y:S01]  /*df60*/  UTCHMMA gdesc[UR24], gdesc[UR74], tmem[UR8], tmem[UR32], idesc[UR33], UPT ;  /* 0x00ff204a180075ea */ /* 0x000fe2000b800008 */
[----:B------:R-:W-:Y:S01]  /*df70*/  UMOV UR52, 0x0 ;  /* 0x0000000000347882 */ /* 0x000fe20000000000 */
[----:B------:R-:W-:Y:S01]  /*df80*/  UMOV UR53, 0x4400910 ;  /* 0x0440091000357882 */ /* 0x000fe20000000000 */
[----:B------:R-:W-:Y:S01]  /*df90*/  UIADD3.64 UR30, UPT, UPT, UR74, 0x802, URZ ;  /* 0x000008024a1e7897 */ /* 0x000fe2000fffe0ff */
[----:B------:R-:W-:Y:S01]  /*dfa0*/  UTCHMMA gdesc[UR26], gdesc[UR18], tmem[UR8], tmem[UR76], idesc[UR77], UPT ;  /* 0x00ff4c121a0075ea */ /* 0x000fe2000b800008 */
[----:B-1----:R-:W-:Y:S01]  /*dfb0*/  UIADD3.64 UR68, UPT, UPT, UR24, 0x202, URZ ;  /* 0x0000020218447897 */ /* 0x002fe2000fffe0ff */
[----:B------:R-:W-:Y:S01]  /*dfc0*/  UTCHMMA gdesc[UR66], gdesc[UR64], tmem[UR8], tmem[UR62], idesc[UR63], UPT ;  /* 0x00ff3e40420075ea */ /* 0x000fe2000b800008 */
[----:B------:R-:W-:Y:S01]  /*dfd0*/  UIADD3.64 UR58, UPT, UPT, UR74, 0x804, URZ ;  /* 0x000008044a3a7897 */ /* 0x000fe2000fffe0ff */
[----:B------:R1:W-:Y:S01]  /*dfe0*/  UTCHMMA gdesc[UR60], gdesc[UR56], tmem[UR8], tmem[UR52], idesc[UR53], UPT ;  /* 0x00ff34383c0075ea */ /* 0x0003e2000b800008 */
[----:B------:R-:W-:-:S02]  /*dff0*/  UIADD3.64 UR72, UPT, UPT, UR24, 0x204, URZ ;  /* 0x0000020418487897 */ /* 0x000fc4000fffe0ff */
[----:B------:R-:W-:Y:S02]  /*e000*/  UIADD3.64 UR54, UPT, UPT, UR74, 0xffe, URZ ;  /* 0x00000ffe4a367897 */ /* 0x000fe4000fffe0ff */
[----:B------:R-:W-:Y:S01]  /*e010*/  UIADD3.64 UR70, UPT, UPT, UR24, 0x3fe, URZ ;  /* 0x000003fe18467897 */ /* 0x000fe2000fffe0ff */
[----:B------:R-:W-:Y:S01]  /*e020*/  UMOV UR40, 0x0 ;  /* 0x0000000000287882 */ /* 0x000fe20000000000 */
[----:B------:R-:W-:Y:S01]  /*e030*/  UMOV UR41, 0x4400910 ;  /* 0x0440091000297882 */ /* 0x000fe20000000000 */
[----:B------:R-:W-:Y:S01]  /*e040*/  UIADD3.64 UR50, UPT, UPT, UR74, 0x1000, URZ ;  /* 0x000010004a327897 */ /* 0x000fe2000fffe0ff */
[----:B------:R2:W-:Y:S01]  /*e050*/  UTCHMMA gdesc[UR48], gdesc[UR44], tmem[UR8], tmem[UR40], idesc[UR41], UPT ;  /* 0x00ff282c300075ea */ /* 0x0005e2000b800008 */
[----:B-1----:R-:W-:Y:S02]  /*e060*/  UIADD3.64 UR52, UPT, UPT, UR24, 0x400, URZ ;  /* 0x0000040018347897 */ /* 0x002fe4000fffe0ff */
[----:B------:R-:W-:Y:S02]  /*e070*/  UIADD3.64 UR46, UPT, UPT, UR74, 0x1002, URZ ;  /* 0x000010024a2e7897 */ /* 0x000fe4000fffe0ff */
[----:B------:R-:W-:-:S02]  /*e080*/  UIADD3.64 UR42, UPT, UPT, UR74, 0x1004, URZ ;  /* 0x000010044a2a7897 */ /* 0x000fc4000fffe0ff */
[----:B------:R-:W-:Y:S02]  /*e090*/  UIADD3.64 UR36, UPT, UPT, UR74, 0x17fe, URZ ;  /* 0x000017fe4a247897 */ /* 0x000fe4000fffe0ff */
[----:B------:R-:W-:Y:S02]  /*e0a0*/  UIADD3.64 UR32, UPT, UPT, UR74, 0x1800, URZ ;  /* 0x000018004a207897 */ /* 0x000fe4000fffe0ff */
[----:B------:R-:W-:Y:S02]  /*e0b0*/  UIADD3.64 UR26, UPT, UPT, UR74, 0x1802, URZ ;  /* 0x000018024a1a7897 */ /* 0x000fe4000fffe0ff */
[----:B------:R-:W-:Y:S02]  /*e0c0*/  UIADD3.64 UR18, UPT, UPT, UR74, 0x1804, URZ ;  /* 0x000018044a127897 */ /* 0x000fe4000fffe0ff */
[----:B------:R-:W-:Y:S02]  /*e0d0*/  UIADD3.64 UR76, UPT, UPT, UR24, 0x402, URZ ;  /* 0x00000402184c7897 */ /* 0x000fe4000fffe0ff */
[----:B------:R-:W-:-:S02]  /*e0e0*/  UIADD3.64 UR74, UPT, UPT, UR24, 0x404, URZ ;  /* 0x00000404184a7897 */ /* 0x000fc4000fffe0ff */
[----:B--2---:R-:W-:Y:S02]  /*e0f0*/  UIADD3.64 UR44, UPT, UPT, UR24, 0x5fe, URZ ;  /* 0x000005fe182c7897 */ /* 0x004fe4000fffe0ff */
[----:B------:R-:W-:Y:S01]  /*e100*/  UIADD3.64 UR40, UPT, UPT, UR24, 0x600, URZ ;  /* 0x0000060018287897 */ /* 0x000fe2000fffe0ff */
[----:B------:R-:W-:Y:S01]  /*e110*/  UMOV UR66, 0x0 ;  /* 0x0000000000427882 */ /* 0x000fe20000000000 */
[----:B------:R-:W-:Y:S01]  /*e120*/  UMOV UR67, 0x4400910 ;  /* 0x0440091000437882 */ /* 0x000fe20000000000 */
[----:B------:R-:W-:Y:S01]  /*e130*/  UMOV UR64, 0x0 ;  /* 0x0000000000407882 */ /* 0x000fe20000000000 */
[----:B------:R-:W-:Y:S01]  /*e140*/  UMOV UR65, 0x4400910 ;  /* 0x0440091000417882 */ /* 0x000fe20000000000 */
[----:B------:R-:W-:Y:S01]  /*e150*/  UIADD3.64 UR62, UPT, UPT, UR24, 0x602, URZ ;  /* 0x00000602183e7897 */ /* 0x000fe2000fffe0ff */
[----:B------:R1:W-:Y:S01]  /*e160*/  UTCHMMA gdesc[UR68], gdesc[UR30], tmem[UR8], tmem[UR66], idesc[UR67], UPT ;  /* 0x00ff421e440075ea */ /* 0x0003e2000b800008 */
[----:B------:R-:W-:Y:S01]  /*e170*/  UIADD3.64 UR24, UPT, UPT, UR24, 0x604, URZ ;  /* 0x0000060418187897 */ /* 0x000fe2000fffe0ff */
[----:B------:R1:W-:Y:S01]  /*e180*/  UTCHMMA gdesc[UR72], gdesc[UR58], tmem[UR8], tmem[UR64], idesc[UR65], UPT ;  /* 0x00ff403a480075ea */ /* 0x0003e2000b800008 */
[----:B------:R-:W-:Y:S01]  /*e190*/  UMOV UR60, 0x0 ;  /* 0x00000000003c7882 */ /* 0x000fe20000000000 */
[----:B------:R-:W-:Y:S01]  /*e1a0*/  UMOV UR61, 0x4400910 ;  /* 0x04400910003d7882 */ /* 0x000fe20000000000 */
[----:B------:R-:W-:Y:S01]  /*e1b0*/  UMOV UR56, 0x0 ;  /* 0x0000000000387882 */ /* 0x000fe20000000000 */
[----:B------:R-:W-:Y:S01]  /*e1c0*/  UMOV UR57, 0x4400910 ;  /* 0x0440091000397882 */ /* 0x000fe20000000000 */
[----:B------:R1:W-:Y:S01]  /*e1d0*/  UTCHMMA gdesc[UR70], gdesc[UR54], tmem[UR8], tmem[UR60], idesc[UR61], UPT ;  /* 0x00ff3c36460075ea */ /* 0x0003e2000b800008 */
[----:B------:R1:W-:Y:S01]  /*e1e0*/  UTCHMMA gdesc[UR52], gdesc[UR50], tmem[UR8], tmem[UR56], idesc[UR57], UPT ;  /* 0x00ff3832340075ea */ /* 0x0003e2000b800008 */
[----:B------:R-:W-:Y:S01]  /*e1f0*/  UMOV UR38, 0x0 ;  /* 0x0000000000267882 */ /* 0x000fe20000000000 */
[----:B------:R-:W-:Y:S01]  /*e200*/  UMOV UR39, 0x4400910 ;  /* 0x0440091000277882 */ /* 0x000fe20000000000 */
[----:B------:R1:W-:Y:S01]  /*e210*/  UTCHMMA gdesc[UR76], gdesc[UR46], tmem[UR8], tmem[UR66], idesc[UR67], UPT ;  /* 0x00ff422e4c0075ea */ /* 0x0003e2000b800008 */
[----:B------:R-:W-:Y:S01]  /*e220*/  UMOV UR34, 0x0 ;  /* 0x0000000000227882 */ /* 0x000fe20000000000 */
[----:B------:R-:W-:Y:S01]  /*e230*/  UMOV UR35, 0x4400910 ;  /* 0x0440091000237882 */ /* 0x000fe20000000000 */
[----:B------:R1:W-:Y:S01]  /*e240*/  UTCHMMA gdesc[UR74], gdesc[UR42], tmem[UR8], tmem[UR64], idesc[UR65], UPT ;  /* 0x00ff402a4a0075ea */ /* 0x0003e2000b800008 */
[----:B------:R-:W-:Y:S01]  /*e250*/  UMOV UR28, 0x0 ;  /* 0x00000000001c7882 */ /* 0x000fe20000000000 */
[----:B------:R-:W-:Y:S01]  /*e260*/  UMOV UR29, 0x4400910 ;  /* 0x04400910001d7882 */ /* 0x000fe20000000000 */
[----:B------:R-:W-:Y:S01]  /*e270*/  UMOV UR15, URZ ;  /* 0x000000ff000f7c82 */ /* 0x000fe20008000000 */
[----:B------:R1:W-:Y:S01]  /*e280*/  UTCHMMA gdesc[UR44], gdesc[UR36], tmem[UR8], tmem[UR38], idesc[UR39], UPT ;  /* 0x00ff26242c0075ea */ /* 0x0003e2000b800008 */
[----:B------:R-:W-:Y:S01]  /*e290*/  UMOV UR20, 0x0 ;  /* 0x0000000000147882 */ /* 0x000fe20000000000 */
[----:B------:R-:W-:Y:S01]  /*e2a0*/  UMOV UR21, 0x4400910 ;  /* 0x0440091000157882 */ /* 0x000fe20000000000 */
[----:B------:R1:W-:Y:S01]  /*e2b0*/  UTCHMMA gdesc[UR40], gdesc[UR32], tmem[UR8], tmem[UR34], idesc[UR35], UPT ;  /* 0x00ff2220280075ea */ /* 0x0003e2000b800008 */
[----:B------:R-:W-:Y:S01]  /*e2c0*/  UMOV UR12, UR14 ;  /* 0x0000000e000c7c82 */ /* 0x000fe20008000000 */
[----:B------:R1:W-:Y:S01]  /*e2d0*/  UTCHMMA gdesc[UR62], gdesc[UR26], tmem[UR8], tmem[UR28], idesc[UR29], UPT ;  /* 0x00ff1c1a3e0075ea */ /* 0x0003e2000b800008 */
[----:B------:R1:W-:Y:S01]  /*e2e0*/  UTCHMMA gdesc[UR24], gdesc[UR18], tmem[UR8], tmem[UR20], idesc[UR21], UPT ;  /* 0x00ff1412180075ea */ /* 0x0003e2000b800008 */
[----:B------:R1:W-:Y:S01]  /*e2f0*/  UTCBAR [UR12], URZ ;  /* 0x000000ff0c0073e9 */ /* 0x0003e200080000ff */
[----:B------:R-:W-:Y:S01]  /*e300*/  NOP ;  /* 0x0000000000007918 */ /* 0x000fe20000000000 */
.L_x_6:
[----:B------:R2:W-:Y:S04]  /*e310*/  STL.64 [R1+0x618], R66 ;  /* 0x0006184201007387 */ /* 0x0005e80000100a00 */
[----:B--2---:R-:W2:Y:S04]  /*e320*/  LDL.LU.64 R66, [R1+0x140] ;  /* 0x0001400001427983 */ /* 0x004ea80000300a00 */
[----:B------:R3:W-:Y:S04]  /*e330*/  STL.64 [R1+0x610], R64 ;  /* 0x0006104001007387 */ /* 0x0007e80000100a00 */
[----:B---3--:R-:W3:Y:S04]  /*e340*/  LDL.LU.64 R64, [R1+0x158] ;  /* 0x0001580001407983 */ /* 0x008ee80000300a00 */
[----:B------:R4:W-:Y:S04]  /*e350*/  STL.64 [R1+0x608], R10 ;  /* 0x0006080a01007387 */ /* 0x0009e80000100a00 */
[----:B----4-:R-:W4:Y:S04]  /*e360*/  LDL.LU.64 R10, [R1+0x150] ;  /* 0x00015000010a7983 */ /* 0x010f280000300a00 */
[----:B-----5:R1:W-:Y:S04]  /*e370*/  STL.64 [R1+0x600], R4 ;  /* 0x0006000401007387 */ /* 0x0203e80000100a00 */
[----:B-1----:R-:W2:Y:S04]  /*e380*/  LDL.LU.64 R4, [R1+0x168] ;  /* 0x0001680001047983 */ /* 0x002ea80000300a00 */
[----:B------:R1:W-:Y:S04]  /*e390*/  STL.64 [R1+0x588], R250 ;  /* 0x000588fa01007387 */ /* 0x0003e80000100a00 */
[----:B-1----:R-:W2:Y:S01]  /*e3a0*/  LDL.LU R250, [R1+0x4d0] ;  /* 0x0004d00001fa7983 */ /* 0x002ea20000300800 */
[----:B------:R-:W1:Y:S01]  /*e3b0*/  S2R R251, SR_TID.X ;  /* 0x0000000000fb7919 */ /* 0x000e620000002100 */
[----:B------:R-:W-:Y:S01]  /*e3c0*/  BAR.SYNC.DEFER_BLOCKING 0x0 ;  /* 0x0000000000007b1d */ /* 0x000fe20000010000 */
[----:B-1----:R-:W-:-:S02]  /*e3d0*/  SHF.R.U32.HI R114, RZ, 0x6, R251 ;  /* 0x00000006ff727819 */ /* 0x002fc400000116fb */
[----:B------:R-:W-:Y:S02]  /*e3e0*/  SHF.R.U32.HI R251, RZ, 0x6, R251 ;  /* 0x00000006fffb7819 */ /* 0x000fe400000116fb */
[----:B------:R-:W-:Y:S02]  /*e3f0*/  SGXT.U32 R114, R114, 0x2 ;  /* 0x000000027272781a */ /* 0x000fe40000000000 */
[----:B------:R-:W-:Y:S02]  /*e400*/  SGXT.U32 R251, R251, 0x2 ;  /* 0x00000002fbfb781a */ /* 0x000fe40000000000 */
[----:B------:R-:W-:Y:S02]  /*e410*/  LOP3.LUT R114, R114, 0x60, RZ, 0xfc, !PT ;  /* 0x0000006072727812 */ /* 0x000fe400078efcff */
[----:B------:R-:W-:Y:S01]  /*e420*/  LOP3.LUT R251, R251, 0x40, RZ, 0xfc, !PT ;  /* 0x00000040fbfb7812 */ /* 0x000fe200078efcff */
[----:B------:R1:W-:Y:S04]  /*e430*/  STL.64 [R1+0x580], R2 ;  /* 0x0005800201007387 */ /* 0x0003e80000100a00 */
[----:B-1----:R-:W3:Y:S04]  /*e440*/  LDL.LU.64 R2, [R1+0x148] ;  /* 0x0001480001027983 */ /* 0x002ee80000300a00 */
[----:B------:R-:W-:Y:S01]  /*e450*/  @!PT LDS RZ, [RZ] ;  /* 0x00000000fffff984 */ /* 0x000fe20000000800 */
[----:B------:R-:W-:Y:S01]  /*e460*/  @!PT LDS RZ, [RZ] ;  /* 0x00000000fffff984 */ /* 0x000fe20000000800 */
[----:B------:R-:W-:Y:S01]  /*e470*/  @!PT LDS RZ, [RZ] ;  /* 0x00000000fffff984 */ /* 0x000fe20000000800 */
[----:B--2---:R1:W-:Y:S01]  /*e480*/  LDGSTS.E [R250+0x70000], desc[UR22][R98.64], P3 ;  /* 0x7000000062fa7fae */ /* 0x0043e200099a1016 */
[----:B------:R-:W-:-:S03]  /*e490*/  ISETP.GE.AND P3, PT, R114, R115, PT ;  /* 0x000000737200720c */ /* 0x000fc60003f66270 */
[----:B------:R2:W-:Y:S01]  /*e4a0*/  LDGSTS.E [R250+0x72000], desc[UR22][R106.64], P2 ;  /* 0x720000006afa7fae */ /* 0x0005e200091a1016 */
[----:B------:R-:W-:Y:S02]  /*e4b0*/  ISETP.GE.AND P2, PT, R251, R115, PT ;  /* 0x00000073fb00720c */ /* 0x000fe40003f46270 */
[----:B-1----:R-:W-:Y:S02]  /*e4c0*/  SEL R98, RZ, 0x4, P3 ;  /* 0x00000004ff627807 */ /* 0x002fe40001800000 */
[----:B------:R-:W-:Y:S02]  /*e4d0*/  SEL R99, RZ, 0x4, P2 ;  /* 0x00000004ff637807 */ /* 0x000fe40001000000 */
[----:B------:R-:W-:Y:S02]  /*e4e0*/  SEL R98, R98, RZ, P5 ;  /* 0x000000ff62627207 */ /* 0x000fe40002800000 */
[----:B------:R-:W-:Y:S02]  /*e4f0*/  SEL R99, R99, RZ, P5 ;  /* 0x000000ff63637207 */ /* 0x000fe40002800000 */
[----:B------:R-:W-:-:S02]  /*e500*/  ISETP.NE.U32.AND P3, PT, R98, RZ, PT ;  /* 0x000000ff6200720c */ /* 0x000fc40003f65070 */
[----:B----4-:R-:W-:Y:S02]  /*e510*/  IADD3 R98, P4, PT, R10, UR10, RZ ;  /* 0x0000000a0a627c10 */ /* 0x010fe4000ff9e0ff */
[----:B------:R-:W-:Y:S02]  /*e520*/  ISETP.NE.U32.AND P2, PT, R99, RZ, PT ;  /* 0x000000ff6300720c */ /* 0x000fe40003f45070 */
[----:B------:R-:W-:Y:S02]  /*e530*/  IADD3.X R99, PT, PT, R11, UR11, RZ, P4, !PT ;  /* 0x0000000b0b637c10 */ /* 0x000fe4000a7fe4ff */
[----:B------:R-:W4:Y:S01]  /*e540*/  LDL.LU.64 R10, [R1+0x138] ;  /* 0x00013800010a7983 */ /* 0x000f220000300a00 */
[----:B------:R-:W1:Y:S08]  /*e550*/  S2R R251, SR_TID.X ;  /* 0x0000000000fb7919 */ /* 0x000e700000002100 */
[----:B------:R1:W-:Y:S01]  /*e560*/  LDGSTS.E [R250+0x74000], desc[UR22][R98.64], P2 ;  /* 0x7400000062fa7fae */ /* 0x0003e200091a1016 */
[----:B--2---:R-:W-:-:S02]  /*e570*/  IADD3 R106, P4, PT, R66, UR10, RZ ;  /* 0x0000000a426a7c10 */ /* 0x004fc4000ff9e0ff */
[--C-:B-1----:R-:W-:Y:S02]  /*e580*/  SHF.R.U32.HI R114, RZ, 0x6, R251.reuse ;  /* 0x00000006ff727819 */ /* 0x102fe400000116fb */
[----:B------:R-:W-:-:S04]  /*e590*/  SHF.R.U32.HI R251, RZ, 0x6, R251 ;  /* 0x00000006fffb7819 */ /* 0x000fc800000116fb */
[----:B------:R-:W-:-:S04]  /*e5a0*/  SGXT.U32 R251, R251, 0x2 ;  /* 0x00000002fbfb781a */ /* 0x000fc80000000000 */
[----:B------:R-:W-:-:S04]  /*e5b0*/  LOP3.LUT R251, R251, 0x4, RZ, 0xfc, !PT ;  /* 0x00000004fbfb7812 */ /* 0x000fc800078efcff */
[-C--:B------:R-:W-:Y:S02]  /*e5c0*/  ISETP.GE.AND P2, PT, R251, R115.reuse, PT ;  /* 0x00000073fb00720c */ /* 0x080fe40003f46270 */
[----:B------:R-:W1:Y:S01]  /*e5d0*/  S2R R251, SR_TID.X ;  /* 0x0000000000fb7919 */ /* 0x000e620000002100 */
[----:B------:R-:W-:Y:S02]  /*e5e0*/  SGXT.U32 R114, R114, 0x2 ;  /* 0x000000027272781a */ /* 0x000fe40000000000 */
[----:B------:R-:W-:Y:S02]  /*e5f0*/  IADD3.X R107, PT, PT, R67, UR11, RZ, P4, !PT ;  /* 0x0000000b436b7c10 */ /* 0x000fe4000a7fe4ff */
[----:B------:R-:W-:Y:S01]  /*e600*/  LOP3.LUT R114, R114, 0x24, RZ, 0xfc, !PT ;  /* 0x0000002472727812 */ /* 0x000fe200078efcff */
[----:B------:R-:W2:Y:S04]  /*e610*/  LDL.LU.64 R66, [R1+0x618] ;  /* 0x0006180001427983 */ /* 0x000ea80000300a00 */
[----:B------:R3:W-:Y:S01]  /*e620*/  LDGSTS.E [R250+0x76000], desc[UR22][R106.64], P3 ;  /* 0x760000006afa7fae */ /* 0x0007e200099a1016 */
[----:B------:R-:W-:-:S02]  /*e630*/  ISETP.GE.AND P3, PT, R114, R115, PT ;  /* 0x000000737200720c */ /* 0x000fc40003f66270 */
[----:B------:R-:W-:Y:S02]  /*e640*/  SEL R99, RZ, 0x4, P2 ;  /* 0x00000004ff637807 */ /* 0x000fe40001000000 */
[----:B------:R-:W-:Y:S02]  /*e650*/  SEL R98, RZ, 0x4, P3 ;  /* 0x00000004ff627807 */ /* 0x000fe40001800000 */
[----:B------:R-:W-:Y:S02]  /*e660*/  SEL R99, R99, RZ, P5 ;  /* 0x000000ff63637207 */ /* 0x000fe40002800000 */
[----:B------:R-:W-:Y:S02]  /*e670*/  SEL R98, R98, RZ, P5 ;  /* 0x000000ff62627207 */ /* 0x000fe40002800000 */
[----:B------:R-:W-:Y:S02]  /*e680*/  ISETP.NE.U32.AND P2, PT, R99, RZ, PT ;  /* 0x000000ff6300720c */ /* 0x000fe40003f45070 */
[----:B------:R-:W-:-:S02]  /*e690*/  ISETP.NE.U32.AND P3, PT, R98, RZ, PT ;  /* 0x000000ff6200720c */ /* 0x000fc40003f65070 */
[----:B------:R-:W-:-:S04]  /*e6a0*/  IADD3 R98, P4, PT, R4, UR10, RZ ;  /* 0x0000000a04627c10 */ /* 0x000fc8000ff9e0ff */
[----:B------:R-:W-:Y:S02]  /*e6b0*/  IADD3.X R99, PT, PT, R5, UR11, RZ, P4, !PT ;  /* 0x0000000b05637c10 */ /* 0x000fe4000a7fe4ff */
[--C-:B-1----:R-:W-:Y:S01]  /*e6c0*/  SHF.R.U32.HI R114, RZ, 0x6, R251.reuse ;  /* 0x00000006ff727819 */ /* 0x102fe200000116fb */
[----:B------:R-:W2:Y:S01]  /*e6d0*/  LDL.LU.64 R4, [R1+0x8] ;  /* 0x0000080001047983 */ /* 0x000ea20000300a00 */
[----:B------:R-:W-:Y:S02]  /*e6e0*/  SHF.R.U32.HI R251, RZ, 0x6, R251 ;  /* 0x00000006fffb7819 */ /* 0x000fe400000116fb */
[----:B---3--:R-:W-:Y:S01]  /*e6f0*/  IADD3 R106, P4, PT, R64, UR10, RZ ;  /* 0x0000000a406a7c10 */ /* 0x008fe2000ff9e0ff */
[----:B------:R1:W-:Y:S01]  /*e700*/  LDGSTS.E [R7+0x70000], desc[UR22][R98.64], P2 ;  /* 0x7000000062077fae */ /* 0x0003e200091a1016 */
[----:B------:R-:W-:Y:S02]  /*e710*/  SGXT.U32 R114, R114, 0x2 ;  /* 0x000000027272781a */ /* 0x000fe40000000000 */
[----:B------:R-:W-:-:S02]  /*e720*/  SGXT.U32 R251, R251, 0x2 ;  /* 0x00000002fbfb781a */ /* 0x000fc40000000000 */
[----:B------:R-:W-:Y:S02]  /*e730*/  IADD3.X R107, PT, PT, R65, UR11, RZ, P4, !PT ;  /* 0x0000000b416b7c10 */ /* 0x000fe4000a7fe4ff */
[----:B------:R-:W-:Y:S01]  /*e740*/  LOP3.LUT R114, R114, 0x64, RZ, 0xfc, !PT ;  /* 0x0000006472727812 */ /* 0x000fe200078efcff */
[----:B------:R-:W3:Y:S01]  /*e750*/  LDL.LU.64 R64, [R1+0x610] ;  /* 0x0006100001407983 */ /* 0x000ee20000300a00 */
[----:B------:R-:W-:-:S03]  /*e760*/  LOP3.LUT R251, R251, 0x44, RZ, 0xfc, !PT ;  /* 0x00000044fbfb7812 */ /* 0x000fc600078efcff */
[----:B------:R4:W-:Y:S01]  /*e770*/  LDGSTS.E [R7+0x72000], desc[UR22][R106.64], P3 ;  /* 0x720000006a077fae */ /* 0x0009e200099a1016 */
[-C--:B------:R-:W-:Y:S02]  /*e780*/  ISETP.GE.AND P3, PT, R114, R115.reuse, PT ;  /* 0x000000737200720c */ /* 0x080fe40003f66270 */
[----:B------:R-:W-:Y:S02]  /*e790*/  ISETP.GE.AND P2, PT, R251, R115, PT ;  /* 0x00000073fb00720c */ /* 0x000fe40003f46270 */
[----:B-1----:R-:W-:Y:S01]  /*e7a0*/  SEL R98, RZ, 0x4, P3 ;  /* 0x00000004ff627807 */ /* 0x002fe20001800000 */
[----:B------:R-:W2:Y:S01]  /*e7b0*/  LDL.LU.64 R250, [R1] ;  /* 0x0000000001fa7983 */ /* 0x000ea20000300a00 */
[----:B------:R-:W-:Y:S02]  /*e7c0*/  SEL R99, RZ, 0x4, P2 ;  /* 0x00000004ff637807 */ /* 0x000fe40001000000 */
[----:B------:R-:W-:Y:S02]  /*e7d0*/  SEL R98, R98, RZ, P5 ;  /* 0x000000ff62627207 */ /* 0x000fe40002800000 */
[----:B------:R-:W-:-:S02]  /*e7e0*/  SEL R99, R99, RZ, P5 ;  /* 0x000000ff63637207 */ /* 0x000fc40002800000 */
[----:B------:R-:W-:Y:S02]  /*e7f0*/  ISETP.NE.U32.AND P3, PT, R98, RZ, PT ;  /* 0x000000ff6200720c */ /* 0x000fe40003f65070 */
[----:B------:R-:W-:Y:S02]  /*e800*/  ISETP.NE.U32.AND P2, PT, R99, RZ, PT ;  /* 0x000000ff6300720c */ /* 0x000fe40003f45070 */
[----:B------:R-:W-:-:S04]  /*e810*/  IADD3 R98, P4, PT, R2, UR10, RZ ;  /* 0x0000000a02627c10 */ /* 0x000fc8000ff9e0ff */
[----:B------:R-:W-:-:S07]  /*e820*/  IADD3.X R99, PT, PT, R3, UR11, RZ, P4, !PT ;  /* 0x0000000b03637c10 */ /* 0x000fce000a7fe4ff */
[----:B------:R1:W-:Y:S01]  /*e830*/  LDGSTS.E [R7+0x74000], desc[UR22][R98.64], P2 ;  /* 0x7400000062077fae */ /* 0x0003e200091a1016 */
[----:B----4-:R-:W-:-:S04]  /*e840*/  IADD3 R106, P4, PT, R10, UR10, RZ ;  /* 0x0000000a0a6a7c10 */ /* 0x010fc8000ff9e0ff */
[----:B------:R-:W-:Y:S02]  /*e850*/  IADD3.X R107, PT, PT, R11, UR11, RZ, P4, !PT ;  /* 0x0000000b0b6b7c10 */ /* 0x000fe4000a7fe4ff */
[----:B------:R-:W4:Y:S04]  /*e860*/  LDL.LU.64 R10, [R1+0x608] ;  /* 0x00060800010a7983 */ /* 0x000f280000300a00 */
[----:B------:R1:W-:Y:S04]  /*e870*/  LDGSTS.E [R7+0x76000], desc[UR22][R106.64], P3 ;  /* 0x760000006a077fae */ /* 0x0003e800099a1016 */
[----:B------:R-:W2:Y:S01]  /*e880*/  LDL.LU.64 R106, [R1+0x160] ;  /* 0x00016000016a7983 */ /* 0x000ea20000300a00 */
[----:B------:R-:W1:Y:S02]  /*e890*/  S2R R3, SR_TID.X ;  /* 0x0000000000037919 */ /* 0x000e640000002100 */
[----:B-1----:R-:W-:-:S02]  /*e8a0*/  SHF.R.U32.HI R114, RZ, 0x6, R3 ;  /* 0x00000006ff727819 */ /* 0x002fc40000011603 */
[----:B------:R-:W-:-:S04]  /*e8b0*/  SHF.R.U32.HI R3, RZ, 0x6, R3 ;  /* 0x00000006ff037819 */ /* 0x000fc80000011603 */
[----:B------:R-:W-:-:S04]  /*e8c0*/  SGXT.U32 R3, R3, 0x2 ;  /* 0x000000020303781a */ /* 0x000fc80000000000 */
[----:B------:R-:W-:-:S04]  /*e8d0*/  LOP3.LUT R3, R3, 0x8, RZ, 0xfc, !PT ;  /* 0x0000000803037812 */ /* 0x000fc800078efcff */
[----:B------:R-:W-:Y:S02]  /*e8e0*/  ISETP.GE.AND P2, PT, R3, R115, PT ;  /* 0x000000730300720c */ /* 0x000fe40003f46270 */
[----:B------:R-:W1:Y:S01]  /*e8f0*/  S2R R3, SR_TID.X ;  /* 0x0000000000037919 */ /* 0x000e620000002100 */
[----:B------:R-:W-:-:S04]  /*e900*/  SGXT.U32 R114, R114, 0x2 ;  /* 0x000000027272781a */ /* 0x000fc80000000000 */
[----:B------:R-:W-:Y:S02]  /*e910*/  LOP3.LUT R114, R114, 0x28, RZ, 0xfc, !PT ;  /* 0x0000002872727812 */ /* 0x000fe400078efcff */
[----:B------:R-:W-:Y:S02]  /*e920*/  SEL R98, RZ, 0x4, P2 ;  /* 0x00000004ff627807 */ /* 0x000fe40001000000 */
[----:B------:R-:W-:Y:S02]  /*e930*/  ISETP.GE.AND P3, PT, R114, R115, PT ;  /* 0x000000737200720c */ /* 0x000fe40003f66270 */
[----:B------:R-:W-:Y:S02]  /*e940*/  SEL R98, R98, RZ, P5 ;  /* 0x000000ff62627207 */ /* 0x000fe40002800000 */
[----:B------:R-:W-:Y:S02]  /*e950*/  SEL R7, RZ, 0x4, P3 ;  /* 0x00000004ff077807 */ /* 0x000fe40001800000 */
[----:B------:R-:W-:-:S02]  /*e960*/  ISETP.NE.U32.AND P2, PT, R98, RZ, PT ;  /* 0x000000ff6200720c */ /* 0x000fc40003f45070 */
[----:B------:R-:W-:-:S04]  /*e970*/  SEL R7, R7, RZ, P5 ;  /* 0x000000ff07077207 */ /* 0x000fc80002800000 */
[----:B------:R-:W-:Y:S02]  /*e980*/  ISETP.NE.U32.AND P3, PT, R7, RZ, PT ;  /* 0x000000ff0700720c */ /* 0x000fe40003f65070 */
[----:B-1----:R-:W-:-:S04]  /*e990*/  SHF.R.U32.HI R114, RZ, 0x6, R3 ;  /* 0x00000006ff727819 */ /* 0x002fc80000011603 */
[----:B------:R-:W-:Y:S02]  /*e9a0*/  SGXT.U32 R114, R114, 0x2 ;  /* 0x000000027272781a */ /* 0x000fe40000000000 */
[----:B------:R-:W-:Y:S02]  /*e9b0*/  SHF.R.U32.HI R3, RZ, 0x6, R3 ;  /* 0x00000006ff037819 */ /* 0x000fe40000011603 */
[----:B------:R-:W-:Y:S02]  /*e9c0*/  LOP3.LUT R114, R114, 0x68, RZ, 0xfc, !PT ;  /* 0x0000006872727812 */ /* 0x000fe400078efcff */
[----:B------:R-:W-:-:S04]  /*e9d0*/  SGXT.U32 R3, R3, 0x2 ;  /* 0x000000020303781a */ /* 0x000fc80000000000 */
[----:B------:R-:W-:Y:S01]  /*e9e0*/  LOP3.LUT R3, R3, 0x48, RZ, 0xfc, !PT ;  /* 0x0000004803037812 */ /* 0x000fe200078efcff */
[----:B------:R-:W-:Y:S02]  /*e9f0*/  USHF.R.S32.HI UR15, URZ, 0x1f, UR5 ;  /* 0x0000001fff0f7899 */ /* 0x000fe40008011405 */
[----:B------:R-:W-:Y:S02]  /*ea00*/  USHF.L.U32 UR12, UR5, 0x2, URZ ;  /* 0x00000002050c7899 */ /* 0x000fe400080006ff */
[----:B------:R-:W-:Y:S01]  /*ea10*/  USHF.L.U64.HI UR13, UR5, 0x2, UR15 ;  /* 0x00000002050d7899 */ /* 0x000fe2000801020f */
[----:B--2---:R-:W-:-:S04]  /*ea20*/  IADD3 R98, P4, PT, R106, UR10, RZ ;  /* 0x0000000a6a627c10 */ /* 0x004fc8000ff9e0ff */
[----:B------:R-:W-:Y:S02]  /*ea30*/  IADD3.X R99, PT, PT, R107, UR11, RZ, P4, !PT ;  /* 0x0000000b6b637c10 */ /* 0x000fe4000a7fe4ff */
[----:B------:R-:W-:-:S03]  /*ea40*/  IADD3 R106, P4, PT, R4, UR10, RZ ;  /* 0x0000000a046a7c10 */ /* 0x000fc6000ff9e0ff */
[----:B------:R1:W-:Y:S01]  /*ea50*/  LDGSTS.E [R244+0x70000], desc[UR22][R98.64], P2 ;  /* 0x7000000062f47fae */ /* 0x0003e200091a1016 */
[----:B------:R-:W-:Y:S02]  /*ea60*/  IADD3.X R107, PT, PT, R5, UR11, RZ, P4, !PT ;  /* 0x0000000b056b7c10 */ /* 0x000fe4000a7fe4ff */
[-C--:B------:R-:W-:Y:S01]  /*ea70*/  ISETP.GE.AND P2, PT, R3, R115.reuse, PT ;  /* 0x000000730300720c */ /* 0x080fe20003f46270 */
[----:B------:R-:W2:Y:S04]  /*ea80*/  LDL.LU.64 R4, [R1+0x600] ;  /* 0x0006000001047983 */ /* 0x000ea80000300a00 */
[----:B------:R-:W-:Y:S01]  /*ea90*/  LDGSTS.E [R244+0x72000], desc[UR22][R106.64], P3 ;  /* 0x720000006af47fae */ /* 0x000fe200099a1016 */
[----:B------:R-:W-:Y:S02]  /*eaa0*/  ISETP.GE.AND P3, PT, R114, R115, PT ;  /* 0x000000737200720c */ /* 0x000fe40003f66270 */
[----:B------:R-:W3:Y:S01]  /*eab0*/  S2R R114, SR_TID.X ;  /* 0x0000000000727919 */ /* 0x000ee20000002100 */
[----:B-1----:R-:W-:-:S04]  /*eac0*/  SEL R98, RZ, 0x4, P2 ;  /* 0x00000004ff627807 */ /* 0x002fc80001000000 */
[----:B------:R-:W-:-:S04]  /*ead0*/  SEL R98, R98, RZ, P5 ;  /* 0x000000ff62627207 */ /* 0x000fc80002800000 */
[----:B------:R-:W-:Y:S02]  /*eae0*/  ISETP.NE.U32.AND P2, PT, R98, RZ, PT ;  /* 0x000000ff6200720c */ /* 0x000fe40003f45070 */
[----:B------:R-:W-:-:S04]  /*eaf0*/  IADD3 R98, P4, PT, R250, UR10, RZ ;  /* 0x0000000afa627c10 */ /* 0x000fc8000ff9e0ff */
[----:B------:R-:W-:Y:S02]  /*eb00*/  IADD3.X R99, PT, PT, R251, UR11, RZ, P4, !PT ;  /* 0x0000000bfb637c10 */ /* 0x000fe4000a7fe4ff */
[----:B------:R-:W1:Y:S01]  /*eb10*/  S2R R251, SR_TID.X ;  /* 0x0000000000fb7919 */ /* 0x000e620000002100 */
[----:B------:R-:W-:-:S04]  /*eb20*/  SEL R7, RZ, 0x4, P3 ;  /* 0x00000004ff077807 */ /* 0x000fc80001800000 */
[----:B------:R-:W-:Y:S01]  /*eb30*/  SEL R7, R7, RZ, P5 ;  /* 0x000000ff07077207 */ /* 0x000fe20002800000 */
[----:B------:R-:W-:Y:S01]  /*eb40*/  LDGSTS.E [R244+0x74000], desc[UR22][R98.64], P2 ;  /* 0x7400000062f47fae */ /* 0x000fe200091a1016 */
[----:B---3--:R-:W-:-:S04]  /*eb50*/  SHF.R.U32.HI R114, RZ, 0x6, R114 ;  /* 0x00000006ff727819 */ /* 0x008fc80000011672 */
[----:B------:R-:W-:-:S04]  /*eb60*/  SGXT.U32 R114, R114, 0x2 ;  /* 0x000000027272781a */ /* 0x000fc80000000000 */
[----:B------:R-:W-:Y:S02]  /*eb70*/  LOP3.LUT R114, R114, 0xc, RZ, 0xfc, !PT ;  /* 0x0000000c72727812 */ /* 0x000fe400078efcff */
[----:B------:R-:W-:Y:S02]  /*eb80*/  ISETP.NE.U32.AND P3, PT, R7, RZ, PT ;  /* 0x000000ff0700720c */ /* 0x000fe40003f65070 */
[----:B------:R-:W-:Y:S02]  /*eb90*/  ISETP.GE.AND P2, PT, R114, R115, PT ;  /* 0x000000737200720c */ /* 0x000fe40003f46270 */
[----:B------:R-:W-:Y:S02]  /*eba0*/  IADD3 R20, P4, PT, R20, UR10, RZ ;  /* 0x0000000a14147c10 */ /* 0x000fe4000ff9e0ff */
[----:B------:R-:W-:Y:S02]  /*ebb0*/  SEL R7, RZ, 0x4, P2 ;  /* 0x00000004ff077807 */ /* 0x000fe40001000000 */
[----:B------:R-:W-:-:S02]  /*ebc0*/  IADD3.X R21, PT, PT, R21, UR11, RZ, P4, !PT ;  /* 0x0000000b15157c10 */ /* 0x000fc4000a7fe4ff */
[----:B------:R-:W-:Y:S02]  /*ebd0*/  SEL R7, R7, RZ, P5 ;  /* 0x000000ff07077207 */ /* 0x000fe40002800000 */
[--C-:B-1----:R-:W-:Y:S01]  /*ebe0*/  SHF.R.U32.HI R114, RZ, 0x6, R251.reuse ;  /* 0x00000006ff727819 */ /* 0x102fe200000116fb */
[----:B------:R-:W-:Y:S01]  /*ebf0*/  LDGSTS.E [R244+0x76000], desc[UR22][R20.64], P3 ;  /* 0x7600000014f47fae */ /* 0x000fe200099a1016 */
[----:B------:R-:W-:Y:S02]  /*ec00*/  ISETP.NE.U32.AND P2, PT, R7, RZ, PT ;  /* 0x000000ff0700720c */ /* 0x000fe40003f45070 */
[----:B------:R-:W-:Y:S02]  /*ec10*/  SHF.R.U32.HI R251, RZ, 0x6, R251 ;  /* 0x00000006fffb7819 */ /* 0x000fe400000116fb */
[----:B------:R-:W-:Y:S02]  /*ec20*/  IADD3 R16, P3, PT, R16, UR10, RZ ;  /* 0x0000000a10107c10 */ /* 0x000fe4000ff7e0ff */
[----:B------:R-:W-:-:S02]  /*ec30*/  SGXT.U32 R251, R251, 0x2 ;  /* 0x00000002fbfb781a */ /* 0x000fc40000000000 */
[----:B------:R-:W-:Y:S02]  /*ec40*/  SGXT.U32 R114, R114, 0x2 ;  /* 0x000000027272781a */ /* 0x000fe40000000000 */
[----:B------:R-:W-:Y:S02]  /*ec50*/  IADD3.X R17, PT, PT, R17, UR11, RZ, P3, !PT ;  /* 0x0000000b11117c10 */ /* 0x000fe40009ffe4ff */
[----:B------:R-:W-:Y:S02]  /*ec60*/  LOP3.LUT R251, R251, 0x2c, RZ, 0xfc, !PT ;  /* 0x0000002cfbfb7812 */ /* 0x000fe400078efcff */
[----:B------:R-:W-:Y:S01]  /*ec70*/  LOP3.LUT R114, R114, 0x4c, RZ, 0xfc, !PT ;  /* 0x0000004c72727812 */ /* 0x000fe200078efcff */
[----:B------:R1:W-:Y:S01]  /*ec80*/  LDGSTS.E [R245+0x70000], desc[UR22][R16.64], P2 ;  /* 0x7000000010f57fae */ /* 0x0003e200091a1016 */
[-C--:B------:R-:W-:Y:S02]  /*ec90*/  ISETP.GE.AND P2, PT, R251, R115.reuse, PT ;  /* 0x00000073fb00720c */ /* 0x080fe40003f46270 */
[----:B------:R-:W-:-:S04]  /*eca0*/  ISETP.GE.AND P3, PT, R114, R115, PT ;  /* 0x000000737200720c */ /* 0x000fc80003f66270 */
[----:B------:R-:W-:Y:S02]  /*ecb0*/  SEL R7, RZ, 0x4, P3 ;  /* 0x00000004ff077807 */ /* 0x000fe40001800000 */
[----:B-1----:R-:W-:Y:S02]  /*ecc0*/  SEL R16, RZ, 0x4, P2 ;  /* 0x00000004ff107807 */ /* 0x002fe40001000000 */
[----:B------:R-:W-:Y:S02]  /*ecd0*/  SEL R7, R7, RZ, P5 ;  /* 0x000000ff07077207 */ /* 0x000fe40002800000 */
[----:B------:R-:W-:Y:S02]  /*ece0*/  SEL R16, R16, RZ, P5 ;  /* 0x000000ff10107207 */ /* 0x000fe40002800000 */
[----:B------:R-:W-:Y:S02]  /*ecf0*/  IADD3 R8, P4, PT, R8, UR10, RZ ;  /* 0x0000000a08087c10 */ /* 0x000fe4000ff9e0ff */
[----:B------:R-:W-:-:S02]  /*ed00*/  ISETP.NE.U32.AND P2, PT, R16, RZ, PT ;  /* 0x000000ff1000720c */ /* 0x000fc40003f45070 */
[----:B------:R-:W-:Y:S02]  /*ed10*/  ISETP.NE.U32.AND P3, PT, R7, RZ, PT ;  /* 0x000000ff0700720c */ /* 0x000fe40003f65070 */
[----:B------:R-:W-:Y:S02]  /*ed20*/  IADD3.X R9, PT, PT, R9, UR11, RZ, P4, !PT ;  /* 0x0000000b09097c10 */ /* 0x000fe4000a7fe4ff */
[----:B------:R-:W-:-:S04]  /*ed30*/  IADD3 R16, P4, PT, R26, UR10, RZ ;  /* 0x0000000a1a107c10 */ /* 0x000fc8000ff9e0ff */
[----:B------:R-:W-:-:S03]  /*ed40*/  IADD3.X R17, PT, PT, R27, UR11, RZ, P4, !PT ;  /* 0x0000000b1b117c10 */ /* 0x000fc6000a7fe4ff */
[----:B------:R1:W-:Y:S01]  /*ed50*/  LDGSTS.E [R245+0x72000], desc[UR22][R8.64], P2 ;  /* 0x7200000008f57fae */ /* 0x0003e200091a1016 */
[----:B------:R-:W-:-:S03]  /*ed60*/  IADD3 R2, P4, PT, R38, UR12, RZ ;  /* 0x0000000c26027c10 */ /* 0x000fc6000ff9e0ff */
[----:B------:R3:W-:Y:S01]  /*ed70*/  LDGSTS.E [R245+0x74000], desc[UR22][R16.64], P3 ;  /* 0x7400000010f57fae */ /* 0x0007e200099a1016 */
[----:B------:R-:W-:Y:S02]  /*ed80*/  IADD3.X R3, PT, PT, R39, UR13, RZ, P4, !PT ;  /* 0x0000000d27037c10 */ /* 0x000fe4000a7fe4ff */
[----:B-1----:R-:W-:-:S04]  /*ed90*/  IADD3 R8, P3, PT, R34, UR12, RZ ;  /* 0x0000000c22087c10 */ /* 0x002fc8000ff7e0ff */
[----:B------:R-:W-:-:S05]  /*eda0*/  IADD3.X R9, PT, PT, R35, UR13, RZ, P3, !PT ;  /* 0x0000000d23097c10 */ /* 0x000fca0009ffe4ff */
[----:B------:R1:W-:Y:S04]  /*edb0*/  STL.64 [R1+0x130], R8 ;  /* 0x0001300801007387 */ /* 0x0003e80000100a00 */
[----:B------:R3:W-:Y:S01]  /*edc0*/  STL.64 [R1+0x128], R2 ;  /* 0x0001280201007387 */ /* 0x0007e20000100a00 */
[----:B-1----:R-:W-:Y:S02]  /*edd0*/  IADD3 R8, P3, PT, R42, UR12, RZ ;  /* 0x0000000c2a087c10 */ /* 0x002fe4000ff7e0ff */
[----:B---3--:R-:W-:Y:S02]  /*ede0*/  IADD3 R2, P4, PT, R46, UR12, RZ ;  /* 0x0000000c2e027c10 */ /* 0x008fe4000ff9e0ff */
[----:B------:R-:W-:Y:S02]  /*edf0*/  IADD3.X R9, PT, PT, R43, UR13, RZ, P3, !PT ;  /* 0x0000000d2b097c10 */ /* 0x000fe40009ffe4ff */
[----:B------:R-:W-:-:S03]  /*ee00*/  IADD3.X R3, PT, PT, R47, UR13, RZ, P4, !PT ;  /* 0x0000000d2f037c10 */ /* 0x000fc6000a7fe4ff */
        /* <DEDUP_REMOVED lines=51> */
[----:B---3--:R-:W-:-:S04]  /*f140*/  IADD3 R2, P4, PT, R180, UR12, RZ ;  /* 0x0000000cb4027c10 */ /* 0x008fc8000ff9e0ff */
[----:B------:R-:W-:Y:S02]  /*f150*/  IADD3.X R3, PT, PT, R181, UR13, RZ, P4, !PT ;  /* 0x0000000db5037c10 */ /* 0x000fe4000a7fe4ff */
[----:B------:R-:W-:Y:S02]  /*f160*/  IADD3.X R9, PT, PT, R173, UR13, RZ, P3, !PT ;  /* 0x0000000dad097c10 */ /* 0x000fe40009ffe4ff */
[----:B------:R-:W-:Y:S01]  /*f170*/  IADD3 R250, P3, PT, R188, UR12, RZ ;  /* 0x0000000cbcfa7c10 */ /* 0x000fe2000ff7e0ff */
[----:B------:R1:W-:Y:S03]  /*f180*/  STL.64 [R1+0x30], R2 ;  /* 0x0000300201007387 */ /* 0x0003e60000100a00 */
[----:B------:R-:W-:Y:S01]  /*f190*/  IADD3.X R251, PT, PT, R189, UR13, RZ, P3, !PT ;  /* 0x0000000dbdfb7c10 */ /* 0x000fe20009ffe4ff */
[----:B------:R3:W-:Y:S01]  /*f1a0*/  STL.64 [R1+0x38], R8 ;  /* 0x0000380801007387 */ /* 0x0007e20000100a00 */
[----:B-1----:R-:W-:-:S04]  /*f1b0*/  IADD3 R2, P4, PT, R196, UR12, RZ ;  /* 0x0000000cc4027c10 */ /* 0x002fc8000ff9e0ff */
[----:B------:R-:W-:Y:S01]  /*f1c0*/  IADD3.X R3, PT, PT, R197, UR13, RZ, P4, !PT ;  /* 0x0000000dc5037c10 */ /* 0x000fe2000a7fe4ff */
[----:B------:R-:W-:Y:S01]  /*f1d0*/  STL.64 [R1+0x590], R250 ;  /* 0x000590fa01007387 */ /* 0x000fe20000100a00 */
[----:B---3--:R-:W-:-:S03]  /*f1e0*/  IADD3 R8, P3, PT, R204, UR12, RZ ;  /* 0x0000000ccc087c10 */ /* 0x008fc6000ff7e0ff */
[----:B------:R1:W-:Y:S01]  /*f1f0*/  STL.64 [R1+0x20], R2 ;  /* 0x0000200201007387 */ /* 0x0003e20000100a00 */
[----:B------:R-:W-:Y:S02]  /*f200*/  IADD3.X R9, PT, PT, R205, UR13, RZ, P3, !PT ;  /* 0x0000000dcd097c10 */ /* 0x000fe40009ffe4ff */
[----:B-1----:R-:W-:-:S04]  /*f210*/  IADD3 R2, P4, PT, R212, UR12, RZ ;  /* 0x0000000cd4027c10 */ /* 0x002fc8000ff9e0ff */
[----:B------:R-:W-:Y:S01]  /*f220*/  IADD3.X R3, PT, PT, R213, UR13, RZ, P4, !PT ;  /* 0x0000000dd5037c10 */ /* 0x000fe2000a7fe4ff */
[----:B------:R1:W-:Y:S04]  /*f230*/  STL.64 [R1+0x18], R8 ;  /* 0x0000180801007387 */ /* 0x0003e80000100a00 */
[----:B------:R3:W-:Y:S04]  /*f240*/  STL.64 [R1+0x10], R2 ;  /* 0x0000100201007387 */ /* 0x0007e80000100a00 */
[----:B------:R-:W2:Y:S04]  /*f250*/  LDL.LU.64 R108, [R1+0x1b0] ;  /* 0x0001b000016c7983 */ /* 0x000ea80000300a00 */
[----:B------:R-:W4:Y:S01]  /*f260*/  LDL.LU.64 R106, [R1+0x1a0] ;  /* 0x0001a000016a7983 */ /* 0x000f220000300a00 */
[----:B-1----:R-:W-:-:S02]  /*f270*/  IADD3 R8, P3, PT, R220, UR12, RZ ;  /* 0x0000000cdc087c10 */ /* 0x002fc4000ff7e0ff */
[----:B---3--:R-:W-:Y:S02]  /*f280*/  IADD3 R2, P4, PT, R228, UR12, RZ ;  /* 0x0000000ce4027c10 */ /* 0x008fe4000ff9e0ff */
[----:B------:R-:W-:Y:S02]  /*f290*/  IADD3.X R9, PT, PT, R221, UR13, RZ, P3, !PT ;  /* 0x0000000ddd097c10 */ /* 0x000fe40009ffe4ff */
[----:B------:R-:W-:Y:S02]  /*f2a0*/  IADD3 R236, P3, PT, R236, UR12, RZ ;  /* 0x0000000cecec7c10 */ /* 0x000fe4000ff7e0ff */
[----:B------:R-:W-:Y:S02]  /*f2b0*/  IADD3.X R3, PT, PT, R229, UR13, RZ, P4, !PT ;  /* 0x0000000de5037c10 */ /* 0x000fe4000a7fe4ff */
[----:B------:R-:W-:Y:S01]  /*f2c0*/  IADD3 R228, P4, PT, R74, UR12, RZ ;  /* 0x0000000c4ae47c10 */ /* 0x000fe2000ff9e0ff */
[----:B------:R1:W-:Y:S01]  /*f2d0*/  STL.64 [R1+0x8], R8 ;  /* 0x0000080801007387 */ /* 0x0003e20000100a00 */
[----:B------:R-:W-:-:S02]  /*f2e0*/  IADD3.X R237, PT, PT, R237, UR13, RZ, P3, !PT ;  /* 0x0000000deded7c10 */ /* 0x000fc40009ffe4ff */
[----:B------:R-:W-:Y:S02]  /*f2f0*/  IADD3 R16, P3, PT, R90, UR12, RZ ;  /* 0x0000000c5a107c10 */ /* 0x000fe4000ff7e0ff */
[----:B------:R-:W-:Y:S02]  /*f300*/  IADD3.X R229, PT, PT, R75, UR13, RZ, P4, !PT ;  /* 0x0000000d4be57c10 */ /* 0x000fe4000a7fe4ff */
[----:B------:R-:W-:Y:S02]  /*f310*/  IADD3.X R17, PT, PT, R91, UR13, RZ, P3, !PT ;  /* 0x0000000d5b117c10 */ /* 0x000fe40009ffe4ff */
[----:B-1----:R-:W-:Y:S02]  /*f320*/  IADD3 R8, P4, PT, R82, UR12, RZ ;  /* 0x0000000c52087c10 */ /* 0x002fe4000ff9e0ff */
[----:B------:R-:W-:Y:S02]  /*f330*/  IADD3 R20, P3, PT, R36, UR12, RZ ;  /* 0x0000000c24147c10 */ /* 0x000fe4000ff7e0ff */
[----:B------:R-:W-:-:S02]  /*f340*/  IADD3.X R9, PT, PT, R83, UR13, RZ, P4, !PT ;  /* 0x0000000d53097c10 */ /* 0x000fc4000a7fe4ff */
[----:B------:R-:W-:Y:S02]  /*f350*/  IADD3 R26, P4, PT, R40, UR12, RZ ;  /* 0x0000000c281a7c10 */ /* 0x000fe4000ff9e0ff */
[----:B------:R-:W-:Y:S02]  /*f360*/  IADD3.X R21, PT, PT, R37, UR13, RZ, P3, !PT ;  /* 0x0000000d25157c10 */ /* 0x000fe40009ffe4ff */
[----:B------:R-:W-:Y:S02]  /*f370*/  IADD3 R34, P3, PT, R44, UR12, RZ ;  /* 0x0000000c2c227c10 */ /* 0x000fe4000ff7e0ff */
[----:B------:R-:W-:Y:S02]  /*f380*/  IADD3.X R27, PT, PT, R41, UR13, RZ, P4, !PT ;  /* 0x0000000d291b7c10 */ /* 0x000fe4000a7fe4ff */
[----:B------:R-:W-:Y:S02]  /*f390*/  IADD3 R36, P4, PT, R48, UR12, RZ ;  /* 0x0000000c30247c10 */ /* 0x000fe4000ff9e0ff */
[----:B------:R-:W-:-:S02]  /*f3a0*/  IADD3.X R35, PT, PT, R45, UR13, RZ, P3, !PT ;  /* 0x0000000d2d237c10 */ /* 0x000fc40009ffe4ff */
[----:B------:R-:W-:Y:S02]  /*f3b0*/  IADD3 R38, P3, PT, R52, UR12, RZ ;  /* 0x0000000c34267c10 */ /* 0x000fe4000ff7e0ff */
[----:B------:R-:W-:Y:S02]  /*f3c0*/  IADD3.X R37, PT, PT, R49, UR13, RZ, P4, !PT ;  /* 0x0000000d31257c10 */ /* 0x000fe4000a7fe4ff */
[----:B------:R-:W-:Y:S01]  /*f3d0*/  IADD3 R40, P4, PT, R56, UR12, RZ ;  /* 0x0000000c38287c10 */ /* 0x000fe2000ff9e0ff */
[----:B------:R-:W-:Y:S01]  /*f3e0*/  STL.64 [R1+0x598], R2 ;  /* 0x0005980201007387 */ /* 0x000fe20000100a00 */
[----:B------:R-:W-:Y:S02]  /*f3f0*/  IADD3.X R39, PT, PT, R53, UR13, RZ, P3, !PT ;  /* 0x0000000d35277c10 */ /* 0x000fe40009ffe4ff */
[----:B------:R-:W-:Y:S01]  /*f400*/  IADD3 R42, P3, PT, R62, UR12, RZ ;  /* 0x0000000c3e2a7c10 */ /* 0x000fe2000ff7e0ff */
[----:B------:R-:W-:Y:S01]  /*f410*/  STL.64 [R1+0x5a0], R236 ;  /* 0x0005a0ec01007387 */ /* 0x000fe20000100a00 */
[----:B------:R-:W-:-:S02]  /*f420*/  IADD3.X R41, PT, PT, R57, UR13, RZ, P4, !PT ;  /* 0x0000000d39297c10 */ /* 0x000fc4000a7fe4ff */
[----:B------:R-:W-:Y:S01]  /*f430*/  IADD3 R44, P4, PT, R70, UR12, RZ ;  /* 0x0000000c462c7c10 */ /* 0x000fe2000ff9e0ff */
[----:B------:R1:W-:Y:S01]  /*f440*/  STL.64 [R1+0x5a8], R228 ;  /* 0x0005a8e401007387 */ /* 0x0003e20000100a00 */
[----:B------:R-:W-:-:S03]  /*f450*/  IADD3.X R43, PT, PT, R63, UR13, RZ, P3, !PT ;  /* 0x0000000d3f2b7c10 */ /* 0x000fc60009ffe4ff */
[----:B------:R-:W-:Y:S01]  /*f460*/  STL.64 [R1+0x5b0], R16 ;  /* 0x0005b01001007387 */ /* 0x000fe20000100a00 */
[----:B------:R-:W-:-:S03]  /*f470*/  IADD3.X R45, PT, PT, R71, UR13, RZ, P4, !PT ;  /* 0x0000000d472d7c10 */ /* 0x000fc6000a7fe4ff */
[----:B------:R-:W-:Y:S04]  /*f480*/  STL.64 [R1+0x5b8], R8 ;  /* 0x0005b80801007387 */ /* 0x000fe80000100a00 */
[----:B------:R-:W-:Y:S04]  /*f490*/  STL.64 [R1+0x5c0], R20 ;  /* 0x0005c01401007387 */ /* 0x000fe80000100a00 */
[----:B------:R-:W-:Y:S04]  /*f4a0*/  STL.64 [R1+0x5c8], R26 ;  /* 0x0005c81a01007387 */ /* 0x000fe80000100a00 */
[----:B------:R-:W-:Y:S04]  /*f4b0*/  STL.64 [R1+0x5d0], R34 ;  /* 0x0005d02201007387 */ /* 0x000fe80000100a00 */
[----:B------:R-:W-:Y:S04]  /*f4c0*/  STL.64 [R1+0x5d8], R36 ;  /* 0x0005d82401007387 */ /* 0x000fe80000100a00 */
[----:B------:R3:W-:Y:S04]  /*f4d0*/  STL.64 [R1+0x5e0], R38 ;  /* 0x0005e02601007387 */ /* 0x0007e80000100a00 */
[----:B------:R-:W-:Y:S04]  /*f4e0*/  STL.64 [R1+0x5e8], R40 ;  /* 0x0005e82801007387 */ /* 0x000fe80000100a00 */
[----:B------:R-:W-:Y:S04]  /*f4f0*/  STL.64 [R1+0x5f0], R42 ;  /* 0x0005f02a01007387 */ /* 0x000fe80000100a00 */
[----:B------:R1:W-:Y:S04]  /*f500*/  STL.64 [R1+0x5f8], R44 ;  /* 0x0005f82c01007387 */ /* 0x0003e80000100a00 */
[----:B------:R-:W3:Y:S04]  /*f510*/  LDL.LU.64 R250, [R1+0x210] ;  /* 0x0002100001fa7983 */ /* 0x000ee80000300a00 */
[----:B------:R-:W3:Y:S04]  /*f520*/  LDL.LU.64 R180, [R1+0x208] ;  /* 0x0002080001b47983 */ /* 0x000ee80000300a00 */
[----:B------:R-:W3:Y:S04]  /*f530*/  LDL.LU.64 R220, [R1+0x1f8] ;  /* 0x0001f80001dc7983 */ /* 0x000ee80000300a00 */
[----:B-1----:R-:W3:Y:S04]  /*f540*/  LDL.LU.64 R228, [R1+0x1f0] ;  /* 0x0001f00001e47983 */ /* 0x002ee80000300a00 */
[----:B------:R-:W3:Y:S04]  /*f550*/  LDL.LU.64 R172, [R1+0x1e8] ;  /* 0x0001e80001ac7983 */ /* 0x000ee80000300a00 */
[----:B------:R-:W3:Y:S01]  /*f560*/  LDL.LU.64 R2, [R1+0x1d8] ;  /* 0x0001d80001027983 */ /* 0x000ee20000300a00 */
[----:B------:R-:W-:-:S02]  /*f570*/  IADD3 R46, P3, PT, R78, UR12, RZ ;  /* 0x0000000c4e2e7c10 */ /* 0x000fc4000ff7e0ff */
[----:B------:R-:W-:Y:S01]  /*f580*/  IADD3 R48, P4, PT, R86, UR12, RZ ;  /* 0x0000000c56307c10 */ /* 0x000fe2000ff9e0ff */
[----:B------:R-:W1:Y:S01]  /*f590*/  S2R R114, SR_TID.X ;  /* 0x0000000000727919 */ /* 0x000e620000002100 */
[----:B------:R-:W-:Y:S02]  /*f5a0*/  IADD3.X R47, PT, PT, R79, UR13, RZ, P3, !PT ;  /* 0x0000000d4f2f7c10 */ /* 0x000fe40009ffe4ff */
[----:B------:R-:W-:Y:S01]  /*f5b0*/  IADD3 R50, P3, PT, R94, UR12, RZ ;  /* 0x0000000c5e327c10 */ /* 0x000fe2000ff7e0ff */
[----:B------:R-:W3:Y:S03]  /*f5c0*/  LDL.LU.64 R212, [R1+0x1d0] ;  /* 0x0001d00001d47983 */ /* 0x000ee60000300a00 */
[----:B------:R-:W-:Y:S01]  /*f5d0*/  IADD3.X R51, PT, PT, R95, UR13, RZ, P3, !PT ;  /* 0x0000000d5f337c10 */ /* 0x000fe20009ffe4ff */
[----:B------:R-:W3:Y:S01]  /*f5e0*/  LDL.LU.64 R164, [R1+0x1c0] ;  /* 0x0001c00001a47983 */ /* 0x000ee20000300a00 */
[----:B------:R-:W-:-:S02]  /*f5f0*/  IADD3 R54, P3, PT, R110, UR12, RZ ;  /* 0x0000000c6e367c10 */ /* 0x000fc4000ff7e0ff */
[----:B------:R-:W-:Y:S01]  /*f600*/  IADD3.X R49, PT, PT, R87, UR13, RZ, P4, !PT ;  /* 0x0000000d57317c10 */ /* 0x000fe2000a7fe4ff */
[----:B------:R-:W3:Y:S01]  /*f610*/  LDL.LU.64 R236, [R1+0x1b8] ;  /* 0x0001b80001ec7983 */ /* 0x000ee20000300a00 */
[----:B------:R-:W-:Y:S02]  /*f620*/  IADD3 R52, P4, PT, R102, UR12, RZ ;  /* 0x0000000c66347c10 */ /* 0x000fe4000ff9e0ff */
[----:B------:R-:W-:Y:S01]  /*f630*/  IADD3.X R55, PT, PT, R111, UR13, RZ, P3, !PT ;  /* 0x0000000d6f377c10 */ /* 0x000fe20009ffe4ff */
[----:B------:R-:W3:Y:S01]  /*f640*/  LDL.LU.64 R204, [R1+0x1a8] ;  /* 0x0001a80001cc7983 */ /* 0x000ee20000300a00 */
[----:B------:R-:W-:Y:S02]  /*f650*/  IADD3 R60, P3, PT, R126, UR12, RZ ;  /* 0x0000000c7e3c7c10 */ /* 0x000fe4000ff7e0ff */
[----:B------:R-:W-:Y:S01]  /*f660*/  IADD3.X R53, PT, PT, R103, UR13, RZ, P4, !PT ;  /* 0x0000000d67357c10 */ /* 0x000fe2000a7fe4ff */
[----:B------:R-:W3:Y:S01]  /*f670*/  LDL.LU.64 R156, [R1+0x198] ;  /* 0x00019800019c7983 */ /* 0x000ee20000300a00 */
[----:B------:R-:W-:-:S02]  /*f680*/  IADD3 R56, P4, PT, R118, UR12, RZ ;  /* 0x0000000c76387c10 */ /* 0x000fc4000ff9e0ff */
[----:B------:R-:W-:Y:S01]  /*f690*/  IADD3.X R61, PT, PT, R127, UR13, RZ, P3, !PT ;  /* 0x0000000d7f3d7c10 */ /* 0x000fe20009ffe4ff */
[----:B------:R-:W3:Y:S01]  /*f6a0*/  LDL.LU.64 R196, [R1+0xc8] ;  /* 0x0000c80001c47983 */ /* 0x000ee20000300a00 */
[----:B------:R-:W-:Y:S02]  /*f6b0*/  IADD3 R68, P3, PT, R142, UR12, RZ ;  /* 0x0000000c8e447c10 */ /* 0x000fe4000ff7e0ff */
[----:B------:R-:W-:Y:S02]  /*f6c0*/  IADD3.X R57, PT, PT, R119, UR13, RZ, P4, !PT ;  /* 0x0000000d77397c10 */ /* 0x000fe4000a7fe4ff */
[----:B------:R-:W-:Y:S02]  /*f6d0*/  IADD3 R62, P4, PT, R134, UR12, RZ ;  /* 0x0000000c863e7c10 */ /* 0x000fe4000ff9e0ff */
[----:B------:R-:W-:Y:S02]  /*f6e0*/  IADD3.X R69, PT, PT, R143, UR13, RZ, P3, !PT ;  /* 0x0000000d8f457c10 */ /* 0x000fe40009ffe4ff */
[----:B------:R-:W-:-:S02]  /*f6f0*/  IADD3 R74, P3, PT, R158, UR12, RZ ;  /* 0x0000000c9e4a7c10 */ /* 0x000fc4000ff7e0ff */
[----:B------:R-:W-:Y:S02]  /*f700*/  IADD3.X R63, PT, PT, R135, UR13, RZ, P4, !PT ;  /* 0x0000000d873f7c10 */ /* 0x000fe4000a7fe4ff */
        /* <DEDUP_REMOVED lines=23> */
[----:B-1----:R-:W-:Y:S02]  /*f880*/  SHF.R.U32.HI R114, RZ, 0x6, R114 ;  /* 0x00000006ff727819 */ /* 0x002fe40000011672 */
[----:B------:R-:W-:Y:S02]  /*f890*/  IADD3.X R99, PT, PT, R231, UR13, RZ, P4, !PT ;  /* 0x0000000de7637c10 */ /* 0x000fe4000a7fe4ff */
[----:B------:R-:W-:Y:S02]  /*f8a0*/  IADD3 R30, P4, PT, R30, UR12, RZ ;  /* 0x0000000c1e1e7c10 */ /* 0x000fe4000ff9e0ff */
[----:B------:R-:W-:Y:S02]  /*f8b0*/  IADD3.X R29, PT, PT, R29, UR13, RZ, P3, !PT ;  /* 0x0000000d1d1d7c10 */ /* 0x000fe40009ffe4ff */
[----:B------:R-:W-:Y:S02]  /*f8c0*/  SGXT.U32 R114, R114, 0x2 ;  /* 0x000000027272781a */ /* 0x000fe40000000000 */
[----:B------:R-:W-:-:S02]  /*f8d0*/  IADD3.X R31, PT, PT, R31, UR13, RZ, P4, !PT ;  /* 0x0000000d1f1f7c10 */ /* 0x000fc4000a7fe4ff */
[----:B------:R-:W-:Y:S02]  /*f8e0*/  LOP3.LUT R114, R114, 0x6c, RZ, 0xfc, !PT ;  /* 0x0000006c72727812 */ /* 0x000fe400078efcff */
[----:B------:R-:W-:Y:S02]  /*f8f0*/  IADD3 R118, P4, PT, R24, UR12, RZ ;  /* 0x0000000c18767c10 */ /* 0x000fe4000ff9e0ff */
[----:B------:R-:W-:Y:S02]  /*f900*/  ISETP.GE.AND P2, PT, R114, R115, PT ;  /* 0x000000737200720c */ /* 0x000fe40003f46270 */
[----:B------:R-:W-:Y:S02]  /*f910*/  IADD3.X R119, PT, PT, R25, UR13, RZ, P4, !PT ;  /* 0x0000000d19777c10 */ /* 0x000fe4000a7fe4ff */
[----:B--2---:R-:W-:-:S04]  /*f920*/  IADD3 R116, P3, PT, R108, UR12, RZ ;  /* 0x0000000c6c747c10 */ /* 0x004fc8000ff7e0ff */
[----:B------:R-:W-:Y:S02]  /*f930*/  IADD3.X R117, PT, PT, R109, UR13, RZ, P3, !PT ;  /* 0x0000000d6d757c10 */ /* 0x000fe40009ffe4ff */
[----:B------:R-:W-:Y:S02]  /*f940*/  IADD3 R110, P3, PT, R186, UR12, RZ ;  /* 0x0000000cba6e7c10 */ /* 0x000fe4000ff7e0ff */
[----:B----4-:R-:W-:Y:S02]  /*f950*/  IADD3 R114, P4, PT, R106, UR12, RZ ;  /* 0x0000000c6a727c10 */ /* 0x010fe4000ff9e0ff */
[----:B------:R-:W-:Y:S02]  /*f960*/  IADD3.X R111, PT, PT, R187, UR13, RZ, P3, !PT ;  /* 0x0000000dbb6f7c10 */ /* 0x000fe40009ffe4ff */
[----:B------:R-:W-:Y:S02]  /*f970*/  IADD3 R106, P3, PT, R138, UR12, RZ ;  /* 0x0000000c8a6a7c10 */ /* 0x000fe4000ff7e0ff */
[----:B------:R-:W-:-:S02]  /*f980*/  IADD3.X R115, PT, PT, R107, UR13, RZ, P4, !PT ;  /* 0x0000000d6b737c10 */ /* 0x000fc4000a7fe4ff */
[----:B------:R-:W-:Y:S02]  /*f990*/  IADD3.X R107, PT, PT, R139, UR13, RZ, P3, !PT ;  /* 0x0000000d8b6b7c10 */ /* 0x000fe40009ffe4ff */
[----:B------:R-:W-:-:S04]  /*f9a0*/  IADD3 R24, P3, PT, R122, UR12, RZ ;  /* 0x0000000c7a187c10 */ /* 0x000fc8000ff7e0ff */
[----:B------:R-:W-:Y:S02]  /*f9b0*/  IADD3.X R25, PT, PT, R123, UR13, RZ, P3, !PT ;  /* 0x0000000d7b197c10 */ /* 0x000fe40009ffe4ff */
[----:B------:R-:W-:-:S04]  /*f9c0*/  IADD3 R80, P3, PT, R80, UR12, RZ ;  /* 0x0000000c50507c10 */ /* 0x000fc8000ff7e0ff */
[----:B------:R-:W-:Y:S02]  /*f9d0*/  IADD3.X R81, PT, PT, R81, UR13, RZ, P3, !PT ;  /* 0x0000000d51517c10 */ /* 0x000fe40009ffe4ff */
[----:B------:R-:W-:-:S04]  /*f9e0*/  IADD3 R96, P3, PT, R96, UR12, RZ ;  /* 0x0000000c60607c10 */ /* 0x000fc8000ff7e0ff */
[----:B------:R-:W-:Y:S02]  /*f9f0*/  IADD3.X R97, PT, PT, R97, UR13, RZ, P3, !PT ;  /* 0x0000000d61617c10 */ /* 0x000fe40009ffe4ff */
[----:B------:R-:W-:-:S04]  /*fa00*/  IADD3 R112, P3, PT, R112, UR12, RZ ;  /* 0x0000000c70707c10 */ /* 0x000fc8000ff7e0ff */
[----:B------:R-:W-:Y:S02]  /*fa10*/  IADD3.X R113, PT, PT, R113, UR13, RZ, P3, !PT ;  /* 0x0000000d71717c10 */ /* 0x000fe40009ffe4ff */
[----:B------:R-:W-:Y:S02]  /*fa20*/  IADD3 R122, P3, PT, R128, UR12, RZ ;  /* 0x0000000c807a7c10 */ /* 0x000fe4000ff7e0ff */
[----:B------:R-:W-:Y:S02]  /*fa30*/  IADD3 R108, P4, PT, R146, UR12, RZ ;  /* 0x0000000c926c7c10 */ /* 0x000fe4000ff9e0ff */
[----:B------:R-:W-:Y:S02]  /*fa40*/  IADD3.X R123, PT, PT, R129, UR13, RZ, P3, !PT ;  /* 0x0000000d817b7c10 */ /* 0x000fe40009ffe4ff */
[----:B------:R-:W-:Y:S02]  /*fa50*/  IADD3 R126, P3, PT, R144, UR12, RZ ;  /* 0x0000000c907e7c10 */ /* 0x000fe4000ff7e0ff */
[----:B------:R-:W-:-:S02]  /*fa60*/  IADD3.X R109, PT, PT, R147, UR13, RZ, P4, !PT ;  /* 0x0000000d936d7c10 */ /* 0x000fc4000a7fe4ff */
[----:B------:R-:W-:Y:S02]  /*fa70*/  IADD3 R102, P4, PT, R130, UR12, RZ ;  /* 0x0000000c82667c10 */ /* 0x000fe4000ff9e0ff */
[----:B------:R-:W-:Y:S02]  /*fa80*/  IADD3.X R127, PT, PT, R145, UR13, RZ, P3, !PT ;  /* 0x0000000d917f7c10 */ /* 0x000fe40009ffe4ff */
[----:B------:R-:W-:Y:S02]  /*fa90*/  IADD3 R130, P3, PT, R160, UR12, RZ ;  /* 0x0000000ca0827c10 */ /* 0x000fe4000ff7e0ff */
[----:B------:R-:W-:Y:S02]  /*faa0*/  IADD3.X R103, PT, PT, R131, UR13, RZ, P4, !PT ;  /* 0x0000000d83677c10 */ /* 0x000fe4000a7fe4ff */
        /* <DEDUP_REMOVED lines=13> */
[----:B---3--:R-:W-:-:S04]  /*fb80*/  IADD3 R186, P3, PT, R250, UR12, RZ ;  /* 0x0000000cfaba7c10 */ /* 0x008fc8000ff7e0ff */
[----:B------:R-:W-:Y:S02]  /*fb90*/  IADD3.X R187, PT, PT, R251, UR13, RZ, P3, !PT ;  /* 0x0000000dfbbb7c10 */ /* 0x000fe40009ffe4ff */
[----:B------:R-:W2:Y:S01]  /*fba0*/  LDL.LU.64 R250, [R1+0xb8] ;  /* 0x0000b80001fa7983 */ /* 0x000ea20000300a00 */
        /* <DEDUP_REMOVED lines=30> */
[----:B------:R-:W-:Y:S01]  /*fd90*/  IADD3 R176, P4, PT, R172, UR12, RZ ;  /* 0x0000000cacb07c10 */ /* 0x000fe2000ff9e0ff */
[----:B------:R-:W3:Y:S03]  /*fda0*/  LDL.LU.64 R220, [R1+0x88] ;  /* 0x0000880001dc7983 */ /* 0x000ee60000300a00 */
[----:B------:R-:W-:Y:S01]  /*fdb0*/  IADD3.X R177, PT, PT, R173, UR13, RZ, P4, !PT ;  /* 0x0000000dadb17c10 */ /* 0x000fe2000a7fe4ff */
[----:B------:R-:W4:Y:S01]  /*fdc0*/  LDL.LU.64 R38, [R1+0x250] ;  /* 0x0002500001267983 */ /* 0x000f220000300a00 */
[----:B------:R-:W-:-:S04]  /*fdd0*/  IADD3 R172, P4, PT, R2, UR12, RZ ;  /* 0x0000000c02ac7c10 */ /* 0x000fc8000ff9e0ff */
[----:B------:R-:W-:Y:S02]  /*fde0*/  IADD3.X R173, PT, PT, R3, UR13, RZ, P4, !PT ;  /* 0x0000000d03ad7c10 */ /* 0x000fe4000a7fe4ff */
[----:B------:R-:W4:Y:S01]  /*fdf0*/  LDL.LU.64 R2, [R1+0x280] ;  /* 0x0002800001027983 */ /* 0x000f220000300a00 */
        /* <DEDUP_REMOVED lines=8> */
[----:B------:R-:W4:Y:S01]  /*fe80*/  LDL.LU.64 R212, [R1+0x270] ;  /* 0x0002700001d47983 */ /* 0x000f220000300a00 */
[----:B------:R-:W-:-:S03]  /*fe90*/  IADD3 R168, P4, PT, R164, UR12, RZ ;  /* 0x0000000ca4a87c10 */ /* 0x000fc6000ff9e0ff */
[----:B------:R-:W4:Y:S01]  /*fea0*/  LDL.LU.64 R36, [R1+0x260] ;  /* 0x0002600001247983 */ /* 0x000f220000300a00 */
[----:B------:R-:W-:-:S03]  /*feb0*/  IADD3 R166, P3, PT, R236, UR12, RZ ;  /* 0x0000000ceca67c10 */ /* 0x000fc6000ff7e0ff */
[----:B------:R-:W4:Y:S01]  /*fec0*/  LDL.LU.64 R34, [R1+0x248] ;  /* 0x0002480001227983 */ /* 0x000f220000300a00 */
[----:B------:R-:W-:Y:S02]  /*fed0*/  IADD3.X R169, PT, PT, R165, UR13, RZ, P4, !PT ;  /* 0x0000000da5a97c10 */ /* 0x000fe4000a7fe4ff */
[----:B------:R-:W-:Y:S01]  /*fee0*/  IADD3 R164, P4, PT, R204, UR12, RZ ;  /* 0x0000000ccca47c10 */ /* 0x000fe2000ff9e0ff */
[----:B------:R-:W4:Y:S01]  /*fef0*/  LDL.LU.64 R26, [R1+0x278] ;  /* 0x00027800011a7983 */ /* 0x000f220000300a00 */
[----:B------:R-:W-:-:S03]  /*ff00*/  IADD3.X R167, PT, PT, R237, UR13, RZ, P3, !PT ;  /* 0x0000000deda77c10 */ /* 0x000fc60009ffe4ff */
[----:B------:R-:W4:Y:S01]  /*ff10*/  LDL.LU.64 R20, [R1+0x268] ;  /* 0x0002680001147983 */ /* 0x000f220000300a00 */
[----:B------:R-:W-:Y:S02]  /*ff20*/  IADD3 R160, P3, PT, R156, UR12, RZ ;  /* 0x0000000c9ca07c10 */ /* 0x000fe4000ff7e0ff */
[----:B------:R-:W-:Y:S01]  /*ff30*/  IADD3.X R165, PT, PT, R205, UR13, RZ, P4, !PT ;  /* 0x0000000dcda57c10 */ /* 0x000fe2000a7fe4ff */
[----:B------:R-:W4:Y:S01]  /*ff40*/  LDL.LU.64 R8, [R1+0x230] ;  /* 0x0002300001087983 */ /* 0x000f220000300a00 */
[----:B------:R-:W-:-:S03]  /*ff50*/  IADD3 R158, P4, PT, R196, UR12, RZ ;  /* 0x0000000cc49e7c10 */ /* 0x000fc6000ff9e0ff */
[----:B------:R-:W4:Y:S01]  /*ff60*/  LDL.LU.64 R204, [R1+0x228] ;  /* 0x0002280001cc7983 */ /* 0x000f220000300a00 */
[----:B------:R-:W-:Y:S02]  /*ff70*/  IADD3.X R161, PT, PT, R157, UR13, RZ, P3, !PT ;  /* 0x0000000d9da17c10 */ /* 0x000fe40009ffe4ff */
[----:B------:R-:W-:Y:S01]  /*ff80*/  IADD3.X R159, PT, PT, R197, UR13, RZ, P4, !PT ;  /* 0x0000000dc59f7c10 */ /* 0x000fe2000a7fe4ff */
[----:B------:R-:W4:Y:S04]  /*ff90*/  LDL.LU.64 R228, [R1+0x290] ;  /* 0x0002900001e47983 */ /* 0x000f280000300a00 */
[----:B------:R-:W4:Y:S01]  /*ffa0*/  LDL.LU.64 R196, [R1+0x288] ;  /* 0x0002880001c47983 */ /* 0x000f220000300a00 */
[----:B--2---:R-:W-:-:S04]  /*ffb0*/  IADD3 R156, P3, PT, R250, UR12, RZ ;  /* 0x0000000cfa9c7c10 */ /* 0x004fc8000ff7e0ff */
[----:B------:R-:W-:Y:S02]  /*ffc0*/  IADD3.X R157, PT, PT, R251, UR13, RZ, P3, !PT ;  /* 0x0000000dfb9d7c10 */ /* 0x000fe40009ffe4ff */
[----:B------:R-:W2:Y:S04]  /*ffd0*/  LDL.LU.64 R250, [R1+0x258] ;  /* 0x0002580001fa7983 */ /* 0x000ea80000300a00 */
[----:B------:R-:W2:Y:S04]  /*ffe0*/  LDL.LU.64 R16, [R1+0x238] ;  /* 0x0002380001107983 */ /* 0x000ea80000300a00 */
[----:B------:R-:W2:Y:S01]  /*fff0*/  LDL.LU.64 R236, [R1+0x240] ;  /* 0x0002400001ec7983 */ /* 0x000ea20000300a00 */
[----:B------:R-:W-:-:S04]  /*10000*/  IADD3 R14, P3, PT, R194, UR12, RZ ;  /* 0x0000000cc20e7c10 */ /* 0x000fc8000ff7e0ff */
[----:B------:R-:W-:Y:S02]  /*10010*/  IADD3.X R15, PT, PT, R195, UR13, RZ, P3, !PT ;  /* 0x0000000dc30f7c10 */ /* 0x000fe40009ffe4ff */
[----:B------:R-:W-:-:S04]  /*10020*/  IADD3 R194, P3, PT, R162, UR12, RZ ;  /* 0x0000000ca2c27c10 */ /* 0x000fc8000ff7e0ff */
[----:B------:R-:W-:Y:S02]  /*10030*/  IADD3.X R195, PT, PT, R163, UR13, RZ, P3, !PT ;  /* 0x0000000da3c37c10 */ /* 0x000fe40009ffe4ff */
[----:B---3--:R-:W-:-:S04]  /*10040*/  IADD3 R152, P4, PT, R220, UR12, RZ ;  /* 0x0000000cdc987c10 */ /* 0x008fc8000ff9e0ff */
[----:B------:R-:W-:Y:S02]  /*10050*/  IADD3.X R153, PT, PT, R221, UR13, RZ, P4, !PT ;  /* 0x0000000ddd997c10 */ /* 0x000fe4000a7fe4ff */
[----:B----4-:R-:W-:-:S04]  /*10060*/  IADD3 R220, P3, PT, R2, UR10, RZ ;  /* 0x0000000a02dc7c10 */ /* 0x010fc8000ff7e0ff */
[----:B------:R-:W-:Y:S02]  /*10070*/  IADD3.X R221, PT, PT, R3, UR11, RZ, P3, !PT ;  /* 0x0000000b03dd7c10 */ /* 0x000fe40009ffe4ff */
[----:B------:R-:W3:Y:S01]  /*10080*/  LDL.LU.64 R2, [R1+0xa0] ;  /* 0x0000a00001027983 */ /* 0x000ee20000300a00 */
        /* <DEDUP_REMOVED lines=9> */
[----:B------:R-:W-:Y:S02]  /*10120*/  IADD3.X R213, PT, PT, R35, UR11, RZ, P4, !PT ;  /* 0x0000000b23d57c10 */ /* 0x000fe4000a7fe4ff */
[----:B------:R-:W-:-:S02]  /*10130*/  IADD3 R192, P3, PT, R26, UR10, RZ ;  /* 0x0000000a1ac07c10 */ /* 0x000fc4000ff7e0ff */
[----:B------:R-:W-:Y:S02]  /*10140*/  IADD3 R190, P4, PT, R20, UR10, RZ ;  /* 0x0000000a14be7c10 */ /* 0x000fe4000ff9e0ff */
[----:B------:R-:W-:Y:S02]  /*10150*/  IADD3.X R193, PT, PT, R27, UR11, RZ, P3, !PT ;  /* 0x0000000b1bc17c10 */ /* 0x000fe40009ffe4ff */
[----:B------:R-:W-:Y:S02]  /*10160*/  IADD3.X R191, PT, PT, R21, UR11, RZ, P4, !PT ;  /* 0x0000000b15bf7c10 */ /* 0x000fe4000a7fe4ff */
[----:B------:R-:W-:Y:S02]  /*10170*/  IADD3 R208, P3, PT, R8, UR10, RZ ;  /* 0x0000000a08d07c10 */ /* 0x000fe4000ff7e0ff */
[----:B------:R-:W-:Y:S02]  /*10180*/  IADD3 R206, P4, PT, R204, UR10, RZ ;  /* 0x0000000accce7c10 */ /* 0x000fe4000ff9e0ff */
[----:B------:R-:W-:-:S02]  /*10190*/  IADD3.X R209, PT, PT, R9, UR11, RZ, P3, !PT ;  /* 0x0000000b09d17c10 */ /* 0x000fc40009ffe4ff */
[----:B------:R-:W-:Y:S02]  /*101a0*/  IADD3.X R207, PT, PT, R205, UR11, RZ, P4, !PT ;  /* 0x0000000bcdcf7c10 */ /* 0x000fe4000a7fe4ff */
[----:B------:R-:W-:Y:S02]  /*101b0*/  IADD3 R162, P3, PT, R228, UR10, RZ ;  /* 0x0000000ae4a27c10 */ /* 0x000fe4000ff7e0ff */
[----:B------:R-:W-:Y:S02]  /*101c0*/  IADD3 R204, P4, PT, R196, UR10, RZ ;  /* 0x0000000ac4cc7c10 */ /* 0x000fe4000ff9e0ff */
[----:B------:R-:W-:Y:S02]  /*101d0*/  IADD3.X R163, PT, PT, R229, UR11, RZ, P3, !PT ;  /* 0x0000000be5a37c10 */ /* 0x000fe40009ffe4ff */
[----:B------:R-:W-:Y:S01]  /*101e0*/  IADD3.X R205, PT, PT, R197, UR11, RZ, P4, !PT ;  /* 0x0000000bc5cd7c10 */ /* 0x000fe2000a7fe4ff */
[----:B------:R-:W4:Y:S01]  /*101f0*/  LDL.LU.64 R228, [R1+0x98] ;  /* 0x0000980001e47983 */ /* 0x000f220000300a00 */
[----:B------:R-:W-:-:S04]  /*10200*/  SEL R7, RZ, 0x4, P2 ;  /* 0x00000004ff077807 */ /* 0x000fc80001000000 */
[----:B------:R-:W-:-:S04]  /*10210*/  SEL R7, R7, RZ, P5 ;  /* 0x000000ff07077207 */ /* 0x000fc80002800000 */
[----:B------:R-:W-:Y:S01]  /*10220*/  ISETP.NE.U32.AND P2, PT, R7, RZ, PT ;  /* 0x000000ff0700720c */ /* 0x000fe20003f45070 */
[----:B------:R-:W1:Y:S01]  /*10230*/  S2R R244, SR_TID.X ;  /* 0x0000000000f47919 */ /* 0x000e620000002100 */
[----:B------:R-:W1:Y:S11]  /*10240*/  LDC R7, c[0x0][0x3a0] ;  /* 0x0000e800ff077b82 */ /* 0x000e760000000800 */
[----:B------:R3:W-:Y:S01]  /*10250*/  LDGSTS.E [R245+0x76000], desc[UR22][R222.64], P2 ;  /* 0x76000000def57fae */ /* 0x0007e200091a1016 */
[----:B--2---:R-:W-:-:S04]  /*10260*/  IADD3 R198, P4, PT, R236, UR10, RZ ;  /* 0x0000000aecc67c10 */ /* 0x004fc8000ff9e0ff */
[----:B------:R-:W-:Y:S02]  /*10270*/  IADD3.X R199, PT, PT, R237, UR11, RZ, P4, !PT ;  /* 0x0000000bedc77c10 */ /* 0x000fe4000a7fe4ff */
[----:B------:R-:W2:Y:S01]  /*10280*/  LDL.LU.64 R236, [R1+0x70] ;  /* 0x0000700001ec7983 */ /* 0x000ea20000300a00 */
[----:B------:R-:W-:-:S04]  /*10290*/  IADD3 R196, P6, PT, R16, UR10, RZ ;  /* 0x0000000a10c47c10 */ /* 0x000fc8000ffde0ff */
[----:B------:R-:W-:Y:S02]  /*102a0*/  IADD3.X R197, PT, PT, R17, UR11, RZ, P6, !PT ;  /* 0x0000000b11c57c10 */ /* 0x000fe4000b7fe4ff */
[----:B---3--:R-:W-:-:S04]  /*102b0*/  IADD3 R222, P6, PT, R2, UR12, RZ ;  /* 0x0000000c02de7c10 */ /* 0x008fc8000ffde0ff */
[----:B------:R-:W-:Y:S02]  /*102c0*/  IADD3.X R223, PT, PT, R3, UR13, RZ, P6, !PT ;  /* 0x0000000d03df7c10 */ /* 0x000fe4000b7fe4ff */
[----:B------:R-:W3:Y:S01]  /*102d0*/  LDL.LU.64 R2, [R1+0x48] ;  /* 0x0000480001027983 */ /* 0x000ee20000300a00 */
[----:B-1----:R-:W-:Y:S02]  /*102e0*/  SHF.R.U32.HI R244, RZ, 0x6, R244 ;  /* 0x00000006fff47819 */ /* 0x002fe400000116f4 */
[----:B------:R-:W-:Y:S01]  /*102f0*/  IADD3 R200, P3, PT, R250, UR10, RZ ;  /* 0x0000000afac87c10 */ /* 0x000fe2000ff7e0ff */
[----:B------:R-:W1:Y:S01]  /*10300*/  S2R R238, SR_TID.X ;  /* 0x0000000000ee7919 */ /* 0x000e620000002100 */
[----:B------:R-:W-:Y:S01]  /*10310*/  SGXT.U32 R244, R244, 0x2 ;  /* 0x00000002f4f4781a */ /* 0x000fe20000000000 */
[----:B------:R-:W-:Y:S01]  /*10320*/  VIADD R250, R7, 0xffffff00 ;  /* 0xffffff0007fa7836 */ /* 0x000fe20000000000 */
[----:B------:R-:W-:Y:S01]  /*10330*/  IADD3 R224, P4, PT, R32, UR10, RZ ;  /* 0x0000000a20e07c10 */ /* 0x000fe2000ff9e0ff */
[----:B------:R-:W3:Y:S01]  /*10340*/  LDL.LU.64 R44, [R1+0x130] ;  /* 0x00013000012c7983 */ /* 0x000ee20000300a00 */
[----:B------:R-:W-:-:S02]  /*10350*/  LOP3.LUT R244, R244, 0x10, RZ, 0xfc, !PT ;  /* 0x00000010f4f47812 */ /* 0x000fc400078efcff */
[----:B------:R-:W-:Y:S01]  /*10360*/  IADD3.X R201, PT, PT, R251, UR11, RZ, P3, !PT ;  /* 0x0000000bfbc97c10 */ /* 0x000fe20009ffe4ff */
[----:B------:R-:W3:Y:S01]  /*10370*/  LDL.LU.64 R42, [R1+0x128] ;  /* 0x00012800012a7983 */ /* 0x000ee20000300a00 */
[----:B------:R-:W-:Y:S02]  /*10380*/  ISETP.GE.AND P3, PT, R244, R250, PT ;  /* 0x000000faf400720c */ /* 0x000fe40003f66270 */
[----:B------:R-:W4:Y:S02]  /*10390*/  S2R R244, SR_TID.X ;  /* 0x0000000000f47919 */ /* 0x000f240000002100 */
[----:B------:R-:W-:Y:S02]  /*103a0*/  SEL R230, RZ, 0x4, P3 ;  /* 0x00000004ffe67807 */ /* 0x000fe40001800000 */
[----:B------:R-:W-:Y:S02]  /*103b0*/  IADD3 R58, P3, PT, R58, UR10, RZ ;  /* 0x0000000a3a3a7c10 */ /* 0x000fe4000ff7e0ff */
[----:B-1----:R-:W-:-:S02]  /*103c0*/  SHF.R.U32.HI R239, RZ, 0x6, R238 ;  /* 0x00000006ffef7819 */ /* 0x002fc400000116ee */
[----:B------:R-:W-:Y:S01]  /*103d0*/  SHF.R.U32.HI R241, RZ, 0x6, R238 ;  /* 0x00000006fff17819 */ /* 0x000fe200000116ee */
[----:B------:R-:W1:Y:S01]  /*103e0*/  S2R R251, SR_TID.X ;  /* 0x0000000000fb7919 */ /* 0x000e620000002100 */
[----:B------:R-:W-:Y:S02]  /*103f0*/  SGXT.U32 R239, R239, 0x2 ;  /* 0x00000002efef781a */ /* 0x000fe40000000000 */
[----:B------:R-:W-:Y:S01]  /*10400*/  SGXT.U32 R241, R241, 0x2 ;  /* 0x00000002f1f1781a */ /* 0x000fe20000000000 */
[----:B------:R-:W3:Y:S01]  /*10410*/  LDL.LU.64 R40, [R1+0x120] ;  /* 0x0001200001287983 */ /* 0x000ee20000300a00 */
[----:B------:R-:W-:Y:S02]  /*10420*/  LOP3.LUT R239, R239, 0x30, RZ, 0xfc, !PT ;  /* 0x00000030efef7812 */ /* 0x000fe400078efcff */
[----:B----4-:R-:W-:Y:S01]  /*10430*/  SHF.R.U32.HI R244, RZ, 0x6, R244 ;  /* 0x00000006fff47819 */ /* 0x010fe200000116f4 */
[----:B------:R-:W4:Y:S01]  /*10440*/  LDL.LU.64 R38, [R1+0x118] ;  /* 0x0001180001267983 */ /* 0x000f220000300a00 */
[----:B------:R-:W-:-:S02]  /*10450*/  ISETP.GE.AND P2, PT, R239, R250, PT ;  /* 0x000000faef00720c */ /* 0x000fc40003f46270 */
[----:B------:R-:W-:Y:S01]  /*10460*/  SGXT.U32 R244, R244, 0x2 ;  /* 0x00000002f4f4781a */ /* 0x000fe20000000000 */
[----:B------:R-:W4:Y:S01]  /*10470*/  LDL.LU.64 R36, [R1+0x110] ;  /* 0x0001100001247983 */ /* 0x000f220000300a00 */
[----:B------:R-:W-:Y:S02]  /*10480*/  LOP3.LUT R241, R241, 0x50, RZ, 0xfc, !PT ;  /* 0x00000050f1f17812 */ /* 0x000fe400078efcff */
[----:B------:R-:W-:Y:S01]  /*10490*/  SEL R7, RZ, 0x4, P2 ;  /* 0x00000004ff077807 */ /* 0x000fe20001000000 */
[----:B------:R-:W4:Y:S01]  /*104a0*/  LDL.LU.64 R34, [R1+0x108] ;  /* 0x0001080001227983 */ /* 0x000f220000300a00 */
[----:B------:R-:W-:Y:S02]  /*104b0*/  LOP3.LUT R244, R244, 0x70, RZ, 0xfc, !PT ;  /* 0x00000070f4f47812 */ /* 0x000fe400078efcff */
[----:B------:R-:W-:Y:S01]  /*104c0*/  ISETP.GE.AND P2, PT, R241, R250, PT ;  /* 0x000000faf100720c */ /* 0x000fe20003f46270 */
[----:B------:R-:W4:Y:S01]  /*104d0*/  LDL.LU.64 R26, [R1+0x100] ;  /* 0x00010000011a7983 */ /* 0x000f220000300a00 */
[----:B------:R-:W-:-:S02]  /*104e0*/  SEL R32, R230, RZ, P5 ;  /* 0x000000ffe6207207 */ /* 0x000fc40002800000 */
[----:B------:R-:W-:Y:S01]  /*104f0*/  IADD3.X R59, PT, PT, R59, UR11, RZ, P3, !PT ;  /* 0x0000000b3b3b7c10 */ /* 0x000fe20009ffe4ff */
[----:B------:R-:W4:Y:S01]  /*10500*/  LDL.LU.64 R20, [R1+0xf8] ;  /* 0x0000f80001147983 */ /* 0x000f220000300a00 */
[----:B------:R-:W-:Y:S02]  /*10510*/  ISETP.GE.AND P6, PT, R244, R250, PT ;  /* 0x000000faf400720c */ /* 0x000fe40003fc6270 */
[----:B------:R-:W-:Y:S01]  /*10520*/  SEL R230, RZ, 0x4, P2 ;  /* 0x00000004ffe67807 */ /* 0x000fe20001000000 */
[----:B------:R-:W1:Y:S01]  /*10530*/  S2R R244, SR_TID.X ;  /* 0x0000000000f47919 */ /* 0x000e620000002100 */
[----:B------:R-:W-:Y:S02]  /*10540*/  ISETP.NE.U32.AND P3, PT, R32, RZ, PT ;  /* 0x000000ff2000720c */ /* 0x000fe40003f65070 */
[----:B------:R-:W-:Y:S01]  /*10550*/  IADD3 R12, P2, PT, R12, UR10, RZ ;  /* 0x0000000a0c0c7c10 */ /* 0x000fe2000ff5e0ff */
[----:B------:R-:W4:Y:S01]  /*10560*/  LDL.LU.64 R8, [R1+0xf0] ;  /* 0x0000f00001087983 */ /* 0x000f220000300a00 */
[----:B------:R-:W-:-:S02]  /*10570*/  SEL R230, R230, RZ, P5 ;  /* 0x000000ffe6e67207 */ /* 0x000fc40002800000 */
[----:B------:R-:W-:Y:S01]  /*10580*/  IADD3.X R13, PT, PT, R13, UR11, RZ, P2, !PT ;  /* 0x0000000b0d0d7c10 */ /* 0x000fe200097fe4ff */
[----:B------:R-:W4:Y:S01]  /*10590*/  LDL.LU.64 R16, [R1+0xe8] ;  /* 0x0000e80001107983 */ /* 0x000f220000300a00 */
[----:B------:R-:W-:Y:S02]  /*105a0*/  ISETP.NE.U32.AND P2, PT, R230, RZ, PT ;  /* 0x000000ffe600720c */ /* 0x000fe40003f45070 */
[----:B------:R-:W1:Y:S03]  /*105b0*/  S2R R230, SR_TID.X ;  /* 0x0000000000e67919 */ /* 0x000e660000002100 */
[----:B------:R1:W-:Y:S01]  /*105c0*/  LDGSTS.E [R246+0x70000], desc[UR22][R220.64], P3 ;  /* 0x70000000dcf67fae */ /* 0x0003e200099a1016 */
[----:B------:R-:W-:Y:S01]  /*105d0*/  SEL R7, R7, RZ, P5 ;  /* 0x000000ff07077207 */ /* 0x000fe20002800000 */
[----:B-1----:R-:W1:Y:S01]  /*105e0*/  S2R R221, SR_TID.X ;  /* 0x0000000000dd7919 */ /* 0x002e620000002100 */
[----:B------:R-:W-:-:S02]  /*105f0*/  IADD3.X R225, PT, PT, R33, UR11, RZ, P4, !PT ;  /* 0x0000000b21e17c10 */ /* 0x000fc4000a7fe4ff */
[----:B------:R-:W-:Y:S02]  /*10600*/  ISETP.NE.U32.AND P4, PT, R7, RZ, PT ;  /* 0x000000ff0700720c */ /* 0x000fe40003f85070 */
[----:B------:R-:W-:Y:S02]  /*10610*/  SEL R7, RZ, 0x4, P6 ;  /* 0x00000004ff077807 */ /* 0x000fe40003000000 */
[----:B------:R-:W-:Y:S02]  /*10620*/  SHF.R.U32.HI R244, RZ, 0x6, R244 ;  /* 0x00000006fff47819 */ /* 0x000fe400000116f4 */
[----:B------:R-:W-:Y:S02]  /*10630*/  SEL R7, R7, RZ, P5 ;  /* 0x000000ff07077207 */ /* 0x000fe40002800000 */
[----:B------:R-:W-:Y:S02]  /*10640*/  SGXT.U32 R244, R244, 0x2 ;  /* 0x00000002f4f4781a */ /* 0x000fe40000000000 */
[----:B------:R-:W-:-:S02]  /*10650*/  ISETP.NE.U32.AND P3, PT, R7, RZ, PT ;  /* 0x000000ff0700720c */ /* 0x000fc40003f65070 */
[----:B------:R-:W-:Y:S01]  /*10660*/  LOP3.LUT R244, R244, 0x14, RZ, 0xfc, !PT ;  /* 0x00000014f4f47812 */ /* 0x000fe200078efcff */
[----:B------:R-:W-:Y:S01]  /*10670*/  LDGSTS.E [R246+0x72000], desc[UR22][R216.64], P4 ;  /* 0x72000000d8f67fae */ /* 0x000fe2000a1a1016 */
[----:B------:R-:W-:Y:S02]  /*10680*/  SHF.R.U32.HI R233, RZ, 0x6, R230 ;  /* 0x00000006ffe97819 */ /* 0x000fe400000116e6 */
[----:B------:R-:W-:Y:S01]  /*10690*/  ISETP.GE.AND P4, PT, R244, R250, PT ;  /* 0x000000faf400720c */ /* 0x000fe20003f86270 */
[----:B------:R-:W-:Y:S01]  /*106a0*/  LDGSTS.E [R246+0x74000], desc[UR22][R214.64], P2 ;  /* 0x74000000d6f67fae */ /* 0x000fe200091a1016 */
[----:B------:R-:W-:Y:S02]  /*106b0*/  SGXT.U32 R233, R233, 0x2 ;  /* 0x00000002e9e9781a */ /* 0x000fe40000000000 */
[----:B------:R-:W-:Y:S02]  /*106c0*/  IADD3 R32, P6, PT, R228, UR12, RZ ;  /* 0x0000000ce4207c10 */ /* 0x000fe4000ffde0ff */
[----:B------:R-:W-:Y:S01]  /*106d0*/  SEL R7, RZ, 0x4, P4 ;  /* 0x00000004ff077807 */ /* 0x000fe20002000000 */
[----:B------:R1:W-:Y:S01]  /*106e0*/  LDGSTS.E [R246+0x76000], desc[UR22][R212.64], P3 ;  /* 0x76000000d4f67fae */ /* 0x0003e200099a1016 */
[----:B------:R-:W-:-:S02]  /*106f0*/  SHF.R.U32.HI R251, RZ, 0x6, R251 ;  /* 0x00000006fffb7819 */ /* 0x000fc400000116fb */
[----:B------:R-:W-:Y:S02]  /*10700*/  LOP3.LUT R233, R233, 0x34, RZ, 0xfc, !PT ;  /* 0x00000034e9e97812 */ /* 0x000fe400078efcff */
[--C-:B-1----:R-:W-:Y:S02]  /*10710*/  SHF.R.U32.HI R244, RZ, 0x6, R221.reuse ;  /* 0x00000006fff47819 */ /* 0x102fe400000116dd */
[----:B------:R-:W-:Y:S02]  /*10720*/  IADD3.X R33, PT, PT, R229, UR13, RZ, P6, !PT ;  /* 0x0000000de5217c10 */ /* 0x000fe4000b7fe4ff */
[----:B------:R-:W-:Y:S01]  /*10730*/  SGXT.U32 R244, R244, 0x2 ;  /* 0x00000002f4f4781a */ /* 0x000fe20000000000 */
[----:B------:R-:W4:Y:S01]  /*10740*/  LDL.LU.64 R228, [R1+0xe0] ;  /* 0x0000e00001e47983 */ /* 0x000f220000300a00 */
[----:B------:R-:W-:Y:S02]  /*10750*/  SHF.R.U32.HI R246, RZ, 0x6, R221 ;  /* 0x00000006fff67819 */ /* 0x000fe400000116dd */
[----:B------:R-:W-:-:S02]  /*10760*/  SEL R7, R7, RZ, P5 ;  /* 0x000000ff07077207 */ /* 0x000fc40002800000 */
[----:B------:R-:W-:Y:S02]  /*10770*/  SGXT.U32 R246, R246, 0x2 ;  /* 0x00000002f6f6781a */ /* 0x000fe40000000000 */
[----:B------:R-:W-:Y:S02]  /*10780*/  SGXT.U32 R251, R251, 0x2 ;  /* 0x00000002fbfb781a */ /* 0x000fe40000000000 */
[----:B------:R-:W-:Y:S02]  /*10790*/  ISETP.GE.AND P2, PT, R233, R250, PT ;  /* 0x000000fae900720c */ /* 0x000fe40003f46270 */
[----:B------:R-:W-:Y:S02]  /*107a0*/  LOP3.LUT R244, R244, 0x54, RZ, 0xfc, !PT ;  /* 0x00000054f4f47812 */ /* 0x000fe400078efcff */
[----:B------:R-:W-:Y:S02]  /*107b0*/  ISETP.NE.U32.AND P4, PT, R7, RZ, PT ;  /* 0x000000ff0700720c */ /* 0x000fe40003f85070 */
[----:B------:R-:W-:-:S02]  /*107c0*/  LOP3.LUT R246, R246, 0x74, RZ, 0xfc, !PT ;  /* 0x00000074f6f67812 */ /* 0x000fc400078efcff */
[----:B------:R-:W-:Y:S02]  /*107d0*/  LOP3.LUT R251, R251, 0x18, RZ, 0xfc, !PT ;  /* 0x00000018fbfb7812 */ /* 0x000fe400078efcff */
[----:B------:R-:W-:Y:S02]  /*107e0*/  SEL R7, RZ, 0x4, P2 ;  /* 0x00000004ff077807 */ /* 0x000fe40001000000 */
[-C--:B------:R-:W-:Y:S02]  /*107f0*/  ISETP.GE.AND P3, PT, R246, R250.reuse, PT ;  /* 0x000000faf600720c */ /* 0x080fe40003f66270 */
[----:B------:R-:W-:Y:S02]  /*10800*/  ISETP.GE.AND P2, PT, R251, R250, PT ;  /* 0x000000fafb00720c */ /* 0x000fe40003f46270 */
[----:B------:R-:W-:Y:S01]  /*10810*/  SEL R7, R7, RZ, P5 ;  /* 0x000000ff07077207 */ /* 0x000fe20002800000 */
[----:B------:R1:W-:Y:S01]  /*10820*/  LDGSTS.E [R247+0x70000], desc[UR22][R192.64], P4 ;  /* 0x70000000c0f77fae */ /* 0x0003e2000a1a1016 */
[----:B------:R-:W-:-:S02]  /*10830*/  SEL R215, RZ, 0x4, P3 ;  /* 0x00000004ffd77807 */ /* 0x000fc40001800000 */
[----:B------:R-:W-:Y:S02]  /*10840*/  SEL R214, RZ, 0x4, P2 ;  /* 0x00000004ffd67807 */ /* 0x000fe40001000000 */
[----:B------:R-:W-:Y:S02]  /*10850*/  ISETP.NE.U32.AND P3, PT, R7, RZ, PT ;  /* 0x000000ff0700720c */ /* 0x000fe40003f65070 */
[----:B------:R-:W-:-:S04]  /*10860*/  IADD3 R202, P2, PT, R202, UR12, RZ ;  /* 0x0000000ccaca7c10 */ /* 0x000fc8000ff5e0ff */
[----:B------:R-:W-:Y:S02]  /*10870*/  IADD3.X R203, PT, PT, R203, UR13, RZ, P2, !PT ;  /* 0x0000000dcbcb7c10 */ /* 0x000fe400097fe4ff */
[----:B--2---:R-:W-:Y:S01]  /*10880*/  IADD3 R216, P6, PT, R236, UR12, RZ ;  /* 0x0000000cecd87c10 */ /* 0x004fe2000ffde0ff */
[----:B------:R-:W2:Y:S03]  /*10890*/  S2R R251, SR_TID.X ;  /* 0x0000000000fb7919 */ /* 0x000ea60000002100 */
[----:B------:R-:W-:Y:S01]  /*108a0*/  IADD3.X R217, PT, PT, R237, UR13, RZ, P6, !PT ;  /* 0x0000000dedd97c10 */ /* 0x000fe2000b7fe4ff */
[----:B------:R-:W-:Y:S01]  /*108b0*/  LDGSTS.E [R247+0x72000], desc[UR22][R190.64], P3 ;  /* 0x72000000bef77fae */ /* 0x000fe200099a1016 */
[----:B------:R-:W-:Y:S02]  /*108c0*/  ISETP.GE.AND P6, PT, R244, R250, PT ;  /* 0x000000faf400720c */ /* 0x000fe40003fc6270 */
[----:B------:R-:W-:Y:S01]  /*108d0*/  SHF.R.U32.HI R232, RZ, 0x6, R230 ;  /* 0x00000006ffe87819 */ /* 0x000fe200000116e6 */
[----:B------:R-:W4:Y:S01]  /*108e0*/  LDL.LU.64 R236, [R1+0xd8] ;  /* 0x0000d80001ec7983 */ /* 0x000f220000300a00 */
[----:B------:R-:W-:-:S04]  /*108f0*/  SEL R220, RZ, 0x4, P6 ;  /* 0x00000004ffdc7807 */ /* 0x000fc80003000000 */
[----:B------:R-:W-:-:S04]  /*10900*/  SEL R7, R220, RZ, P5 ;  /* 0x000000ffdc077207 */ /* 0x000fc80002800000 */
[----:B------:R-:W-:Y:S02]  /*10910*/  ISETP.NE.U32.AND P2, PT, R7, RZ, PT ;  /* 0x000000ff0700720c */ /* 0x000fe40003f45070 */
[----:B------:R-:W-:Y:S02]  /*10920*/  SEL R7, R215, RZ, P5 ;  /* 0x000000ffd7077207 */ /* 0x000fe40002800000 */
[----:B------:R-:W2:Y:S01]  /*10930*/  S2R R215, SR_TID.X ;  /* 0x0000000000d77919 */ /* 0x000ea20000002100 */
[----:B------:R-:W-:-:S04]  /*10940*/  SGXT.U32 R232, R232, 0x2 ;  /* 0x00000002e8e8781a */ /* 0x000fc80000000000 */
[----:B------:R-:W-:-:S04]  /*10950*/  LOP3.LUT R232, R232, 0x38, RZ, 0xfc, !PT ;  /* 0x00000038e8e87812 */ /* 0x000fc800078efcff */
[----:B------:R-:W-:Y:S01]  /*10960*/  ISETP.GE.AND P4, PT, R232, R250, PT ;  /* 0x000000fae800720c */ /* 0x000fe20003f86270 */
[----:B------:R-:W-:Y:S03]  /*10970*/  LDGSTS.E [R247+0x74000], desc[UR22][R208.64], P2 ;  /* 0x74000000d0f77fae */ /* 0x000fe600091a1016 */
[----:B-1----:R-:W-:Y:S02]  /*10980*/  SEL R192, RZ, 0x4, P4 ;  /* 0x00000004ffc07807 */ /* 0x002fe40002000000 */
[----:B------:R-:W-:Y:S02]  /*10990*/  SEL R193, R214, RZ, P5 ;  /* 0x000000ffd6c17207 */ /* 0x000fe40002800000 */
[----:B------:R-:W-:Y:S02]  /*109a0*/  SEL R192, R192, RZ, P5 ;  /* 0x000000ffc0c07207 */ /* 0x000fe40002800000 */
[----:B--2---:R-:W-:-:S04]  /*109b0*/  SHF.R.U32.HI R231, RZ, 0x6, R215 ;  /* 0x00000006ffe77819 */ /* 0x004fc800000116d7 */
[----:B------:R-:W-:-:S04]  /*109c0*/  SGXT.U32 R231, R231, 0x2 ;  /* 0x00000002e7e7781a */ /* 0x000fc80000000000 */
[----:B------:R-:W-:-:S04]  /*109d0*/  LOP3.LUT R231, R231, 0x58, RZ, 0xfc, !PT ;  /* 0x00000058e7e77812 */ /* 0x000fc800078efcff */
[----:B------:R-:W-:Y:S02]  /*109e0*/  ISETP.GE.AND P2, PT, R231, R250, PT ;  /* 0x000000fae700720c */ /* 0x000fe40003f46270 */
[----:B------:R-:W-:Y:S02]  /*109f0*/  ISETP.NE.U32.AND P3, PT, R7, RZ, PT ;  /* 0x000000ff0700720c */ /* 0x000fe40003f65070 */
[----:B------:R-:W-:Y:S02]  /*10a00*/  ISETP.NE.U32.AND P4, PT, R193, RZ, PT ;  /* 0x000000ffc100720c */ /* 0x000fe40003f85070 */
[----:B------:R-:W-:Y:S02]  /*10a10*/  SEL R7, RZ, 0x4, P2 ;  /* 0x00000004ff077807 */ /* 0x000fe40001000000 */
[----:B------:R-:W-:Y:S02]  /*10a20*/  ISETP.NE.U32.AND P2, PT, R192, RZ, PT ;  /* 0x000000ffc000720c */ /* 0x000fe40003f45070 */
[----:B------:R-:W-:-:S04]  /*10a30*/  SHF.R.U32.HI R251, RZ, 0x6, R251 ;  /* 0x00000006fffb7819 */ /* 0x000fc800000116fb */
[----:B------:R-:W-:Y:S01]  /*10a40*/  SGXT.U32 R251, R251, 0x2 ;  /* 0x00000002fbfb781a */ /* 0x000fe20000000000 */
[----:B------:R1:W-:Y:S03]  /*10a50*/  LDGSTS.E [R247+0x76000], desc[UR22][R206.64], P3 ;  /* 0x76000000cef77fae */ /* 0x0003e600099a1016 */
[----:B------:R-:W-:Y:S01]  /*10a60*/  LOP3.LUT R251, R251, 0x1c, RZ, 0xfc, !PT ;  /* 0x0000001cfbfb7812 */ /* 0x000fe200078efcff */
[----:B------:R2:W-:Y:S04]  /*10a70*/  LDGSTS.E [R248+0x70000], desc[UR22][R162.64], P4 ;  /* 0x70000000a2f87fae */ /* 0x0005e8000a1a1016 */
[----:B------:R-:W-:Y:S01]  /*10a80*/  LDGSTS.E [R248+0x72000], desc[UR22][R204.64], P2 ;  /* 0x72000000ccf87fae */ /* 0x000fe200091a1016 */
[----:B------:R-:W-:-:S02]  /*10a90*/  ISETP.GE.AND P2, PT, R251, R250, PT ;  /* 0x000000fafb00720c */ /* 0x000fc40003f46270 */
[----:B------:R-:W2:Y:S01]  /*10aa0*/  S2R R251, SR_TID.X ;  /* 0x0000000000fb7919 */ /* 0x000ea20000002100 */
[----:B------:R-:W-:Y:S02]  /*10ab0*/  SHF.R.U32.HI R220, RZ, 0x6, R221 ;  /* 0x00000006ffdc7819 */ /* 0x000fe400000116dd */
[----:B---3--:R-:W-:Y:S02]  /*10ac0*/  IADD3 R212, P6, PT, R2, UR12, RZ ;  /* 0x0000000c02d47c10 */ /* 0x008fe4000ffde0ff */
[----:B------:R-:W-:Y:S02]  /*10ad0*/  SEL R7, R7, RZ, P5 ;  /* 0x000000ff07077207 */ /* 0x000fe40002800000 */
[----:B------:R-:W-:Y:S02]  /*10ae0*/  IADD3 R192, P3, PT, R226, UR12, RZ ;  /* 0x0000000ce2c07c10 */ /* 0x000fe4000ff7e0ff */
[----:B------:R-:W-:Y:S02]  /*10af0*/  SGXT.U32 R220, R220, 0x2 ;  /* 0x00000002dcdc781a */ /* 0x000fe40000000000 */
[----:B------:R-:W-:-:S02]  /*10b00*/  IADD3.X R213, PT, PT, R3, UR13, RZ, P6, !PT ;  /* 0x0000000d03d57c10 */ /* 0x000fc4000b7fe4ff */
[----:B------:R-:W-:Y:S01]  /*10b10*/  IADD3 R210, P6, PT, R210, UR12, RZ ;  /* 0x0000000cd2d27c10 */ /* 0x000fe2000ffde0ff */
[----:B------:R-:W3:Y:S01]  /*10b20*/  LDL.LU.64 R2, [R1+0xd0] ;  /* 0x0000d00001027983 */ /* 0x000ee20000300a00 */
[----:B------:R-:W-:Y:S02]  /*10b30*/  ISETP.NE.U32.AND P4, PT, R7, RZ, PT ;  /* 0x000000ff0700720c */ /* 0x000fe40003f85070 */
[----:B------:R-:W-:Y:S02]  /*10b40*/  IADD3.X R193, PT, PT, R227, UR13, RZ, P3, !PT ;  /* 0x0000000de3c17c10 */ /* 0x000fe40009ffe4ff */
[----:B-1----:R-:W-:Y:S02]  /*10b50*/  IADD3 R206, P3, PT, R242, UR12, RZ ;  /* 0x0000000cf2ce7c10 */ /* 0x002fe4000ff7e0ff */
[----:B------:R-:W-:Y:S02]  /*10b60*/  LOP3.LUT R220, R220, 0x78, RZ, 0xfc, !PT ;  /* 0x00000078dcdc7812 */ /* 0x000fe400078efcff */
[----:B------:R-:W-:-:S02]  /*10b70*/  SHF.R.U32.HI R240, RZ, 0x6, R230 ;  /* 0x00000006fff07819 */ /* 0x000fc400000116e6 */
[----:B------:R-:W-:Y:S02]  /*10b80*/  IADD3.X R211, PT, PT, R211, UR13, RZ, P6, !PT ;  /* 0x0000000dd3d37c10 */ /* 0x000fe4000b7fe4ff */
[----:B------:R-:W-:Y:S01]  /*10b90*/  IADD3 R190, P6, PT, R218, UR12, RZ ;  /* 0x0000000cdabe7c10 */ /* 0x000fe2000ffde0ff */
[----:B------:R1:W-:Y:S01]  /*10ba0*/  LDGSTS.E [R248+0x74000], desc[UR22][R200.64], P4 ;  /* 0x74000000c8f87fae */ /* 0x0003e2000a1a1016 */
[----:B------:R-:W-:Y:S02]  /*10bb0*/  IADD3.X R207, PT, PT, R243, UR13, RZ, P3, !PT ;  /* 0x0000000df3cf7c10 */ /* 0x000fe40009ffe4ff */
[----:B------:R-:W-:Y:S02]  /*10bc0*/  ISETP.GE.AND P3, PT, R220, R250, PT ;  /* 0x000000fadc00720c */ /* 0x000fe40003f66270 */
[----:B------:R-:W-:Y:S02]  /*10bd0*/  SGXT.U32 R240, R240, 0x2 ;  /* 0x00000002f0f0781a */ /* 0x000fe40000000000 */
[----:B------:R-:W-:-:S02]  /*10be0*/  SHF.R.U32.HI R245, RZ, 0x6, R215 ;  /* 0x00000006fff57819 */ /* 0x000fc400000116d7 */
[----:B--2---:R-:W-:Y:S02]  /*10bf0*/  SHF.R.U32.HI R214, RZ, 0x6, R251 ;  /* 0x00000006ffd67819 */ /* 0x004fe400000116fb */
[----:B------:R-:W-:Y:S02]  /*10c00*/  IADD3.X R191, PT, PT, R219, UR13, RZ, P6, !PT ;  /* 0x0000000ddbbf7c10 */ /* 0x000fe4000b7fe4ff */
[----:B------:R-:W-:Y:S02]  /*10c10*/  IADD3 R162, P6, PT, R234, UR12, RZ ;  /* 0x0000000ceaa27c10 */ /* 0x000fe4000ffde0ff */
[----:B------:R-:W-:Y:S02]  /*10c20*/  SEL R7, RZ, 0x4, P3 ;  /* 0x00000004ff077807 */ /* 0x000fe40001800000 */
[----:B------:R-:W-:Y:S02]  /*10c30*/  LOP3.LUT R240, R240, 0x3c, RZ, 0xfc, !PT ;  /* 0x0000003cf0f07812 */ /* 0x000fe400078efcff */
[----:B------:R-:W-:-:S02]  /*10c40*/  SGXT.U32 R245, R245, 0x2 ;  /* 0x00000002f5f5781a */ /* 0x000fc40000000000 */
[----:B------:R-:W-:Y:S02]  /*10c50*/  SGXT.U32 R214, R214, 0x2 ;  /* 0x00000002d6d6781a */ /* 0x000fe40000000000 */
[----:B------:R-:W-:Y:S02]  /*10c60*/  IADD3.X R163, PT, PT, R235, UR13, RZ, P6, !PT ;  /* 0x0000000deba37c10 */ /* 0x000fe4000b7fe4ff */
[----:B-1----:R-:W-:Y:S02]  /*10c70*/  SEL R200, R7, RZ, P5 ;  /* 0x000000ff07c87207 */ /* 0x002fe40002800000 */
[----:B------:R-:W-:Y:S02]  /*10c80*/  IADD3 R66, P6, PT, R66, UR12, RZ ;  /* 0x0000000c42427c10 */ /* 0x000fe4000ffde0ff */
[----:B------:R-:W-:Y:S02]  /*10c90*/  ISETP.GE.AND P4, PT, R240, R250, PT ;  /* 0x000000faf000720c */ /* 0x000fe40003f86270 */
[----:B------:R-:W-:-:S02]  /*10ca0*/  LOP3.LUT R251, R251, 0x7f, RZ, 0xc0, !PT ;  /* 0x0000007ffbfb7812 */ /* 0x000fc400078ec0ff */
[----:B------:R-:W-:Y:S02]  /*10cb0*/  LOP3.LUT R245, R245, 0x5c, RZ, 0xfc, !PT ;  /* 0x0000005cf5f57812 */ /* 0x000fe400078efcff */
[----:B------:R-:W-:Y:S02]  /*10cc0*/  LOP3.LUT R214, R214, 0x7c, RZ, 0xfc, !PT ;  /* 0x0000007cd6d67812 */ /* 0x000fe400078efcff */
[----:B------:R-:W-:Y:S02]  /*10cd0*/  SEL R7, RZ, 0x4, P2 ;  /* 0x00000004ff077807 */ /* 0x000fe40001000000 */
[----:B------:R-:W-:Y:S02]  /*10ce0*/  ISETP.NE.U32.AND P2, PT, R200, RZ, PT ;  /* 0x000000ffc800720c */ /* 0x000fe40003f45070 */
[----:B------:R-:W-:Y:S02]  /*10cf0*/  IADD3.X R67, PT, PT, R67, UR13, RZ, P6, !PT ;  /* 0x0000000d43437c10 */ /* 0x000fe4000b7fe4ff */
[----:B------:R-:W-:-:S02]  /*10d00*/  SEL R200, RZ, 0x4, P4 ;  /* 0x00000004ffc87807 */ /* 0x000fc40002000000 */
[-C--:B------:R-:W-:Y:S02]  /*10d10*/  ISETP.GE.AND P3, PT, R245, R250.reuse, PT ;  /* 0x000000faf500720c */ /* 0x080fe40003f66270 */
[-C--:B------:R-:W-:Y:S02]  /*10d20*/  ISETP.GE.AND P6, PT, R214, R250.reuse, PT ;  /* 0x000000fad600720c */ /* 0x080fe40003fc6270 */
[----:B------:R-:W-:Y:S02]  /*10d30*/  ISETP.GE.AND P4, PT, R251, R250, PT ;  /* 0x000000fafb00720c */ /* 0x000fe40003f86270 */
[----:B------:R-:W2:Y:S01]  /*10d40*/  LDL.LU.64 R250, [R1+0xc0] ;  /* 0x0000c00001fa7983 */ /* 0x000ea20000300a00 */
[----:B------:R-:W-:Y:S02]  /*10d50*/  SEL R7, R7, RZ, P5 ;  /* 0x000000ff07077207 */ /* 0x000fe40002800000 */
[----:B------:R-:W-:Y:S01]  /*10d60*/  SEL R204, RZ, 0x4, P3 ;  /* 0x00000004ffcc7807 */ /* 0x000fe20001800000 */
[----:B------:R-:W-:Y:S01]  /*10d70*/  LDGSTS.E [R248+0x76000], desc[UR22][R196.64], P2 ;  /* 0x76000000c4f87fae */ /* 0x000fe200091a1016 */
[----:B------:R-:W-:-:S02]  /*10d80*/  ISETP.NE.U32.AND P3, PT, R7, RZ, PT ;  /* 0x000000ff0700720c */ /* 0x000fc40003f65070 */
[----:B------:R-:W-:Y:S01]  /*10d90*/  SEL R200, R200, RZ, P5 ;  /* 0x000000ffc8c87207 */ /* 0x000fe20002800000 */
[----:B------:R-:W2:Y:S01]  /*10da0*/  LDL.LU.64 R242, [R1+0x20] ;  /* 0x0000200001f27983 */ /* 0x000ea20000300a00 */
[----:B------:R-:W-:Y:S02]  /*10db0*/  SEL R201, RZ, 0x4, P6 ;  /* 0x00000004ffc97807 */ /* 0x000fe40003000000 */
[----:B------:R-:W-:Y:S01]  /*10dc0*/  SEL R7, RZ, 0x4, P4 ;  /* 0x00000004ff077807 */ /* 0x000fe20002000000 */
[----:B------:R-:W2:Y:S01]  /*10dd0*/  LDL.LU.64 R234, [R1+0x18] ;  /* 0x0000180001ea7983 */ /* 0x000ea20000300a00 */
[----:B------:R-:W-:Y:S02]  /*10de0*/  ISETP.NE.U32.AND P4, PT, R200, RZ, PT ;  /* 0x000000ffc800720c */ /* 0x000fe40003f85070 */
[----:B------:R-:W-:Y:S01]  /*10df0*/  SEL R200, R204, RZ, P5 ;  /* 0x000000ffccc87207 */ /* 0x000fe20002800000 */
[----:B------:R-:W2:Y:S01]  /*10e00*/  LDL.LU.64 R226, [R1+0x10] ;  /* 0x0000100001e27983 */ /* 0x000ea20000300a00 */
[----:B------:R-:W-:-:S02]  /*10e10*/  SEL R201, R201, RZ, P5 ;  /* 0x000000ffc9c97207 */ /* 0x000fc40002800000 */
[----:B------:R-:W-:Y:S01]  /*10e20*/  SEL R7, R7, RZ, P5 ;  /* 0x000000ff07077207 */ /* 0x000fe20002800000 */
[----:B------:R-:W-:Y:S01]  /*10e30*/  LDGSTS.E [R249+0x70000], desc[UR22][R198.64], P3 ;  /* 0x70000000c6f97fae */ /* 0x000fe200099a1016 */
[----:B------:R-:W-:Y:S02]  /*10e40*/  ISETP.NE.U32.AND P2, PT, R200, RZ, PT ;  /* 0x000000ffc800720c */ /* 0x000fe40003f45070 */
[----:B------:R-:W-:Y:S01]  /*10e50*/  ISETP.NE.U32.AND P5, PT, R201, RZ, PT ;  /* 0x000000ffc900720c */ /* 0x000fe20003fa5070 */
[----:B------:R-:W2:Y:S01]  /*10e60*/  LDL.LU.64 R218, [R1+0x8] ;  /* 0x0000080001da7983 */ /* 0x000ea20000300a00 */
[----:B------:R-:W-:Y:S01]  /*10e70*/  ISETP.NE.U32.AND P3, PT, R7, RZ, PT ;  /* 0x000000ff0700720c */ /* 0x000fe20003f65070 */
[----:B------:R-:W-:Y:S02]  /*10e80*/  VIADD R209, R4, UR7 ;  /* 0x0000000704d17c36 */ /* 0x000fe40008000000 */
[----:B------:R-:W2:Y:S04]  /*10e90*/  LDL.LU.64 R204, [R1+0x30] ;  /* 0x0000300001cc7983 */ /* 0x000ea80000300a00 */
[----:B------:R-:W2:Y:S04]  /*10ea0*/  LDL.LU.64 R196, [R1+0x38] ;  /* 0x0000380001c47983 */ /* 0x000ea80000300a00 */
[----:B------:R-:W2:Y:S04]  /*10eb0*/  LDL.LU.64 R200, [R1+0x40] ;  /* 0x0000400001c87983 */ /* 0x000ea80000300a00 */
[----:B------:R-:W2:Y:S04]  /*10ec0*/  LDL.LU.64 R198, [R1+0x58] ;  /* 0x0000580001c67983 */ /* 0x000ea80000300a00 */
[----:B------:R-:W-:Y:S04]  /*10ed0*/  LDGSTS.E [R249+0x72000], desc[UR22][R58.64], P4 ;  /* 0x720000003af97fae */ /* 0x000fe8000a1a1016 */
[----:B------:R-:W-:Y:S04]  /*10ee0*/  LDGSTS.E [R249+0x74000], desc[UR22][R224.64], P2 ;  /* 0x74000000e0f97fae */ /* 0x000fe800091a1016 */
[----:B------:R-:W-:Y:S04]  /*10ef0*/  LDGSTS.E [R249+0x76000], desc[UR22][R12.64], P5 ;  /* 0x760000000cf97fae */ /* 0x000fe8000a9a1016 */
[----:B------:R-:W2:Y:S04]  /*10f00*/  LDL.LU.64 R58, [R1+0x68] ;  /* 0x00006800013a7983 */ /* 0x000ea80000300a00 */
[----:B------:R-:W2:Y:S04]  /*10f10*/  LDL.LU.64 R224, [R1+0x80] ;  /* 0x0000800001e07983 */ /* 0x000ea80000300a00 */
[----:B------:R-:W2:Y:S04]  /*10f20*/  LDL.LU.64 R248, [R1+0xb0] ;  /* 0x0000b00001f87983 */ /* 0x000ea80000300a00 */
[----:B------:R-:W0:Y:S04]  /*10f30*/  LDGDEPBAR ;  /* 0x00000000000079af */ /* 0x000e280000000000 */
[----:B------:R-:W2:Y:S04]  /*10f40*/  LDL.LU.64 R12, [R1+0x90] ;  /* 0x00009000010c7983 */ /* 0x000ea80000300a00 */
[----:B------:R-:W-:Y:S04]  /*10f50*/  LDGSTS.E [R209+0x40000], desc[UR22][R44.64], P3 ;  /* 0x400000002cd17fae */ /* 0x000fe800099a1016 */
[----:B------:R-:W-:Y:S04]  /*10f60*/  LDGSTS.E [R209+0x40400], desc[UR22][R42.64], P3 ;  /* 0x404000002ad17fae */ /* 0x000fe800099a1016 */
[----:B------:R-:W-:Y:S04]  /*10f70*/  LDGSTS.E [R209+0x40800], desc[UR22][R40.64], P3 ;  /* 0x4080000028d17fae */ /* 0x000fe800099a1016 */
[----:B------:R-:W2:Y:S04]  /*10f80*/  LDL.LU.64 R44, [R1+0x5f8] ;  /* 0x0005f800012c7983 */ /* 0x000ea80000300a00 */
[----:B------:R-:W2:Y:S04]  /*10f90*/  LDL.LU.64 R42, [R1+0x5f0] ;  /* 0x0005f000012a7983 */ /* 0x000ea80000300a00 */
[----:B------:R-:W2:Y:S04]  /*10fa0*/  LDL.LU.64 R40, [R1+0x5e8] ;  /* 0x0005e80001287983 */ /* 0x000ea80000300a00 */
[----:B----4-:R-:W-:Y:S04]  /*10fb0*/  LDGSTS.E [R209+0x40c00], desc[UR22][R38.64], P3 ;  /* 0x40c0000026d17fae */ /* 0x010fe800099a1016 */
[----:B------:R-:W-:Y:S04]  /*10fc0*/  LDGSTS.E [R209+0x41000], desc[UR22][R36.64], P3 ;  /* 0x4100000024d17fae */ /* 0x000fe800099a1016 */
[----:B------:R-:W-:Y:S04]  /*10fd0*/  LDGSTS.E [R209+0x41400], desc[UR22][R34.64], P3 ;  /* 0x4140000022d17fae */ /* 0x000fe800099a1016 */
[----:B------:R-:W4:Y:S04]  /*10fe0*/  LDL.LU.64 R38, [R1+0x5e0] ;  /* 0x0005e00001267983 */ /* 0x000f280000300a00 */
[----:B------:R-:W4:Y:S04]  /*10ff0*/  LDL.LU.64 R36, [R1+0x5d8] ;  /* 0x0005d80001247983 */ /* 0x000f280000300a00 */
[----:B------:R-:W4:Y:S04]  /*11000*/  LDL.LU.64 R34, [R1+0x5d0] ;  /* 0x0005d00001227983 */ /* 0x000f280000300a00 */
[----:B------:R-:W-:Y:S04]  /*11010*/  LDGSTS.E [R209+0x41800], desc[UR22][R26.64], P3 ;  /* 0x418000001ad17fae */ /* 0x000fe800099a1016 */
        /* <DEDUP_REMOVED lines=11> */
[----:B---3--:R-:W-:Y:S04]  /*110d0*/  LDGSTS.E [R209+0x43000], desc[UR22][R2.64], P3 ;  /* 0x4300000002d17fae */ /* 0x008fe800099a1016 */
[----:B------:R-:W3:Y:S04]  /*110e0*/  LDL.LU.64 R2, [R1+0x598] ;  /* 0x0005980001027983 */ /* 0x000ee80000300a00 */
[----:B--2---:R-:W-:Y:S04]  /*110f0*/  LDGSTS.E [R209+0x43400], desc[UR22][R250.64], P3 ;  /* 0x43400000fad17fae */ /* 0x004fe800099a1016 */
[----:B------:R-:W2:Y:S04]  /*11100*/  LDL.LU.64 R250, [R1+0x590] ;  /* 0x0005900001fa7983 */ /* 0x000ea80000300a00 */
        /* <DEDUP_REMOVED lines=8> */
[----:B--2---:R-:W-:Y:S04]  /*11190*/  LDGSTS.E [R209+0x45800], desc[UR22][R250.64], P3 ;  /* 0x45800000fad17fae */ /* 0x004fe800099a1016 */
[----:B------:R-:W-:Y:S04]  /*111a0*/  LDGSTS.E [R209+0x45c00], desc[UR22][R242.64], P3 ;  /* 0x45c00000f2d17fae */ /* 0x000fe800099a1016 */
[----:B------:R-:W-:Y:S04]  /*111b0*/  LDGSTS.E [R209+0x46000], desc[UR22][R234.64], P3 ;  /* 0x46000000ead17fae */ /* 0x000fe800099a1016 */
[----:B------:R-:W2:Y:S04]  /*111c0*/  LDL.LU.64 R250, [R1+0x588] ;  /* 0x0005880001fa7983 */ /* 0x000ea80000300a00 */
[----:B------:R-:W-:Y:S04]  /*111d0*/  LDGSTS.E [R209+0x46400], desc[UR22][R226.64], P3 ;  /* 0x46400000e2d17fae */ /* 0x000fe800099a1016 */
[----:B------:R-:W-:Y:S04]  /*111e0*/  LDGSTS.E [R209+0x46800], desc[UR22][R218.64], P3 ;  /* 0x46800000dad17fae */ /* 0x000fe800099a1016 */
[----:B---3--:R-:W-:Y:S04]  /*111f0*/  LDGSTS.E [R209+0x46c00], desc[UR22][R2.64], P3 ;  /* 0x46c0000002d17fae */ /* 0x008fe800099a1016 */
[----:B----4-:R-:W-:Y:S04]  /*11200*/  LDGSTS.E [R209+0x47000], desc[UR22][R236.64], P3 ;  /* 0x47000000ecd17fae */ /* 0x010fe800099a1016 */
[----:B------:R-:W-:Y:S04]  /*11210*/  LDGSTS.E [R209+0x47400], desc[UR22][R228.64], P3 ;  /* 0x47400000e4d17fae */ /* 0x000fe800099a1016 */
[----:B------:R-:W5:Y:S04]  /*11220*/  LDL.LU.64 R2, [R1+0x580] ;  /* 0x0005800001027983 */ /* 0x000f680000300a00 */
[----:B------:R-:W-:Y:S04]  /*11230*/  LDGSTS.E [R209+0x47800], desc[UR22][R16.64], P3 ;  /* 0x4780000010d17fae */ /* 0x000fe800099a1016 */
[----:B------:R1:W-:Y:S02]  /*11240*/  LDGSTS.E [R209+0x47c00], desc[UR22][R8.64], P3 ;  /* 0x47c0000008d17fae */ /* 0x0003e400099a1016 */
[----:B-1----:R-:W1:Y:S01]  /*11250*/  LDC R209, c[0x0][0x3a0] ;  /* 0x0000e800ffd17b82 */ /* 0x002e620000000800 */
[----:B------:R-:W-:-:S04]  /*11260*/  IADD3 R64, P6, PT, R64, UR12, RZ ;  /* 0x0000000c40407c10 */ /* 0x000fc8000ffde0ff */
[----:B------:R-:W-:Y:S02]  /*11270*/  IADD3.X R65, PT, PT, R65, UR13, RZ, P6, !PT ;  /* 0x0000000d41417c10 */ /* 0x000fe4000b7fe4ff */
[----:B------:R-:W-:-:S04]  /*11280*/  IADD3 R10, P6, PT, R10, UR12, RZ ;  /* 0x0000000c0a0a7c10 */ /* 0x000fc8000ffde0ff */
[----:B------:R-:W-:Y:S01]  /*11290*/  IADD3.X R11, PT, PT, R11, UR13, RZ, P6, !PT ;  /* 0x0000000d0b0b7c10 */ /* 0x000fe2000b7fe4ff */
[----:B-1----:R-:W-:Y:S01]  /*112a0*/  VIADD R209, R209, 0x7f ;  /* 0x0000007fd1d17836 */ /* 0x002fe20000000000 */
[----:B------:R-:W-:-:S04]  /*112b0*/  UMOV UR21, URZ ;  /* 0x000000ff00157c82 */ /* 0x000fc80008000000 */
[C---:B------:R-:W-:Y:S01]  /*112c0*/  ISETP.GE.AND P2, PT, R209.reuse, 0x80, PT ;  /* 0x00000080d100780c */ /* 0x040fe20003f46270 */
[----:B--2---:R1:W-:Y:S04]  /*112d0*/  LDGSTS.E [R250+0x40100], desc[UR22][R20.64], P3 ;  /* 0x4010000014fa7fae */ /* 0x0043e800099a1016 */
[----:B------:R1:W-:Y:S04]  /*112e0*/  LDGSTS.E [R250+0x40500], desc[UR22][R26.64], P3 ;  /* 0x405000001afa7fae */ /* 0x0003e800099a1016 */
        /* <DEDUP_REMOVED lines=93> */
[----:B------:R1:W-:Y:S01]  /*118c0*/  LDGSTS.E [R252+0x47f00], desc[UR22][R10.64], P3 ;  /* 0x47f000000afc7fae */ /* 0x0003e200099a1016 */
[----:B------:R-:W-:-:S03]  /*118d0*/  ISETP.GE.AND P3, PT, R209, 0x100, PT ;  /* 0x00000100d100780c */ /* 0x000fc60003f66270 */
[----:B------:R-:W0:Y:S10]  /*118e0*/  LDGDEPBAR ;  /* 0x00000000000079af */ /* 0x000e340000000000 */
[----:B-1----:R-:W-:Y:S05]  /*118f0*/  @!P3 BRA `(.L_x_7) ;  /* 0x0000007c0060b947 */ /* 0x002fea0003800000 */
[----:B------:R-:W1:Y:S01]  /*11900*/  LDCU UR9, c[0x0][0x3a8] ;  /* 0x00007500ff0977ac */ /* 0x000e620008000800 */
[----:B------:R-:W2:Y:S01]  /*11910*/  LDL.LU R208, [R1+0x298] ;  /* 0x0002980001d07983 */ /* 0x000ea20000300800 */
[----:B------:R-:W-:Y:S01]  /*11920*/  SHF.R.U32.HI R221, RZ, 0x6, R221 ;  /* 0x00000006ffdd7819 */ /* 0x000fe200000116dd */
[----:B------:R-:W-:Y:S01]  /*11930*/  IMAD R10, R214, UR16, RZ ;  /* 0x00000010d60a7c24 */ /* 0x000fe2000f8e02ff */
[----:B------:R-:W3:Y:S01]  /*11940*/  LDCU UR17, c[0x0][0x3a8] ;  /* 0x00007500ff1177ac */ /* 0x000ee20008000800 */
[----:B------:R-:W-:Y:S01]  /*11950*/  SHF.R.S32.HI R7, RZ, 0x1f, R209 ;  /* 0x0000001fff077819 */ /* 0x000fe200000114d1 */
[----:B------:R-:W-:Y:S01]  /*11960*/  STL [R1+0x588], R4 ;  /* 0x0005880401007387 */ /* 0x000fe20000100800 */
[----:B------:R-:W-:Y:S01]  /*11970*/  SGXT.U32 R221, R221, 0x2 ;  /* 0x00000002dddd781a */ /* 0x000fe20000000000 */
[----:B------:R-:W4:Y:S01]  /*11980*/  LDCU UR18, c[0x0][0x3a8] ;  /* 0x00007500ff1277ac */ /* 0x000f220008000800 */
[----:B------:R-:W-:Y:S01]  /*11990*/  SHF.R.S32.HI R31, RZ, 0x1f, R5 ;  /* 0x0000001fff1f7819 */ /* 0x000fe20000011405 */
[----:B-----5:R-:W-:Y:S01]  /*119a0*/  STL [R1+0x584], R3 ;  /* 0x0005840301007387 */ /* 0x020fe20000100800 */
[----:B------:R-:W-:Y:S01]  /*119b0*/  LOP3.LUT R221, R221, 0x70, RZ, 0xfc, !PT ;  /* 0x00000070dddd7812 */ /* 0x000fe200078efcff */
[----:B------:R-:W4:Y:S01]  /*119c0*/  LDCU UR19, c[0x0][0x3a8] ;  /* 0x00007500ff1377ac */ /* 0x000f220008000800 */
[----:B------:R-:W-:Y:S01]  /*119d0*/  IADD3 R85, P5, PT, R5, R10, RZ ;  /* 0x0000000a05557210 */ /* 0x000fe20007fbe0ff */
[----:B------:R4:W-:Y:S01]  /*119e0*/  STL [R1+0x580], R0 ;  /* 0x0005800001007387 */ /* 0x0009e20000100800 */
[----:B------:R-:W4:Y:S01]  /*119f0*/  LDCU UR20, c[0x0][0x3a8] ;  /* 0x00007500ff1477ac */ /* 0x000f220008000800 */
[----:B------:R-:W-:Y:S01]  /*11a00*/  SHF.R.S32.HI R124, RZ, 0x1f, R6 ;  /* 0x0000001fff7c7819 */ /* 0x000fe20000011406 */
[----:B-1----:R-:W-:Y:S01]  /*11a10*/  IMAD R12, R220, UR9, RZ ;  /* 0x00000009dc0c7c24 */ /* 0x002fe2000f8e02ff */
[--C-:B------:R-:W-:Y:S01]  /*11a20*/  SHF.R.U32.HI R220, RZ, 0x6, R215.reuse ;  /* 0x00000006ffdc7819 */ /* 0x100fe200000116d7 */
[----:B------:R-:W1:Y:S01]  /*11a30*/  LDCU UR21, c[0x0][0x3a8] ;  /* 0x00007500ff1577ac */ /* 0x000e620008000800 */
[----:B------:R-:W-:Y:S01]  /*11a40*/  STL [R1+0x58c], R85 ;  /* 0x00058c5501007387 */ /* 0x000fe20000100800 */
[----:B---3--:R-:W-:Y:S01]  /*11a50*/  IMAD R14, R246, UR17, RZ ;  /* 0x00000011f60e7c24 */ /* 0x008fe2000f8e02ff */
[--C-:B------:R-:W-:Y:S01]  /*11a60*/  SHF.R.U32.HI R246, RZ, 0x6, R215.reuse ;  /* 0x00000006fff67819 */ /* 0x100fe200000116d7 */
[----:B------:R-:W3:Y:S01]  /*11a70*/  LDCU UR24, c[0x0][0x3a8] ;  /* 0x00007500ff1877ac */ /* 0x000ee20008000800 */
[----:B----4-:R-:W-:Y:S01]  /*11a80*/  LEA.HI R0, R7, R209, RZ, 0x7 ;  /* 0x000000d107007211 */ /* 0x010fe200078f38ff */
[----:B------:R-:W-:Y:S01]  /*11a90*/  IMAD R16, R221, UR18, RZ ;  /* 0x00000012dd107c24 */ /* 0x000fe2000f8e02ff */
[--C-:B------:R-:W-:Y:S01]  /*11aa0*/  SHF.R.U32.HI R221, RZ, 0x6, R215.reuse ;  /* 0x00000006ffdd7819 */ /* 0x100fe200000116d7 */
[----:B------:R-:W4:Y:S01]  /*11ab0*/  LDCU UR25, c[0x0][0x3a8] ;  /* 0x00007500ff1977ac */ /* 0x000f220008000800 */
[----:B------:R-:W-:-:S02]  /*11ac0*/  SHF.R.U32.HI R215, RZ, 0x6, R215 ;  /* 0x00000006ffd77819 */ /* 0x000fc400000116d7 */
[----:B------:R-:W-:Y:S01]  /*11ad0*/  IADD3 R87, P4, PT, R5, R12, RZ ;  /* 0x0000000c05577210 */ /* 0x000fe20007f9e0ff */
[----:B------:R-:W1:Y:S01]  /*11ae0*/  LDCU UR26, c[0x0][0x3a8] ;  /* 0x00007500ff1a77ac */ /* 0x000e620008000800 */
[----:B------:R-:W-:Y:S02]  /*11af0*/  SGXT.U32 R215, R215, 0x2 ;  /* 0x00000002d7d7781a */ /* 0x000fe40000000000 */
[-C--:B------:R-:W-:Y:S01]  /*11b00*/  LEA.HI.X.SX32 R0, R10, R31.reuse, 0x1, P5 ;  /* 0x0000001f0a007211 */ /* 0x080fe200028f0eff */
[----:B------:R-:W-:Y:S01]  /*11b10*/  STL [R1+0x590], R87 ;  /* 0x0005905701007387 */ /* 0x000fe20000100800 */
[----:B------:R-:W-:Y:S01]  /*11b20*/  LOP3.LUT R215, R215, 0x6c, RZ, 0xfc, !PT ;  /* 0x0000006cd7d77812 */ /* 0x000fe200078efcff */
[----:B------:R-:W3:Y:S01]  /*11b30*/  LDCU UR27, c[0x0][0x3a8] ;  /* 0x00007500ff1b77ac */ /* 0x000ee20008000800 */
[----:B------:R-:W-:Y:S02]  /*11b40*/  IADD3 R89, P5, PT, R5, R14, RZ ;  /* 0x0000000e05597210 */ /* 0x000fe40007fbe0ff */
[----:B------:R-:W-:Y:S01]  /*11b50*/  SGXT.U32 R220, R220, 0x2 ;  /* 0x00000002dcdc781a */ /* 0x000fe20000000000 */
[----:B------:R-:W-:Y:S01]  /*11b60*/  IMAD R18, R215, UR19, RZ ;  /* 0x00000013d7127c24 */ /* 0x000fe2000f8e02ff */
[----:B------:R-:W-:Y:S01]  /*11b70*/  IADD3 R91, P6, PT, R5, R16, RZ ;  /* 0x00000010055b7210 */ /* 0x000fe20007fde0ff */
[----:B------:R-:W-:Y:S01]  /*11b80*/  STL [R1+0x594], R89 ;  /* 0x0005945901007387 */ /* 0x000fe20000100800 */
[----:B------:R-:W-:Y:S01]  /*11b90*/  LOP3.LUT R220, R220, 0x68, RZ, 0xfc, !PT ;  /* 0x00000068dcdc7812 */ /* 0x000fe200078efcff */
[----:B----4-:R-:W-:Y:S01]  /*11ba0*/  IMAD R26, R245, UR25, RZ ;  /* 0x00000019f51a7c24 */ /* 0x010fe2000f8e02ff */
[----:B------:R-:W-:Y:S01]  /*11bb0*/  SGXT.U32 R246, R246, 0x2 ;  /* 0x00000002f6f6781a */ /* 0x000fe20000000000 */
[----:B------:R4:W-:Y:S01]  /*11bc0*/  STL [R1+0x214], R0 ;  /* 0x0002140001007387 */ /* 0x0009e20000100800 */
[----:B------:R-:W-:Y:S01]  /*11bd0*/  SGXT.U32 R221, R221, 0x2 ;  /* 0x00000002dddd781a */ /* 0x000fe20000000000 */
[----:B------:R-:W-:Y:S01]  /*11be0*/  IMAD R20, R220, UR20, RZ ;  /* 0x00000014dc147c24 */ /* 0x000fe2000f8e02ff */
[----:B------:R-:W-:Y:S01]  /*11bf0*/  LOP3.LUT R246, R246, 0x64, RZ, 0xfc, !PT ;  /* 0x00000064f6f67812 */ /* 0x000fe200078efcff */
[----:B------:R-:W-:Y:S01]  /*11c00*/  STL [R1+0x598], R91 ;  /* 0x0005985b01007387 */ /* 0x000fe20000100800 */
[----:B------:R-:W-:Y:S01]  /*11c10*/  LOP3.LUT R221, R221, 0x60, RZ, 0xfc, !PT ;  /* 0x00000060dddd7812 */ /* 0x000fe200078efcff */
[----:B------:R-:W3:Y:S01]  /*11c20*/  LDCU UR29, c[0x0][0x3a8] ;  /* 0x00007500ff1d77ac */ /* 0x000ee20008000800 */
[----:B-1----:R-:W-:Y:S01]  /*11c30*/  IMAD R28, R231, UR26, RZ ;  /* 0x0000001ae71c7c24 */ /* 0x002fe2000f8e02ff */
[--C-:B------:R-:W-:Y:S01]  /*11c40*/  SHF.R.U32.HI R231, RZ, 0x6, R238.reuse ;  /* 0x00000006ffe77819 */ /* 0x100fe200000116ee */
[----:B------:R-:W-:Y:S01]  /*11c50*/  IMAD R22, R246, UR21, RZ ;  /* 0x00000015f6167c24 */ /* 0x000fe2000f8e02ff */
[----:B----4-:R-:W-:Y:S01]  /*11c60*/  LEA.HI.X.SX32 R0, R12, R31, 0x1, P4 ;  /* 0x0000001f0c007211 */ /* 0x010fe200020f0eff */
[----:B---3--:R-:W-:Y:S01]  /*11c70*/  IMAD R24, R221, UR24, RZ ;  /* 0x00000018dd187c24 */ /* 0x008fe2000f8e02ff */
[----:B------:R-:W-:Y:S01]  /*11c80*/  IADD3 R93, P4, PT, R5, R18, RZ ;  /* 0x00000012055d7210 */ /* 0x000fe20007f9e0ff */
[----:B------:R-:W-:Y:S01]  /*11c90*/  IMAD R30, R244, UR27, RZ ;  /* 0x0000001bf41e7c24 */ /* 0x000fe2000f8e02ff */
[--C-:B------:R-:W-:Y:S01]  /*11ca0*/  SHF.R.U32.HI R244, RZ, 0x6, R238.reuse ;  /* 0x00000006fff47819 */ /* 0x100fe200000116ee */
[----:B------:R-:W1:Y:S01]  /*11cb0*/  LDCU UR28, c[0x0][0x3a8] ;  /* 0x00007500ff1c77ac */ /* 0x000e620008000800 */
[----:B------:R-:W-:Y:S01]  /*11cc0*/  SHF.R.U32.HI R238, RZ, 0x6, R238 ;  /* 0x00000006ffee7819 */ /* 0x000fe200000116ee */
[----:B------:R-:W-:Y:S01]  /*11cd0*/  STL [R1+0x59c], R93 ;  /* 0x00059c5d01007387 */ /* 0x000fe20000100800 */
[----:B------:R-:W-:Y:S01]  /*11ce0*/  SGXT.U32 R231, R231, 0x2 ;  /* 0x00000002e7e7781a */ /* 0x000fe20000000000 */
[----:B------:R-:W3:Y:S01]  /*11cf0*/  LDCU UR30, c[0x0][0x3a8] ;  /* 0x00007500ff1e77ac */ /* 0x000ee20008000800 */
[----:B------:R-:W-:Y:S01]  /*11d00*/  SGXT.U32 R238, R238, 0x2 ;  /* 0x00000002eeee781a */ /* 0x000fe20000000000 */
[----:B------:R4:W-:Y:S01]  /*11d10*/  STL [R1+0x218], R0 ;  /* 0x0002180001007387 */ /* 0x0009e20000100800 */
[----:B------:R-:W-:Y:S01]  /*11d20*/  LOP3.LUT R231, R231, 0x48, RZ, 0xfc, !PT ;  /* 0x00000048e7e77812 */ /* 0x000fe200078efcff */
[----:B------:R-:W3:Y:S01]  /*11d30*/  LDCU UR31, c[0x0][0x3a8] ;  /* 0x00007500ff1f77ac */ /* 0x000ee20008000800 */
[----:B------:R-:W-:-:S02]  /*11d40*/  LOP3.LUT R238, R238, 0x4c, RZ, 0xfc, !PT ;  /* 0x0000004ceeee7812 */ /* 0x000fc400078efcff */
[----:B------:R-:W-:Y:S01]  /*11d50*/  SGXT.U32 R244, R244, 0x2 ;  /* 0x00000002f4f4781a */ /* 0x000fe20000000000 */
[----:B------:R-:W3:Y:S02]  /*11d60*/  LDCU UR32, c[0x0][0x3a8] ;  /* 0x00007500ff2077ac */ /* 0x000ee40008000800 */
[----:B------:R-:W-:Y:S01]  /*11d70*/  IMAD R34, R238, UR29, RZ ;  /* 0x0000001dee227c24 */ /* 0x000fe2000f8e02ff */
[----:B------:R-:W-:Y:S01]  /*11d80*/  LOP3.LUT R244, R244, 0x44, RZ, 0xfc, !PT ;  /* 0x00000044f4f47812 */ /* 0x000fe200078efcff */
[----:B------:R-:W3:Y:S01]  /*11d90*/  LDCU UR33, c[0x0][0x3a8] ;  /* 0x00007500ff2177ac */ /* 0x000ee20008000800 */
[----:B----4-:R-:W-:Y:S01]  /*11da0*/  LEA.HI.X.SX32 R0, R14, R31, 0x1, P5 ;  /* 0x0000001f0e007211 */ /* 0x010fe200028f0eff */
[----:B-1----:R-:W-:Y:S01]  /*11db0*/  IMAD R32, R241, UR28, RZ ;  /* 0x0000001cf1207c24 */ /* 0x002fe2000f8e02ff */
[----:B------:R-:W-:Y:S01]  /*11dc0*/  IADD3 R95, P5, PT, R5, R20, RZ ;  /* 0x00000014055f7210 */ /* 0x000fe20007fbe0ff */
[----:B------:R-:W1:Y:S01]  /*11dd0*/  LDCU UR34, c[0x0][0x3a8] ;  /* 0x00007500ff2277ac */ /* 0x000e620008000800 */
[----:B---3--:R-:W-:-:S03]  /*11de0*/  IMAD R36, R231, UR30, RZ ;  /* 0x0000001ee7247c24 */ /* 0x008fc6000f8e02ff */
[----:B------:R-:W-:Y:S01]  /*11df0*/  STL [R1+0x5a0], R95 ;  /* 0x0005a05f01007387 */ /* 0x000fe20000100800 */
[----:B------:R-:W-:Y:S01]  /*11e00*/  SHF.R.U32.HI R230, RZ, 0x6, R230 ;  /* 0x00000006ffe67819 */ /* 0x000fe200000116e6 */
[----:B------:R-:W-:Y:S01]  /*11e10*/  IMAD R38, R244, UR31, RZ ;  /* 0x0000001ff4267c24 */ /* 0x000fe2000f8e02ff */
[----:B------:R-:W3:Y:S01]  /*11e20*/  LDCU UR16, c[0x0][0x3a8] ;  /* 0x00007500ff1077ac */ /* 0x000ee20008000800 */
[----:B------:R4:W-:Y:S01]  /*11e30*/  STL [R1+0x21c], R0 ;  /* 0x00021c0001007387 */ /* 0x0009e20000100800 */
[----:B------:R-:W1:Y:S01]  /*11e40*/  LDCU UR35, c[0x0][0x3a8] ;  /* 0x00007500ff2377ac */ /* 0x000e620008000800 */
[----:B------:R-:W1:Y:S01]  /*11e50*/  LDCU.128 UR24, c[0x0][0x380] ;  /* 0x00007000ff1877ac */ /* 0x000e620008000c00 */
[----:B----4-:R-:W-:Y:S02]  /*11e60*/  LEA.HI.X.SX32 R0, R16, R31, 0x1, P6 ;  /* 0x0000001f10007211 */ /* 0x010fe400030f0eff */
[----:B------:R-:W-:-:S05]  /*11e70*/  IADD3 R97, P6, PT, R5, R22, RZ ;  /* 0x0000001605617210 */ /* 0x000fca0007fde0ff */
[----:B------:R-:W-:Y:S04]  /*11e80*/  STL [R1+0x5a4], R97 ;  /* 0x0005a46101007387 */ /* 0x000fe80000100800 */
[----:B------:R4:W-:Y:S02]  /*11e90*/  STL [R1+0x220], R0 ;  /* 0x0002200001007387 */ /* 0x0009e40000100800 */
[----:B----4-:R-:W-:Y:S02]  /*11ea0*/  LEA.HI.X.SX32 R0, R18, R31, 0x1, P4 ;  /* 0x0000001f12007211 */ /* 0x010fe400020f0eff */
[----:B------:R-:W-:-:S05]  /*11eb0*/  IADD3 R99, P4, PT, R5, R24, RZ ;  /* 0x0000001805637210 */ /* 0x000fca0007f9e0ff */
[----:B------:R-:W-:Y:S04]  /*11ec0*/  STL [R1+0x5a8], R99 ;  /* 0x0005a86301007387 */ /* 0x000fe80000100800 */
[----:B------:R4:W-:Y:S04]  /*11ed0*/  STL [R1+0x224], R0 ;  /* 0x0002240001007387 */ /* 0x0009e80000100800 */
[----:B------:R-:W3:Y:S04]  /*11ee0*/  LDL.LU R209, [R1+0x29c] ;  /* 0x00029c0001d17983 */ /* 0x000ee80000300800 */
[----:B------:R-:W3:Y:S01]  /*11ef0*/  LDL.LU R214, [R1+0x2a0] ;  /* 0x0002a00001d67983 */ /* 0x000ee20000300800 */
[----:B----4-:R-:W-:-:S02]  /*11f00*/  LEA.HI.X.SX32 R0, R20, R31, 0x1, P5 ;  /* 0x0000001f14007211 */ /* 0x010fc400028f0eff */
[----:B------:R-:W-:-:S03]  /*11f10*/  IADD3 R101, P5, PT, R5, R26, RZ ;  /* 0x0000001a05657210 */ /* 0x000fc60007fbe0ff */
[----:B------:R4:W-:Y:S04]  /*11f20*/  STL [R1+0x228], R0 ;  /* 0x0002280001007387 */ /* 0x0009e80000100800 */
[----:B------:R-:W-:Y:S04]  /*11f30*/  STL [R1+0x5ac], R101 ;  /* 0x0005ac6501007387 */ /* 0x000fe80000100800 */
[----:B------:R-:W3:Y:S01]  /*11f40*/  LDL.LU R215, [R1+0x2a4] ;  /* 0x0002a40001d77983 */ /* 0x000ee20000300800 */
[-C--:B----4-:R-:W-:Y:S02]  /*11f50*/  LEA.HI.X.SX32 R0, R22, R31.reuse, 0x1, P6 ;  /* 0x0000001f16007211 */ /* 0x090fe400030f0eff */
[----:B------:R-:W-:Y:S01]  /*11f60*/  IADD3 R103, P6, PT, R5, R28, RZ ;  /* 0x0000001c05677210 */ /* 0x000fe20007fde0ff */
[----:B------:R-:W4:Y:S04]  /*11f70*/  LDL.LU R220, [R1+0x2a8] ;  /* 0x0002a80001dc7983 */ /* 0x000f280000300800 */
[----:B------:R1:W-:Y:S04]  /*11f80*/  STL [R1+0x22c], R0 ;  /* 0x00022c0001007387 */ /* 0x0003e80000100800 */
[----:B------:R-:W4:Y:S04]  /*11f90*/  LDL.LU R246, [R1+0x2ac] ;  /* 0x0002ac0001f67983 */ /* 0x000f280000300800 */
[----:B------:R-:W-:Y:S01]  /*11fa0*/  STL [R1+0x5b0], R103 ;  /* 0x0005b06701007387 */ /* 0x000fe20000100800 */
[----:B-1----:R-:W-:-:S03]  /*11fb0*/  LEA.HI.X.SX32 R0, R24, R31, 0x1, P4 ;  /* 0x0000001f18007211 */ /* 0x002fc600020f0eff */
[----:B------:R-:W4:Y:S01]  /*11fc0*/  LDL.LU R221, [R1+0x2b0] ;  /* 0x0002b00001dd7983 */ /* 0x000f220000300800 */
[----:B------:R-:W-:-:S03]  /*11fd0*/  IADD3 R105, P4, PT, R5, R30, RZ ;  /* 0x0000001e05697210 */ /* 0x000fc60007f9e0ff */
[----:B------:R-:W4:Y:S04]  /*11fe0*/  LDL.LU R245, [R1+0x2b4] ;  /* 0x0002b40001f57983 */ /* 0x000f280000300800 */
[----:B------:R1:W-:Y:S04]  /*11ff0*/  STL [R1+0x230], R0 ;  /* 0x0002300001007387 */ /* 0x0003e80000100800 */
[----:B------:R-:W4:Y:S04]  /*12000*/  LDL.LU R238, [R1+0x2b8] ;  /* 0x0002b80001ee7983 */ /* 0x000f280000300800 */
[----:B------:R-:W-:Y:S04]  /*12010*/  STL [R1+0x5b4], R105 ;  /* 0x0005b46901007387 */ /* 0x000fe80000100800 */
[----:B------:R-:W4:Y:S04]  /*12020*/  LDL.LU R241, [R1+0x2bc] ;  /* 0x0002bc0001f17983 */ /* 0x000f280000300800 */
[----:B------:R-:W4:Y:S01]  /*12030*/  LDL.LU R231, [R1+0x2c0] ;  /* 0x0002c00001e77983 */ /* 0x000f220000300800 */
[----:B-1----:R-:W-:-:S02]  /*12040*/  LEA.HI.X.SX32 R0, R26, R31, 0x1, P5 ;  /* 0x0000001f1a007211 */ /* 0x002fc400028f0eff */
[----:B------:R-:W-:-:S03]  /*12050*/  IADD3 R107, P5, PT, R5, R32, RZ ;  /* 0x00000020056b7210 */ /* 0x000fc60007fbe0ff */
[----:B------:R1:W-:Y:S04]  /*12060*/  STL [R1+0x234], R0 ;  /* 0x0002340001007387 */ /* 0x0003e80000100800 */
[----:B------:R-:W-:Y:S04]  /*12070*/  STL [R1+0x5b8], R107 ;  /* 0x0005b86b01007387 */ /* 0x000fe80000100800 */
[----:B------:R-:W4:Y:S01]  /*12080*/  LDL.LU R244, [R1+0x4c8] ;  /* 0x0004c80001f47983 */ /* 0x000f220000300800 */
[----:B-1----:R-:W-:Y:S02]  /*12090*/  LEA.HI.X.SX32 R0, R28, R31, 0x1, P6 ;  /* 0x0000001f1c007211 */ /* 0x002fe400030f0eff */
[----:B------:R-:W-:-:S03]  /*120a0*/  IADD3 R109, P6, PT, R5, R34, RZ ;  /* 0x00000022056d7210 */ /* 0x000fc60007fde0ff */
[----:B------:R1:W-:Y:S04]  /*120b0*/  STL [R1+0x238], R0 ;  /* 0x0002380001007387 */ /* 0x0003e80000100800 */
[----:B------:R-:W-:Y:S01]  /*120c0*/  STL [R1+0x5bc], R109 ;  /* 0x0005bc6d01007387 */ /* 0x000fe20000100800 */
[----:B-1----:R-:W-:Y:S02]  /*120d0*/  LEA.HI.X.SX32 R0, R30, R31, 0x1, P4 ;  /* 0x0000001f1e007211 */ /* 0x002fe400020f0eff */
[----:B------:R-:W-:-:S05]  /*120e0*/  IADD3 R111, P4, PT, R5, R36, RZ ;  /* 0x00000024056f7210 */ /* 0x000fca0007f9e0ff */
[----:B------:R-:W-:Y:S04]  /*120f0*/  STL [R1+0x5c0], R111 ;  /* 0x0005c06f01007387 */ /* 0x000fe80000100800 */
[----:B------:R1:W-:Y:S01]  /*12100*/  STL [R1+0x23c], R0 ;  /* 0x00023c0001007387 */ /* 0x0003e20000100800 */
[----:B------:R-:W-:Y:S02]  /*12110*/  SGXT.U32 R230, R230, 0x2 ;  /* 0x00000002e6e6781a */ /* 0x000fe40000000000 */
[----:B-1----:R-:W-:Y:S02]  /*12120*/  LEA.HI.X.SX32 R0, R32, R31, 0x1, P5 ;  /* 0x0000001f20007211 */ /* 0x002fe400028f0eff */
[----:B------:R-:W-:Y:S02]  /*12130*/  IADD3 R113, P5, PT, R5, R38, RZ ;  /* 0x0000002605717210 */ /* 0x000fe40007fbe0ff */
[----:B------:R-:W-:-:S03]  /*12140*/  LOP3.LUT R230, R230, 0x40, RZ, 0xfc, !PT ;  /* 0x00000040e6e67812 */ /* 0x000fc600078efcff */
[----:B------:R-:W-:Y:S04]  /*12150*/  STL [R1+0x5c4], R113 ;  /* 0x0005c47101007387 */ /* 0x000fe80000100800 */
[----:B------:R1:W-:Y:S01]  /*12160*/  STL [R1+0x248], R0 ;  /* 0x0002480001007387 */ /* 0x0003e20000100800 */
[-C--:B------:R-:W-:Y:S02]  /*12170*/  LEA.HI.X.SX32 R2, R36, R31.reuse, 0x1, P4 ;  /* 0x0000001f24027211 */ /* 0x080fe400020f0eff */
[----:B-1----:R-:W-:Y:S01]  /*12180*/  LEA.HI.X.SX32 R0, R34, R31, 0x1, P6 ;  /* 0x0000001f22007211 */ /* 0x002fe200030f0eff */
[----:B------:R-:W-:-:S04]  /*12190*/  IMAD R34, R230, UR32, RZ ;  /* 0x00000020e6227c24 */ /* 0x000fc8000f8e02ff */
[----:B------:R1:W-:Y:S01]  /*121a0*/  STL [R1+0x250], R0 ;  /* 0x0002500001007387 */ /* 0x0003e20000100800 */
[----:B------:R-:W-:-:S03]  /*121b0*/  IMAD R36, R240, UR33, RZ ;  /* 0x00000021f0247c24 */ /* 0x000fc6000f8e02ff */
[----:B------:R-:W-:Y:S01]  /*121c0*/  STL [R1+0x258], R2 ;  /* 0x0002580201007387 */ /* 0x000fe20000100800 */
[----:B-1----:R-:W-:Y:S02]  /*121d0*/  LEA.HI.X.SX32 R0, R38, R31, 0x1, P5 ;  /* 0x0000001f26007211 */ /* 0x002fe400028f0eff */
[----:B--2---:R-:W-:-:S04]  /*121e0*/  IADD3 R8, P3, PT, R5, R208, RZ ;  /* 0x000000d005087210 */ /* 0x004fc80007f7e0ff */
[----:B------:R-:W-:Y:S01]  /*121f0*/  LEA.HI.X.SX32 R7, R208, R31, 0x1, P3 ;  /* 0x0000001fd0077211 */ /* 0x000fe200018f0eff */
[----:B------:R1:W-:Y:S01]  /*12200*/  STL [R1+0x260], R0 ;  /* 0x0002600001007387 */ /* 0x0003e20000100800 */
[----:B------:R-:W-:Y:S02]  /*12210*/  IMAD R38, R232, UR34, RZ ;  /* 0x00000022e8267c24 */ /* 0x000fe4000f8e02ff */
[----:B------:R-:W-:Y:S01]  /*12220*/  IMAD R32, R233, UR35, RZ ;  /* 0x00000023e9207c24 */ /* 0x000fe2000f8e02ff */
[----:B---3--:R-:W-:-:S04]  /*12230*/  IADD3 R10, P6, PT, R5, R209, RZ ;  /* 0x000000d1050a7210 */ /* 0x008fc80007fde0ff */
[----:B------:R-:W-:Y:S02]  /*12240*/  LEA.HI.X.SX32 R9, R209, R31, 0x1, P6 ;  /* 0x0000001fd1097211 */ /* 0x000fe400030f0eff */
[C---:B------:R-:W-:Y:S02]  /*12250*/  IADD3 R12, P4, PT, R5.reuse, R214, RZ ;  /* 0x000000d6050c7210 */ /* 0x040fe40007f9e0ff */
[----:B----4-:R-:W-:-:S04]  /*12260*/  IADD3 R16, P3, PT, R5, R220, RZ ;  /* 0x000000dc05107210 */ /* 0x010fc80007f7e0ff */
[----:B------:R-:W-:Y:S02]  /*12270*/  LEA.HI.X.SX32 R15, R220, R31, 0x1, P3 ;  /* 0x0000001fdc0f7211 */ /* 0x000fe400018f0eff */
[C---:B------:R-:W-:Y:S02]  /*12280*/  IADD3 R14, P5, PT, R5.reuse, R215, RZ ;  /* 0x000000d7050e7210 */ /* 0x040fe40007fbe0ff */
[----:B------:R-:W-:Y:S02]  /*12290*/  IADD3 R18, P6, PT, R5, R246, RZ ;  /* 0x000000f605127210 */ /* 0x000fe40007fde0ff */
[-C--:B------:R-:W-:Y:S02]  /*122a0*/  LEA.HI.X.SX32 R13, R215, R31.reuse, 0x1, P5 ;  /* 0x0000001fd70d7211 */ /* 0x080fe400028f0eff */
[-C--:B------:R-:W-:Y:S02]  /*122b0*/  LEA.HI.X.SX32 R17, R246, R31.reuse, 0x1, P6 ;  /* 0x0000001ff6117211 */ /* 0x080fe400030f0eff */
[----:B------:R-:W-:-:S02]  /*122c0*/  LEA.HI.X.SX32 R11, R214, R31, 0x1, P4 ;  /* 0x0000001fd60b7211 */ /* 0x000fc400020f0eff */
[C---:B------:R-:W-:Y:S02]  /*122d0*/  IADD3 R22, P5, PT, R5.reuse, R245, RZ ;  /* 0x000000f505167210 */ /* 0x040fe40007fbe0ff */
[----:B------:R-:W-:-:S04]  /*122e0*/  IADD3 R24, P3, PT, R5, R238, RZ ;  /* 0x000000ee05187210 */ /* 0x000fc80007f7e0ff */
[----:B------:R-:W-:Y:S02]  /*122f0*/  LEA.HI.X.SX32 R23, R238, R31, 0x1, P3 ;  /* 0x0000001fee177211 */ /* 0x000fe400018f0eff */
[C---:B------:R-:W-:Y:S01]  /*12300*/  IADD3 R115, P3, PT, R5.reuse, R34, RZ ;  /* 0x0000002205737210 */ /* 0x040fe20007f7e0ff */
[----:B------:R-:W2:Y:S01]  /*12310*/  LDL.LU R238, [R1+0x2f4] ;  /* 0x0002f40001ee7983 */ /* 0x000ea20000300800 */
[----:B------:R-:W-:Y:S02]  /*12320*/  IADD3 R26, P6, PT, R5, R241, RZ ;  /* 0x000000f1051a7210 */ /* 0x000fe40007fde0ff */
[-C--:B-1----:R-:W-:Y:S02]  /*12330*/  LEA.HI.X.SX32 R0, R34, R31.reuse, 0x1, P3 ;  /* 0x0000001f22007211 */ /* 0x082fe400018f0eff */
[----:B------:R-:W-:Y:S01]  /*12340*/  LEA.HI.X.SX32 R25, R241, R31, 0x1, P6 ;  /* 0x0000001ff1197211 */ /* 0x000fe200030f0eff */
[----:B------:R-:W-:Y:S01]  /*12350*/  STL [R1+0x5c8], R115 ;  /* 0x0005c87301007387 */ /* 0x000fe20000100800 */
[----:B------:R-:W-:-:S02]  /*12360*/  IADD3 R117, P6, PT, R5, R36, RZ ;  /* 0x0000002405757210 */ /* 0x000fc40007fde0ff */
[----:B------:R-:W-:Y:S02]  /*12370*/  LEA.HI.X.SX32 R21, R245, R31, 0x1, P5 ;  /* 0x0000001ff5157211 */ /* 0x000fe400028f0eff */
[----:B------:R-:W3:Y:S01]  /*12380*/  LDL.LU R245, [R1+0x2fc] ;  /* 0x0002fc0001f57983 */ /* 0x000ee20000300800 */
[C---:B------:R-:W-:Y:S02]  /*12390*/  IADD3 R20, P4, PT, R5.reuse, R221, RZ ;  /* 0x000000dd05147210 */ /* 0x040fe40007f9e0ff */
[----:B------:R-:W-:Y:S01]  /*123a0*/  IADD3 R119, P3, PT, R5, R38, RZ ;  /* 0x0000002605777210 */ /* 0x000fe20007f7e0ff */
[----:B------:R-:W4:Y:S01]  /*123b0*/  LDL.LU R241, [R1+0x2c4] ;  /* 0x0002c40001f17983 */ /* 0x000f220000300800 */
[----:B------:R-:W-:-:S03]  /*123c0*/  IMAD R34, R239, UR16, RZ ;  /* 0x00000010ef227c24 */ /* 0x000fc6000f8e02ff */
[----:B------:R1:W-:Y:S01]  /*123d0*/  STL [R1+0x240], R0 ;  /* 0x0002400001007387 */ /* 0x0003e20000100800 */
[----:B------:R-:W-:-:S03]  /*123e0*/  LEA.HI.X.SX32 R19, R221, R31, 0x1, P4 ;  /* 0x0000001fdd137211 */ /* 0x000fc600020f0eff */
[----:B------:R-:W-:Y:S01]  /*123f0*/  STL [R1+0x5cc], R117 ;  /* 0x0005cc7501007387 */ /* 0x000fe20000100800 */
[----:B------:R-:W-:-:S03]  /*12400*/  IADD3 R28, P4, PT, R5, R231, RZ ;  /* 0x000000e7051c7210 */ /* 0x000fc60007f9e0ff */
[----:B------:R-:W4:Y:S04]  /*12410*/  LDL.LU R232, [R1+0x2c8] ;  /* 0x0002c80001e87983 */ /* 0x000f280000300800 */
[----:B------:R-:W4:Y:S04]  /*12420*/  LDL.LU R239, [R1+0x2cc] ;  /* 0x0002cc0001ef7983 */ /* 0x000f280000300800 */
[----:B------:R-:W-:Y:S01]  /*12430*/  STL [R1+0x5d0], R119 ;  /* 0x0005d07701007387 */ /* 0x000fe20000100800 */
[----:B------:R-:W-:-:S03]  /*12440*/  LEA.HI.X.SX32 R27, R231, R31, 0x1, P4 ;  /* 0x0000001fe71b7211 */ /* 0x000fc600020f0eff */
[----:B------:R-:W4:Y:S04]  /*12450*/  LDL.LU R215, [R1+0x2d0] ;  /* 0x0002d00001d77983 */ /* 0x000f280000300800 */
[----:B------:R-:W4:Y:S04]  /*12460*/  LDL.LU R220, [R1+0x2d4] ;  /* 0x0002d40001dc7983 */ /* 0x000f280000300800 */
[----:B------:R-:W4:Y:S04]  /*12470*/  LDL.LU R233, [R1+0x2d8] ;  /* 0x0002d80001e97983 */ /* 0x000f280000300800 */
[----:B------:R-:W4:Y:S01]  /*12480*/  LDL.LU R231, [R1+0x2dc] ;  /* 0x0002dc0001e77983 */ /* 0x000f220000300800 */
[----:B------:R-:W-:-:S02]  /*12490*/  LEA.HI.X.SX32 R4, R36, R31, 0x1, P6 ;  /* 0x0000001f24047211 */ /* 0x000fc400030f0eff */
[C---:B------:R-:W-:Y:S01]  /*124a0*/  IADD3 R121, P4, PT, R5.reuse, R32, RZ ;  /* 0x0000002005797210 */ /* 0x040fe20007f9e0ff */
[----:B------:R-:W4:Y:S01]  /*124b0*/  LDL.LU R246, [R1+0x2e0] ;  /* 0x0002e00001f67983 */ /* 0x000f220000300800 */
[----:B------:R-:W-:Y:S02]  /*124c0*/  LEA.HI.X.SX32 R3, R38, R31, 0x1, P3 ;  /* 0x0000001f26037211 */ /* 0x000fe400018f0eff */
[C---:B------:R-:W-:Y:S01]  /*124d0*/  IADD3 R123, P3, PT, R5.reuse, R34, RZ ;  /* 0x00000022057b7210 */ /* 0x040fe20007f7e0ff */
[----:B------:R-:W-:Y:S01]  /*124e0*/  STL [R1+0x5d4], R4 ;  /* 0x0005d40401007387 */ /* 0x000fe20000100800 */
[----:B------:R-:W-:-:S03]  /*124f0*/  IADD3 R30, P5, PT, R5, R244, RZ ;  /* 0x000000f4051e7210 */ /* 0x000fc60007fbe0ff */
[----:B------:R-:W-:Y:S01]  /*12500*/  STL [R1+0x5d8], R121 ;  /* 0x0005d87901007387 */ /* 0x000fe20000100800 */
[----:B-1----:R-:W-:-:S03]  /*12510*/  LEA.HI.X.SX32 R0, R32, R31, 0x1, P4 ;  /* 0x0000001f20007211 */ /* 0x002fc600020f0eff */
[----:B------:R-:W-:Y:S01]  /*12520*/  STL [R1+0x5dc], R3 ;  /* 0x0005dc0301007387 */ /* 0x000fe20000100800 */
[-C--:B------:R-:W-:Y:S02]  /*12530*/  LEA.HI.X.SX32 R29, R244, R31.reuse, 0x1, P5 ;  /* 0x0000001ff41d7211 */ /* 0x080fe400028f0eff */
[----:B------:R-:W-:Y:S01]  /*12540*/  LEA.HI.X.SX32 R2, R34, R31, 0x1, P3 ;  /* 0x0000001f22027211 */ /* 0x000fe200018f0eff */
[----:B------:R-:W-:Y:S04]  /*12550*/  STL [R1+0x5e0], R123 ;  /* 0x0005e07b01007387 */ /* 0x000fe80000100800 */
[----:B------:R-:W4:Y:S04]  /*12560*/  LDL.LU R221, [R1+0x2e4] ;  /* 0x0002e40001dd7983 */ /* 0x000f280000300800 */
[----:B------:R-:W4:Y:S04]  /*12570*/  LDL.LU R244, [R1+0x2e8] ;  /* 0x0002e80001f47983 */ /* 0x000f280000300800 */
[----:B------:R-:W4:Y:S04]  /*12580*/  LDL.LU R230, [R1+0x2ec] ;  /* 0x0002ec0001e67983 */ /* 0x000f280000300800 */
[----:B------:R-:W4:Y:S04]  /*12590*/  LDL.LU R240, [R1+0x2f0] ;  /* 0x0002f00001f07983 */ /* 0x000f280000300800 */
[----:B------:R1:W-:Y:S04]  /*125a0*/  STL [R1+0x5e4], R0 ;  /* 0x0005e40001007387 */ /* 0x0003e80000100800 */
[----:B------:R1:W-:Y:S01]  /*125b0*/  STL [R1+0x5e8], R2 ;  /* 0x0005e80201007387 */ /* 0x0003e20000100800 */
[----:B--2---:R-:W-:-:S04]  /*125c0*/  IADD3 R185, P6, PT, R6, R238, RZ ;  /* 0x000000ee06b97210 */ /* 0x004fc80007fde0ff */
[-C--:B------:R-:W-:Y:S02]  /*125d0*/  LEA.HI.X.SX32 R5, R238, R124.reuse, 0x1, P6 ;  /* 0x0000007cee057211 */ /* 0x080fe400030f0eff */
[----:B------:R-:W2:Y:S01]  /*125e0*/  LDL.LU R238, [R1+0x2f8] ;  /* 0x0002f80001ee7983 */ /* 0x000ea20000300800 */
[C---:B---3--:R-:W-:Y:S02]  /*125f0*/  IADD3 R181, P3, PT, R6.reuse, R245, RZ ;  /* 0x000000f506b57210 */ /* 0x048fe40007f7e0ff */
[----:B----4-:R-:W-:Y:S02]  /*12600*/  IADD3 R177, P4, PT, R6, R241, RZ ;  /* 0x000000f106b17210 */ /* 0x010fe40007f9e0ff */
[-C--:B------:R-:W-:Y:S02]  /*12610*/  LEA.HI.X.SX32 R183, R245, R124.reuse, 0x1, P3 ;  /* 0x0000007cf5b77211 */ /* 0x080fe400018f0eff */
[----:B------:R-:W3:Y:S01]  /*12620*/  LDL.LU R245, [R1+0x300] ;  /* 0x0003000001f57983 */ /* 0x000ee20000300800 */
[----:B------:R-:W-:-:S03]  /*12630*/  LEA.HI.X.SX32 R179, R241, R124, 0x1, P4 ;  /* 0x0000007cf1b37211 */ /* 0x000fc600020f0eff */
[----:B------:R-:W4:Y:S01]  /*12640*/  LDL.LU R241, [R1+0x304] ;  /* 0x0003040001f17983 */ /* 0x000f220000300800 */
[C---:B------:R-:W-:Y:S02]  /*12650*/  IADD3 R173, P5, PT, R6.reuse, R232, RZ ;  /* 0x000000e806ad7210 */ /* 0x040fe40007fbe0ff */
[----:B------:R-:W-:Y:S02]  /*12660*/  IADD3 R169, P6, PT, R6, R239, RZ ;  /* 0x000000ef06a97210 */ /* 0x000fe40007fde0ff */
[-C--:B------:R-:W-:Y:S02]  /*12670*/  LEA.HI.X.SX32 R175, R232, R124.reuse, 0x1, P5 ;  /* 0x0000007ce8af7211 */ /* 0x080fe400028f0eff */
[----:B------:R-:W4:Y:S01]  /*12680*/  LDL.LU R232, [R1+0x308] ;  /* 0x0003080001e87983 */ /* 0x000f220000300800 */
[----:B------:R-:W-:Y:S02]  /*12690*/  LEA.HI.X.SX32 R171, R239, R124, 0x1, P6 ;  /* 0x0000007cefab7211 */ /* 0x000fe400030f0eff */
[C---:B------:R-:W-:Y:S01]  /*126a0*/  IADD3 R165, P3, PT, R6.reuse, R215, RZ ;  /* 0x000000d706a57210 */ /* 0x040fe20007f7e0ff */
[----:B------:R-:W4:Y:S01]  /*126b0*/  LDL.LU R239, [R1+0x30c] ;  /* 0x00030c0001ef7983 */ /* 0x000f220000300800 */
[----:B------:R-:W-:-:S02]  /*126c0*/  IADD3 R161, P4, PT, R6, R220, RZ ;  /* 0x000000dc06a17210 */ /* 0x000fc40007f9e0ff */
[-C--:B------:R-:W-:Y:S02]  /*126d0*/  LEA.HI.X.SX32 R167, R215, R124.reuse, 0x1, P3 ;  /* 0x0000007cd7a77211 */ /* 0x080fe400018f0eff */
[----:B------:R-:W-:Y:S01]  /*126e0*/  IADD3 R157, P5, PT, R6, R233, RZ ;  /* 0x000000e9069d7210 */ /* 0x000fe20007fbe0ff */
[----:B------:R-:W4:Y:S01]  /*126f0*/  LDL.LU R215, [R1+0x310] ;  /* 0x0003100001d77983 */ /* 0x000f220000300800 */
[-C--:B------:R-:W-:Y:S02]  /*12700*/  LEA.HI.X.SX32 R163, R220, R124.reuse, 0x1, P4 ;  /* 0x0000007cdca37211 */ /* 0x080fe400020f0eff */
[C---:B------:R-:W-:Y:S01]  /*12710*/  IADD3 R153, P6, PT, R6.reuse, R231, RZ ;  /* 0x000000e706997210 */ /* 0x040fe20007fde0ff */
[----:B------:R-:W4:Y:S01]  /*12720*/  LDL.LU R220, [R1+0x314] ;  /* 0x0003140001dc7983 */ /* 0x000f220000300800 */
[-C--:B------:R-:W-:Y:S02]  /*12730*/  LEA.HI.X.SX32 R159, R233, R124.reuse, 0x1, P5 ;  /* 0x0000007ce99f7211 */ /* 0x080fe400028f0eff */
[----:B------:R-:W-:Y:S01]  /*12740*/  LEA.HI.X.SX32 R155, R231, R124, 0x1, P6 ;  /* 0x0000007ce79b7211 */ /* 0x000fe200030f0eff */
[----:B------:R-:W4:Y:S04]  /*12750*/  LDL.LU R233, [R1+0x318] ;  /* 0x0003180001e97983 */ /* 0x000f280000300800 */
[----:B------:R-:W4:Y:S01]  /*12760*/  LDL.LU R231, [R1+0x31c] ;  /* 0x00031c0001e77983 */ /* 0x000f220000300800 */
[----:B------:R-:W-:-:S04]  /*12770*/  IADD3 R149, P3, PT, R6, R246, RZ ;  /* 0x000000f606957210 */ /* 0x000fc80007f7e0ff */
[----:B------:R-:W-:Y:S02]  /*12780*/  LEA.HI.X.SX32 R151, R246, R124, 0x1, P3 ;  /* 0x0000007cf6977211 */ /* 0x000fe400018f0eff */
[----:B------:R-:W4:Y:S01]  /*12790*/  LDL.LU R246, [R1+0x320] ;  /* 0x0003200001f67983 */ /* 0x000f220000300800 */
[C---:B------:R-:W-:Y:S02]  /*127a0*/  IADD3 R145, P4, PT, R6.reuse, R221, RZ ;  /* 0x000000dd06917210 */ /* 0x040fe40007f9e0ff */
[C---:B------:R-:W-:Y:S02]  /*127b0*/  IADD3 R141, P5, PT, R6.reuse, R244, RZ ;  /* 0x000000f4068d7210 */ /* 0x040fe40007fbe0ff */
[----:B------:R-:W-:Y:S02]  /*127c0*/  LEA.HI.X.SX32 R147, R221, R124, 0x1, P4 ;  /* 0x0000007cdd937211 */ /* 0x000fe400020f0eff */
[----:B------:R-:W-:Y:S01]  /*127d0*/  IADD3 R137, P6, PT, R6, R230, RZ ;  /* 0x000000e606897210 */ /* 0x000fe20007fde0ff */
[----:B------:R-:W4:Y:S01]  /*127e0*/  LDL.LU R221, [R1+0x324] ;  /* 0x0003240001dd7983 */ /* 0x000f220000300800 */
[----:B------:R-:W-:-:S02]  /*127f0*/  LEA.HI.X.SX32 R143, R244, R124, 0x1, P5 ;  /* 0x0000007cf48f7211 */ /* 0x000fc400028f0eff */
[----:B------:R-:W-:Y:S01]  /*12800*/  IADD3 R133, P3, PT, R6, R240, RZ ;  /* 0x000000f006857210 */ /* 0x000fe20007f7e0ff */
[----:B------:R-:W4:Y:S01]  /*12810*/  LDL.LU R244, [R1+0x328] ;  /* 0x0003280001f47983 */ /* 0x000f220000300800 */
[-C--:B------:R-:W-:Y:S02]  /*12820*/  LEA.HI.X.SX32 R139, R230, R124.reuse, 0x1, P6 ;  /* 0x0000007ce68b7211 */ /* 0x080fe400030f0eff */
[----:B------:R-:W-:Y:S01]  /*12830*/  LEA.HI.X.SX32 R135, R240, R124, 0x1, P3 ;  /* 0x0000007cf0877211 */ /* 0x000fe200018f0eff */
[----:B------:R-:W4:Y:S04]  /*12840*/  LDL.LU R230, [R1+0x32c] ;  /* 0x00032c0001e67983 */ /* 0x000f280000300800 */
[----:B------:R-:W4:Y:S01]  /*12850*/  LDL.LU R240, [R1+0x330] ;  /* 0x0003300001f07983 */ /* 0x000f220000300800 */
        /* <DEDUP_REMOVED lines=54> */
[----:B------:R-:W2:Y:S01]  /*12bc0*/  LDL.LU R232, [R1+0x378] ;  /* 0x0003780001e87983 */ /* 0x000ea20000300800 */
[----:B------:R-:W-:-:S03]  /*12bd0*/  LEA.HI.X.SX32 R60, R239, R124, 0x1, P6 ;  /* 0x0000007cef3c7211 */ /* 0x000fc600030f0eff */
[----:B------:R-:W2:Y:S04]  /*12be0*/  LDL.LU R239, [R1+0x37c] ;  /* 0x00037c0001ef7983 */ /* 0x000ea80000300800 */
[----:B------:R-:W2:Y:S01]  /*12bf0*/  LDL.LU R209, [R1+0x380] ;  /* 0x0003800001d17983 */ /* 0x000ea20000300800 */
[C---:B------:R-:W-:Y:S02]  /*12c00*/  IADD3 R50, P4, PT, R6.reuse, R220, RZ ;  /* 0x000000dc06327210 */ /* 0x040fe40007f9e0ff */
[C---:B------:R-:W-:Y:S01]  /*12c10*/  IADD3 R46, P5, PT, R6.reuse, R233, RZ ;  /* 0x000000e9062e7210 */ /* 0x040fe20007fbe0ff */
[----:B------:R-:W2:Y:S01]  /*12c20*/  LDL.LU R227, [R1+0x384] ;  /* 0x0003840001e37983 */ /* 0x000ea20000300800 */
[----:B------:R-:W-:Y:S02]  /*12c30*/  IADD3 R42, P6, PT, R6, R231, RZ ;  /* 0x000000e7062a7210 */ /* 0x000fe40007fde0ff */
[----:B------:R-:W-:-:S02]  /*12c40*/  LEA.HI.X.SX32 R48, R233, R124, 0x1, P5 ;  /* 0x0000007ce9307211 */ /* 0x000fc400028f0eff */
[----:B------:R-:W2:Y:S01]  /*12c50*/  LDL.LU R233, [R1+0x388] ;  /* 0x0003880001e97983 */ /* 0x000ea20000300800 */
[-C--:B------:R-:W-:Y:S02]  /*12c60*/  LEA.HI.X.SX32 R44, R231, R124.reuse, 0x1, P6 ;  /* 0x0000007ce72c7211 */ /* 0x080fe400030f0eff */
[----:B------:R-:W-:Y:S01]  /*12c70*/  LEA.HI.X.SX32 R52, R220, R124, 0x1, P4 ;  /* 0x0000007cdc347211 */ /* 0x000fe200020f0eff */
[----:B------:R-:W2:Y:S04]  /*12c80*/  LDL.LU R231, [R1+0x38c] ;  /* 0x00038c0001e77983 */ /* 0x000ea80000300800 */
[----:B------:R-:W2:Y:S04]  /*12c90*/  LDL.LU R220, [R1+0x390] ;  /* 0x0003900001dc7983 */ /* 0x000ea80000300800 */
[----:B------:R-:W2:Y:S04]  /*12ca0*/  LDL.LU R218, [R1+0x394] ;  /* 0x0003940001da7983 */ /* 0x000ea80000300800 */
[----:B------:R-:W2:Y:S01]  /*12cb0*/  LDL.LU R197, [R1+0x398] ;  /* 0x0003980001c57983 */ /* 0x000ea20000300800 */
[----:B------:R-:W-:-:S02]  /*12cc0*/  IADD3 R54, P3, PT, R6, R215, RZ ;  /* 0x000000d706367210 */ /* 0x000fc40007f7e0ff */
[C---:B------:R-:W-:Y:S01]  /*12cd0*/  IADD3 R34, P4, PT, R6.reuse, R221, RZ ;  /* 0x000000dd06227210 */ /* 0x040fe20007f9e0ff */
[----:B------:R-:W2:Y:S01]  /*12ce0*/  LDL.LU R214, [R1+0x39c] ;  /* 0x00039c0001d67983 */ /* 0x000ea20000300800 */
[----:B------:R-:W-:Y:S02]  /*12cf0*/  LEA.HI.X.SX32 R56, R215, R124, 0x1, P3 ;  /* 0x0000007cd7387211 */ /* 0x000fe400018f0eff */
[C---:B------:R-:W-:Y:S02]  /*12d00*/  IADD3 R38, P3, PT, R6.reuse, R246, RZ ;  /* 0x000000f606267210 */ /* 0x040fe40007f7e0ff */
[C---:B------:R-:W-:Y:S02]  /*12d10*/  IADD3 R252, P5, PT, R6.reuse, R244, RZ ;  /* 0x000000f406fc7210 */ /* 0x040fe40007fbe0ff */
[----:B------:R-:W-:Y:S02]  /*12d20*/  IADD3 R250, P6, PT, R6, R230, RZ ;  /* 0x000000e606fa7210 */ /* 0x000fe40007fde0ff */
[----:B------:R-:W-:-:S02]  /*12d30*/  LEA.HI.X.SX32 R40, R246, R124, 0x1, P3 ;  /* 0x0000007cf6287211 */ /* 0x000fc400018f0eff */
[----:B------:R-:W-:Y:S02]  /*12d40*/  IADD3 R248, P3, PT, R6, R240, RZ ;  /* 0x000000f006f87210 */ /* 0x000fe40007f7e0ff */
[-C--:B------:R-:W-:Y:S02]  /*12d50*/  LEA.HI.X.SX32 R32, R244, R124.reuse, 0x1, P5 ;  /* 0x0000007cf4207211 */ /* 0x080fe400028f0eff */
[-C--:B------:R-:W-:Y:S02]  /*12d60*/  LEA.HI.X.SX32 R36, R221, R124.reuse, 0x1, P4 ;  /* 0x0000007cdd247211 */ /* 0x080fe400020f0eff */
[-C--:B------:R-:W-:Y:S01]  /*12d70*/  LEA.HI.X.SX32 R251, R230, R124.reuse, 0x1, P6 ;  /* 0x0000007ce6fb7211 */ /* 0x080fe200030f0eff */
[----:B------:R-:W2:Y:S01]  /*12d80*/  LDL.LU R221, [R1+0x3a0] ;  /* 0x0003a00001dd7983 */ /* 0x000ea20000300800 */
[----:B------:R-:W-:-:S03]  /*12d90*/  LEA.HI.X.SX32 R249, R240, R124, 0x1, P3 ;  /* 0x0000007cf0f97211 */ /* 0x000fc600018f0eff */
[----:B------:R-:W2:Y:S04]  /*12da0*/  LDL.LU R219, [R1+0x3a4] ;  /* 0x0003a40001db7983 */ /* 0x000ea80000300800 */
[----:B------:R-:W2:Y:S04]  /*12db0*/  LDL.LU R208, [R1+0x3a8] ;  /* 0x0003a80001d07983 */ /* 0x000ea80000300800 */
[----:B------:R-:W2:Y:S04]  /*12dc0*/  LDL.LU R215, [R1+0x3ac] ;  /* 0x0003ac0001d77983 */ /* 0x000ea80000300800 */
[----:B------:R-:W2:Y:S04]  /*12dd0*/  LDL.LU R204, [R1+0x3b0] ;  /* 0x0003b00001cc7983 */ /* 0x000ea80000300800 */
[----:B------:R-:W2:Y:S01]  /*12de0*/  LDL.LU R200, [R1+0x3b4] ;  /* 0x0003b40001c87983 */ /* 0x000ea20000300800 */
[----:B---3--:R-:W-:-:S02]  /*12df0*/  IADD3 R244, P5, PT, R6, R245, RZ ;  /* 0x000000f506f47210 */ /* 0x008fc40007fbe0ff */
[C---:B----4-:R-:W-:Y:S02]  /*12e00*/  IADD3 R242, P6, PT, R6.reuse, R241, RZ ;  /* 0x000000f106f27210 */ /* 0x050fe40007fde0ff */
[-C--:B------:R-:W-:Y:S02]  /*12e10*/  LEA.HI.X.SX32 R245, R245, R124.reuse, 0x1, P5 ;  /* 0x0000007cf5f57211 */ /* 0x080fe400028f0eff */
[----:B------:R-:W-:Y:S02]  /*12e20*/  LEA.HI.X.SX32 R243, R241, R124, 0x1, P6 ;  /* 0x0000007cf1f37211 */ /* 0x000fe400030f0eff */
[----:B--2---:R-:W-:-:S04]  /*12e30*/  IADD3 R240, P3, PT, R6, R232, RZ ;  /* 0x000000e806f07210 */ /* 0x004fc80007f7e0ff */
[----:B------:R-:W-:Y:S02]  /*12e40*/  LEA.HI.X.SX32 R241, R232, R124, 0x1, P3 ;  /* 0x0000007ce8f17211 */ /* 0x000fe400018f0eff */
[----:B------:R-:W-:-:S04]  /*12e50*/  IADD3 R236, P5, PT, R6, R209, RZ ;  /* 0x000000d106ec7210 */ /* 0x000fc80007fbe0ff */
[----:B------:R-:W-:Y:S02]  /*12e60*/  LEA.HI.X.SX32 R237, R209, R124, 0x1, P5 ;  /* 0x0000007cd1ed7211 */ /* 0x000fe400028f0eff */
[----:B------:R-:W2:Y:S04]  /*12e70*/  LDL.LU R209, [R1+0x3b8] ;  /* 0x0003b80001d17983 */ /* 0x000ea80000300800 */
[----:B------:R-:W3:Y:S01]  /*12e80*/  LDL.LU R196, [R1+0x3bc] ;  /* 0x0003bc0001c47983 */ /* 0x000ee20000300800 */
[----:B------:R-:W-:-:S03]  /*12e90*/  IADD3 R232, P3, PT, R6, R233, RZ ;  /* 0x000000e906e87210 */ /* 0x000fc60007f7e0ff */
[----:B------:R-:W4:Y:S01]  /*12ea0*/  LDL.LU R205, [R1+0x3c4] ;  /* 0x0003c40001cd7983 */ /* 0x000f220000300800 */
[----:B------:R-:W-:-:S03]  /*12eb0*/  LEA.HI.X.SX32 R233, R233, R124, 0x1, P3 ;  /* 0x0000007ce9e97211 */ /* 0x000fc600018f0eff */
[----:B------:R-:W4:Y:S04]  /*12ec0*/  LDL.LU R47, [R1+0x3c8] ;  /* 0x0003c800012f7983 */ /* 0x000f280000300800 */
[----:B------:R-:W4:Y:S04]  /*12ed0*/  LDL.LU R201, [R1+0x3cc] ;  /* 0x0003cc0001c97983 */ /* 0x000f280000300800 */
[----:B------:R-:W4:Y:S01]  /*12ee0*/  LDL.LU R199, [R1+0x3d0] ;  /* 0x0003d00001c77983 */ /* 0x000f220000300800 */
[----:B------:R-:W-:-:S04]  /*12ef0*/  IADD3 R224, P3, PT, R6, R197, RZ ;  /* 0x000000c506e07210 */ /* 0x000fc80007f7e0ff */
[----:B------:R-:W-:Y:S02]  /*12f00*/  LEA.HI.X.SX32 R225, R197, R124, 0x1, P3 ;  /* 0x0000007cc5e17211 */ /* 0x000fe400018f0eff */
[----:B------:R-:W4:Y:S04]  /*12f10*/  LDL.LU R197, [R1+0x3d4] ;  /* 0x0003d40001c57983 */ /* 0x000f280000300800 */
        /* <DEDUP_REMOVED lines=8> */
[----:B------:R-:W4:Y:S01]  /*12fa0*/  LDL.LU R43, [R1+0x3f8] ;  /* 0x0003f800012b7983 */ /* 0x000f220000300800 */
[----:B------:R-:W-:-:S02]  /*12fb0*/  IADD3 R246, P4, PT, R6, R238, RZ ;  /* 0x000000ee06f67210 */ /* 0x000fc40007f9e0ff */
[----:B------:R-:W-:Y:S01]  /*12fc0*/  IADD3 R234, P6, PT, R6, R227, RZ ;  /* 0x000000e306ea7210 */ /* 0x000fe20007fde0ff */
[----:B------:R-:W4:Y:S01]  /*12fd0*/  LDL.LU R41, [R1+0x3fc] ;  /* 0x0003fc0001297983 */ /* 0x000f220000300800 */
[-C--:B------:R-:W-:Y:S02]  /*12fe0*/  LEA.HI.X.SX32 R247, R238, R124.reuse, 0x1, P4 ;  /* 0x0000007ceef77211 */ /* 0x080fe400020f0eff */
[----:B------:R-:W-:Y:S01]  /*12ff0*/  LEA.HI.X.SX32 R235, R227, R124, 0x1, P6 ;  /* 0x0000007ce3eb7211 */ /* 0x000fe200030f0eff */
[----:B------:R-:W4:Y:S01]  /*13000*/  LDL.LU R55, [R1+0x400] ;  /* 0x0004000001377983 */ /* 0x000f220000300800 */
[C---:B------:R-:W-:Y:S02]  /*13010*/  IADD3 R238, P4, PT, R6.reuse, R239, RZ ;  /* 0x000000ef06ee7210 */ /* 0x040fe40007f9e0ff */
[----:B------:R-:W-:Y:S01]  /*13020*/  IADD3 R226, P6, PT, R6, R218, RZ ;  /* 0x000000da06e27210 */ /* 0x000fe20007fde0ff */
[----:B------:R-:W4:Y:S01]  /*13030*/  LDL.LU R51, [R1+0x404] ;  /* 0x0004040001337983 */ /* 0x000f220000300800 */
[----:B------:R-:W-:-:S02]  /*13040*/  LEA.HI.X.SX32 R239, R239, R124, 0x1, P4 ;  /* 0x0000007cefef7211 */ /* 0x000fc400020f0eff */
[----:B------:R-:W-:Y:S01]  /*13050*/  LEA.HI.X.SX32 R227, R218, R124, 0x1, P6 ;  /* 0x0000007cdae37211 */ /* 0x000fe200030f0eff */
[----:B------:R-:W4:Y:S01]  /*13060*/  LDL.LU R49, [R1+0x408] ;  /* 0x0004080001317983 */ /* 0x000f220000300800 */
[C---:B------:R-:W-:Y:S02]  /*13070*/  IADD3 R230, P4, PT, R6.reuse, R231, RZ ;  /* 0x000000e706e67210 */ /* 0x040fe40007f9e0ff */
[C---:B------:R-:W-:Y:S02]  /*13080*/  IADD3 R218, P6, PT, R6.reuse, R219, RZ ;  /* 0x000000db06da7210 */ /* 0x040fe40007fde0ff */
[----:B------:R-:W-:Y:S02]  /*13090*/  IADD3 R228, P5, PT, R6, R220, RZ ;  /* 0x000000dc06e47210 */ /* 0x000fe40007fbe0ff */
[-C--:B------:R-:W-:Y:S02]  /*130a0*/  LEA.HI.X.SX32 R231, R231, R124.reuse, 0x1, P4 ;  /* 0x0000007ce7e77211 */ /* 0x080fe400020f0eff */
[----:B------:R-:W-:-:S02]  /*130b0*/  LEA.HI.X.SX32 R219, R219, R124, 0x1, P6 ;  /* 0x0000007cdbdb7211 */ /* 0x000fc400030f0eff */
[C---:B------:R-:W-:Y:S02]  /*130c0*/  IADD3 R222, P4, PT, R6.reuse, R214, RZ ;  /* 0x000000d606de7210 */ /* 0x040fe40007f9e0ff */
[----:B------:R-:W-:Y:S02]  /*130d0*/  IADD3 R210, P6, PT, R6, R200, RZ ;  /* 0x000000c806d27210 */ /* 0x000fe40007fde0ff */
[----:B------:R-:W-:Y:S02]  /*130e0*/  LEA.HI.X.SX32 R229, R220, R124, 0x1, P5 ;  /* 0x0000007cdce57211 */ /* 0x000fe400028f0eff */
[C---:B------:R-:W-:Y:S02]  /*130f0*/  IADD3 R216, P3, PT, R6.reuse, R208, RZ ;  /* 0x000000d006d87210 */ /* 0x040fe40007f7e0ff */
[----:B------:R-:W-:Y:S02]  /*13100*/  IADD3 R220, P5, PT, R6, R221, RZ ;  /* 0x000000dd06dc7210 */ /* 0x000fe40007fbe0ff */
[----:B------:R-:W-:-:S02]  /*13110*/  LEA.HI.X.SX32 R223, R214, R124, 0x1, P4 ;  /* 0x0000007cd6df7211 */ /* 0x000fc400020f0eff */
[-C--:B------:R-:W-:Y:S02]  /*13120*/  LEA.HI.X.SX32 R211, R200, R124.reuse, 0x1, P6 ;  /* 0x0000007cc8d37211 */ /* 0x080fe400030f0eff */
[----:B------:R-:W-:Y:S02]  /*13130*/  IADD3 R214, P4, PT, R6, R215, RZ ;  /* 0x000000d706d67210 */ /* 0x000fe40007f9e0ff */
[-C--:B------:R-:W-:Y:S02]  /*13140*/  LEA.HI.X.SX32 R217, R208, R124.reuse, 0x1, P3 ;  /* 0x0000007cd0d97211 */ /* 0x080fe400018f0eff */
[----:B------:R-:W-:Y:S02]  /*13150*/  LEA.HI.X.SX32 R221, R221, R124, 0x1, P5 ;  /* 0x0000007cdddd7211 */ /* 0x000fe400028f0eff */
[----:B------:R-:W-:Y:S02]  /*13160*/  IADD3 R212, P5, PT, R6, R204, RZ ;  /* 0x000000cc06d47210 */ /* 0x000fe40007fbe0ff */
[----:B------:R-:W-:-:S02]  /*13170*/  LEA.HI.X.SX32 R215, R215, R124, 0x1, P4 ;  /* 0x0000007cd7d77211 */ /* 0x000fc400020f0eff */
[----:B------:R-:W-:Y:S02]  /*13180*/  LEA.HI.X.SX32 R213, R204, R124, 0x1, P5 ;  /* 0x0000007cccd57211 */ /* 0x000fe400028f0eff */
[C---:B--2---:R-:W-:Y:S02]  /*13190*/  IADD3 R208, P3, PT, R6.reuse, R209, RZ ;  /* 0x000000d106d07210 */ /* 0x044fe40007f7e0ff */
[C---:B---3--:R-:W-:Y:S02]  /*131a0*/  IADD3 R206, P4, PT, R6.reuse, R196, RZ ;  /* 0x000000c406ce7210 */ /* 0x048fe40007f9e0ff */
[----:B------:R-:W-:Y:S02]  /*131b0*/  LEA.HI.X.SX32 R209, R209, R124, 0x1, P3 ;  /* 0x0000007cd1d17211 */ /* 0x000fe400018f0eff */
[----:B----4-:R-:W-:-:S04]  /*131c0*/  IADD3 R202, P6, PT, R6, R47, RZ ;  /* 0x0000002f06ca7210 */ /* 0x010fc80007fde0ff */
[-C--:B------:R-:W-:Y:S02]  /*131d0*/  LEA.HI.X.SX32 R203, R47, R124.reuse, 0x1, P6 ;  /* 0x0000007c2fcb7211 */ /* 0x080fe400030f0eff */
[----:B------:R-:W2:Y:S01]  /*131e0*/  LDL.LU R47, [R1+0x40c] ;  /* 0x00040c00012f7983 */ /* 0x000ea20000300800 */
[C---:B------:R-:W-:Y:S02]  /*131f0*/  IADD3 R200, P3, PT, R6.reuse, R201, RZ ;  /* 0x000000c906c87210 */ /* 0x040fe40007f7e0ff */
[----:B------:R-:W-:Y:S02]  /*13200*/  IADD3 R204, P5, PT, R6, R205, RZ ;  /* 0x000000cd06cc7210 */ /* 0x000fe40007fbe0ff */
[-C--:B------:R-:W-:Y:S02]  /*13210*/  LEA.HI.X.SX32 R207, R196, R124.reuse, 0x1, P4 ;  /* 0x0000007cc4cf7211 */ /* 0x080fe400020f0eff */
[----:B------:R-:W-:Y:S02]  /*13220*/  IADD3 R198, P4, PT, R6, R199, RZ ;  /* 0x000000c706c67210 */ /* 0x000fe40007f9e0ff */
[----:B------:R-:W-:-:S02]  /*13230*/  LEA.HI.X.SX32 R201, R201, R124, 0x1, P3 ;  /* 0x0000007cc9c97211 */ /* 0x000fc400018f0eff */
[C---:B------:R-:W-:Y:S02]  /*13240*/  IADD3 R194, P6, PT, R6.reuse, R53, RZ ;  /* 0x0000003506c27210 */ /* 0x040fe40007fde0ff */
[-C--:B------:R-:W-:Y:S02]  /*13250*/  LEA.HI.X.SX32 R205, R205, R124.reuse, 0x1, P5 ;  /* 0x0000007ccdcd7211 */ /* 0x080fe400028f0eff */
[-C--:B------:R-:W-:Y:S02]  /*13260*/  LEA.HI.X.SX32 R195, R53, R124.reuse, 0x1, P6 ;  /* 0x0000007c35c37211 */ /* 0x080fe400030f0eff */
[----:B------:R-:W3:Y:S01]  /*13270*/  LDL.LU R53, [R1+0x410] ;  /* 0x0004100001357983 */ /* 0x000ee20000300800 */
[C---:B------:R-:W-:Y:S02]  /*13280*/  IADD3 R192, P3, PT, R6.reuse, R39, RZ ;  /* 0x0000002706c07210 */ /* 0x040fe40007f7e0ff */
[----:B------:R-:W-:Y:S02]  /*13290*/  IADD3 R196, P5, PT, R6, R197, RZ ;  /* 0x000000c506c47210 */ /* 0x000fe40007fbe0ff */
[----:B------:R-:W-:-:S02]  /*132a0*/  LEA.HI.X.SX32 R199, R199, R124, 0x1, P4 ;  /* 0x0000007cc7c77211 */ /* 0x000fc400020f0eff */
[C---:B------:R-:W-:Y:S02]  /*132b0*/  IADD3 R188, P4, PT, R6.reuse, R37, RZ ;  /* 0x0000002506bc7210 */ /* 0x040fe40007f9e0ff */
[-C--:B------:R-:W-:Y:S02]  /*132c0*/  LEA.HI.X.SX32 R193, R39, R124.reuse, 0x1, P3 ;  /* 0x0000007c27c17211 */ /* 0x080fe400018f0eff */
[-C--:B------:R-:W-:Y:S01]  /*132d0*/  LEA.HI.X.SX32 R197, R197, R124.reuse, 0x1, P5 ;  /* 0x0000007cc5c57211 */ /* 0x080fe200028f0eff */
[----:B------:R-:W4:Y:S01]  /*132e0*/  LDL.LU R39, [R1+0x414] ;  /* 0x0004140001277983 */ /* 0x000f220000300800 */
[----:B------:R-:W-:Y:S02]  /*132f0*/  IADD3 R186, P5, PT, R6, R35, RZ ;  /* 0x0000002306ba7210 */ /* 0x000fe40007fbe0ff */
[-C--:B------:R-:W-:Y:S02]  /*13300*/  LEA.HI.X.SX32 R189, R37, R124.reuse, 0x1, P4 ;  /* 0x0000007c25bd7211 */ /* 0x080fe400020f0eff */
[----:B------:R-:W4:Y:S01]  /*13310*/  LDL.LU R37, [R1+0x418] ;  /* 0x0004180001257983 */ /* 0x000f220000300800 */
[----:B------:R-:W-:-:S02]  /*13320*/  LEA.HI.X.SX32 R187, R35, R124, 0x1, P5 ;  /* 0x0000007c23bb7211 */ /* 0x000fc400028f0eff */
[C---:B------:R-:W-:Y:S01]  /*13330*/  IADD3 R182, P3, PT, R6.reuse, R59, RZ ;  /* 0x0000003b06b67210 */ /* 0x040fe20007f7e0ff */
[----:B------:R-:W4:Y:S01]  /*13340*/  LDL.LU R35, [R1+0x41c] ;  /* 0x00041c0001237983 */ /* 0x000f220000300800 */
[C---:B------:R-:W-:Y:S02]  /*13350*/  IADD3 R180, P4, PT, R6.reuse, R57, RZ ;  /* 0x0000003906b47210 */ /* 0x040fe40007f9e0ff */
[C---:B------:R-:W-:Y:S02]  /*13360*/  IADD3 R184, P6, PT, R6.reuse, R61, RZ ;  /* 0x0000003d06b87210 */ /* 0x040fe40007fde0ff */
[-C--:B------:R-:W-:Y:S02]  /*13370*/  LEA.HI.X.SX32 R191, R59, R124.reuse, 0x1, P3 ;  /* 0x0000007c3bbf7211 */ /* 0x080fe400018f0eff */
[----:B------:R-:W4:Y:S01]  /*13380*/  LDL.LU R59, [R1+0x420] ;  /* 0x00042000013b7983 */ /* 0x000f220000300800 */
[----:B------:R-:W-:Y:S02]  /*13390*/  IADD3 R178, P5, PT, R6, R45, RZ ;  /* 0x0000002d06b27210 */ /* 0x000fe40007fbe0ff */
[-C--:B-1----:R-:W-:Y:S01]  /*133a0*/  LEA.HI.X.SX32 R0, R57, R124.reuse, 0x1, P4 ;  /* 0x0000007c39007211 */ /* 0x082fe200020f0eff */
[----:B------:R-:W4:Y:S01]  /*133b0*/  LDL.LU R69, [R1+0x424] ;  /* 0x0004240001457983 */ /* 0x000f220000300800 */
[----:B------:R-:W-:-:S02]  /*133c0*/  LEA.HI.X.SX32 R190, R61, R124, 0x1, P6 ;  /* 0x0000007c3dbe7211 */ /* 0x000fc400030f0eff */
[----:B------:R-:W-:Y:S01]  /*133d0*/  IADD3 R176, P6, PT, R6, R43, RZ ;  /* 0x0000002b06b07210 */ /* 0x000fe20007fde0ff */
[----:B------:R-:W4:Y:S01]  /*133e0*/  LDL.LU R63, [R1+0x428] ;  /* 0x00042800013f7983 */ /* 0x000f220000300800 */
[----:B------:R-:W-:-:S03]  /*133f0*/  LEA.HI.X.SX32 R2, R45, R124, 0x1, P5 ;  /* 0x0000007c2d027211 */ /* 0x000fc600028f0eff */
[----:B------:R1:W-:Y:S04]  /*13400*/  STL [R1+0x134], R0 ;  /* 0x0001340001007387 */ /* 0x0003e80000100800 */
[----:B------:R-:W-:Y:S04]  /*13410*/  STL [R1+0x138], R2 ;  /* 0x0001380201007387 */ /* 0x000fe80000100800 */
[----:B------:R-:W4:Y:S01]  /*13420*/  LDL.LU R45, [R1+0x42c] ;  /* 0x00042c00012d7983 */ /* 0x000f220000300800 */
[----:B-1----:R-:W-:-:S05]  /*13430*/  LEA.HI.X.SX32 R0, R43, R124, 0x1, P6 ;  /* 0x0000007c2b007211 */ /* 0x002fca00030f0eff */
[----:B------:R1:W-:Y:S04]  /*13440*/  STL [R1+0x13c], R0 ;  /* 0x00013c0001007387 */ /* 0x0003e80000100800 */
[----:B------:R-:W4:Y:S01]  /*13450*/  LDL.LU R43, [R1+0x430] ;  /* 0x00043000012b7983 */ /* 0x000f220000300800 */
[C---:B------:R-:W-:Y:S02]  /*13460*/  IADD3 R174, P3, PT, R6.reuse, R41, RZ ;  /* 0x0000002906ae7210 */ /* 0x040fe40007f7e0ff */
[C---:B------:R-:W-:Y:S02]  /*13470*/  IADD3 R172, P4, PT, R6.reuse, R55, RZ ;  /* 0x0000003706ac7210 */ /* 0x040fe40007f9e0ff */
[----:B-1----:R-:W-:Y:S02]  /*13480*/  LEA.HI.X.SX32 R0, R41, R124, 0x1, P3 ;  /* 0x0000007c29007211 */ /* 0x002fe400018f0eff */
[----:B------:R-:W4:Y:S01]  /*13490*/  LDL.LU R41, [R1+0x434] ;  /* 0x0004340001297983 */ /* 0x000f220000300800 */
[----:B------:R-:W-:-:S03]  /*134a0*/  IADD3 R170, P5, PT, R6, R51, RZ ;  /* 0x0000003306aa7210 */ /* 0x000fc60007fbe0ff */
[----:B------:R1:W-:Y:S01]  /*134b0*/  STL [R1+0x140], R0 ;  /* 0x0001400001007387 */ /* 0x0003e20000100800 */
[----:B------:R-:W-:-:S03]  /*134c0*/  IADD3 R168, P6, PT, R6, R49, RZ ;  /* 0x0000003106a87210 */ /* 0x000fc60007fde0ff */
[----:B------:R-:W4:Y:S04]  /*134d0*/  LDL.LU R61, [R1+0x438] ;  /* 0x00043800013d7983 */ /* 0x000f280000300800 */
[----:B------:R-:W4:Y:S01]  /*134e0*/  LDL.LU R57, [R1+0x43c] ;  /* 0x00043c0001397983 */ /* 0x000f220000300800 */
[----:B-1----:R-:W-:-:S05]  /*134f0*/  LEA.HI.X.SX32 R0, R55, R124, 0x1, P4 ;  /* 0x0000007c37007211 */ /* 0x002fca00020f0eff */
[----:B------:R1:W-:Y:S01]  /*13500*/  STL [R1+0x144], R0 ;  /* 0x0001440001007387 */ /* 0x0003e20000100800 */
[-C--:B------:R-:W-:Y:S02]  /*13510*/  LEA.HI.X.SX32 R2, R49, R124.reuse, 0x1, P6 ;  /* 0x0000007c31027211 */ /* 0x080fe400030f0eff */
[----:B-1----:R-:W-:Y:S02]  /*13520*/  LEA.HI.X.SX32 R0, R51, R124, 0x1, P5 ;  /* 0x0000007c33007211 */ /* 0x002fe400028f0eff */
[----:B------:R-:W4:Y:S04]  /*13530*/  LDL.LU R51, [R1+0x440] ;  /* 0x0004400001337983 */ /* 0x000f280000300800 */
[----:B------:R1:W-:Y:S04]  /*13540*/  STL [R1+0x148], R0 ;  /* 0x0001480001007387 */ /* 0x0003e80000100800 */
[----:B------:R-:W-:Y:S04]  /*13550*/  STL [R1+0x14c], R2 ;  /* 0x00014c0201007387 */ /* 0x000fe80000100800 */
[----:B------:R-:W4:Y:S01]  /*13560*/  LDL.LU R49, [R1+0x444] ;  /* 0x0004440001317983 */ /* 0x000f220000300800 */
[----:B--2---:R-:W-:-:S04]  /*13570*/  IADD3 R166, P3, PT, R6, R47, RZ ;  /* 0x0000002f06a67210 */ /* 0x004fc80007f7e0ff */
[----:B-1----:R-:W-:Y:S02]  /*13580*/  LEA.HI.X.SX32 R0, R47, R124, 0x1, P3 ;  /* 0x0000007c2f007211 */ /* 0x002fe400018f0eff */
[----:B------:R-:W2:Y:S04]  /*13590*/  LDL.LU R47, [R1+0x448] ;  /* 0x00044800012f7983 */ /* 0x000ea80000300800 */
[----:B------:R1:W-:Y:S04]  /*135a0*/  STL [R1+0x150], R0 ;  /* 0x0001500001007387 */ /* 0x0003e80000100800 */
[----:B------:R-:W2:Y:S01]  /*135b0*/  LDL.LU R55, [R1+0x44c] ;  /* 0x00044c0001377983 */ /* 0x000ea20000300800 */
[----:B---3--:R-:W-:-:S04]  /*135c0*/  IADD3 R164, P4, PT, R6, R53, RZ ;  /* 0x0000003506a47210 */ /* 0x008fc80007f9e0ff */
[----:B-1----:R-:W-:Y:S02]  /*135d0*/  LEA.HI.X.SX32 R0, R53, R124, 0x1, P4 ;  /* 0x0000007c35007211 */ /* 0x002fe400020f0eff */
[----:B------:R-:W3:Y:S01]  /*135e0*/  LDL.LU R53, [R1+0x450] ;  /* 0x0004500001357983 */ /* 0x000ee20000300800 */
[----:B----4-:R-:W-:-:S03]  /*135f0*/  IADD3 R162, P5, PT, R6, R39, RZ ;  /* 0x0000002706a27210 */ /* 0x010fc60007fbe0ff */
[----:B------:R1:W-:Y:S01]  /*13600*/  STL [R1+0x154], R0 ;  /* 0x0001540001007387 */ /* 0x0003e20000100800 */
[C---:B------:R-:W-:Y:S02]  /*13610*/  IADD3 R160, P6, PT, R6.reuse, R37, RZ ;  /* 0x0000002506a07210 */ /* 0x040fe40007fde0ff */
[C---:B------:R-:W-:Y:S02]  /*13620*/  IADD3 R158, P3, PT, R6.reuse, R35, RZ ;  /* 0x00000023069e7210 */ /* 0x040fe40007f7e0ff */
[-C--:B-1----:R-:W-:Y:S02]  /*13630*/  LEA.HI.X.SX32 R0, R39, R124.reuse, 0x1, P5 ;  /* 0x0000007c27007211 */ /* 0x082fe400028f0eff */
[----:B------:R-:W-:Y:S01]  /*13640*/  LEA.HI.X.SX32 R2, R37, R124, 0x1, P6 ;  /* 0x0000007c25027211 */ /* 0x000fe200030f0eff */
[----:B------:R-:W4:Y:S04]  /*13650*/  LDL.LU R39, [R1+0x454] ;  /* 0x0004540001277983 */ /* 0x000f280000300800 */
[----:B------:R1:W-:Y:S01]  /*13660*/  STL [R1+0x158], R0 ;  /* 0x0001580001007387 */ /* 0x0003e20000100800 */
[----:B------:R-:W-:-:S03]  /*13670*/  IADD3 R156, P4, PT, R6, R59, RZ ;  /* 0x0000003b069c7210 */ /* 0x000fc60007f9e0ff */
[----:B------:R-:W-:Y:S04]  /*13680*/  STL [R1+0x15c], R2 ;  /* 0x00015c0201007387 */ /* 0x000fe80000100800 */
[----:B------:R-:W4:Y:S01]  /*13690*/  LDL.LU R37, [R1+0x458] ;  /* 0x0004580001257983 */ /* 0x000f220000300800 */
[----:B-1----:R-:W-:-:S03]  /*136a0*/  LEA.HI.X.SX32 R0, R35, R124, 0x1, P3 ;  /* 0x0000007c23007211 */ /* 0x002fc600018f0eff */
[----:B------:R-:W4:Y:S01]  /*136b0*/  LDL.LU R35, [R1+0x45c] ;  /* 0x00045c0001237983 */ /* 0x000f220000300800 */
[----:B------:R-:W-:-:S03]  /*136c0*/  IADD3 R154, P5, PT, R6, R69, RZ ;  /* 0x00000045069a7210 */ /* 0x000fc60007fbe0ff */
[----:B------:R1:W-:Y:S01]  /*136d0*/  STL [R1+0x160], R0 ;  /* 0x0001600001007387 */ /* 0x0003e20000100800 */
[----:B------:R-:W-:Y:S02]  /*136e0*/  IADD3 R152, P6, PT, R6, R63, RZ ;  /* 0x0000003f06987210 */ /* 0x000fe40007fde0ff */
[-C--:B-1----:R-:W-:Y:S02]  /*136f0*/  LEA.HI.X.SX32 R0, R59, R124.reuse, 0x1, P4 ;  /* 0x0000007c3b007211 */ /* 0x082fe400020f0eff */
[----:B------:R-:W4:Y:S01]  /*13700*/  LDL.LU R59, [R1+0x460] ;  /* 0x00046000013b7983 */ /* 0x000f220000300800 */
[----:B------:R-:W-:-:S03]  /*13710*/  LEA.HI.X.SX32 R2, R63, R124, 0x1, P6 ;  /* 0x0000007c3f027211 */ /* 0x000fc600030f0eff */
[----:B------:R1:W-:Y:S01]  /*13720*/  STL [R1+0x164], R0 ;  /* 0x0001640001007387 */ /* 0x0003e20000100800 */
[C---:B------:R-:W-:Y:S02]  /*13730*/  IADD3 R150, P3, PT, R6.reuse, R45, RZ ;  /* 0x0000002d06967210 */ /* 0x040fe40007f7e0ff */
[----:B------:R-:W-:Y:S02]  /*13740*/  IADD3 R148, P4, PT, R6, R43, RZ ;  /* 0x0000002b06947210 */ /* 0x000fe40007f9e0ff */
[----:B-1----:R-:W-:-:S05]  /*13750*/  LEA.HI.X.SX32 R0, R69, R124, 0x1, P5 ;  /* 0x0000007c45007211 */ /* 0x002fca00028f0eff */
[----:B------:R1:W-:Y:S04]  /*13760*/  STL [R1+0x168], R0 ;  /* 0x0001680001007387 */ /* 0x0003e80000100800 */
[----:B------:R1:W-:Y:S02]  /*13770*/  STL [R1+0x16c], R2 ;  /* 0x00016c0201007387 */ /* 0x0003e40000100800 */
[-C--:B-1----:R-:W-:Y:S02]  /*13780*/  LEA.HI.X.SX32 R0, R45, R124.reuse, 0x1, P3 ;  /* 0x0000007c2d007211 */ /* 0x082fe400018f0eff */
[----:B------:R-:W-:-:S03]  /*13790*/  LEA.HI.X.SX32 R2, R43, R124, 0x1, P4 ;  /* 0x0000007c2b027211 */ /* 0x000fc600020f0eff */
[----:B------:R1:W-:Y:S04]  /*137a0*/  STL [R1+0x170], R0 ;  /* 0x0001700001007387 */ /* 0x0003e80000100800 */
[----:B------:R1:W-:Y:S04]  /*137b0*/  STL [R1+0x174], R2 ;  /* 0x0001740201007387 */ /* 0x0003e80000100800 */
[----:B------:R-:W4:Y:S01]  /*137c0*/  LDL.LU R45, [R1+0x464] ;  /* 0x00046400012d7983 */ /* 0x000f220000300800 */
[C---:B------:R-:W-:Y:S02]  /*137d0*/  IADD3 R146, P5, PT, R6.reuse, R41, RZ ;  /* 0x0000002906927210 */ /* 0x040fe40007fbe0ff */
[----:B------:R-:W-:Y:S01]  /*137e0*/  IADD3 R144, P6, PT, R6, R61, RZ ;  /* 0x0000003d06907210 */ /* 0x000fe20007fde0ff */
[----:B------:R-:W4:Y:S01]  /*137f0*/  LDL.LU R43, [R1+0x468] ;  /* 0x00046800012b7983 */ /* 0x000f220000300800 */
[----:B-1----:R-:W-:-:S02]  /*13800*/  LEA.HI.X.SX32 R0, R41, R124, 0x1, P5 ;  /* 0x0000007c29007211 */ /* 0x002fc400028f0eff */
[----:B------:R-:W-:-:S03]  /*13810*/  IADD3 R142, P3, PT, R6, R57, RZ ;  /* 0x00000039068e7210 */ /* 0x000fc60007f7e0ff */
[----:B------:R1:W-:Y:S01]  /*13820*/  STL [R1+0x178], R0 ;  /* 0x0001780001007387 */ /* 0x0003e20000100800 */
[C---:B------:R-:W-:Y:S02]  /*13830*/  IADD3 R140, P4, PT, R6.reuse, R51, RZ ;  /* 0x00000033068c7210 */ /* 0x040fe40007f9e0ff */
[-C--:B------:R-:W-:Y:S01]  /*13840*/  LEA.HI.X.SX32 R2, R57, R124.reuse, 0x1, P3 ;  /* 0x0000007c39027211 */ /* 0x080fe200018f0eff */
[----:B------:R-:W4:Y:S01]  /*13850*/  LDL.LU R41, [R1+0x46c] ;  /* 0x00046c0001297983 */ /* 0x000f220000300800 */
[----:B------:R-:W-:Y:S02]  /*13860*/  IADD3 R138, P5, PT, R6, R49, RZ ;  /* 0x00000031068a7210 */ /* 0x000fe40007fbe0ff */
[----:B-1----:R-:W-:-:S05]  /*13870*/  LEA.HI.X.SX32 R0, R61, R124, 0x1, P6 ;  /* 0x0000007c3d007211 */ /* 0x002fca00030f0eff */
[----:B------:R1:W-:Y:S04]  /*13880*/  STL [R1+0x17c], R0 ;  /* 0x00017c0001007387 */ /* 0x0003e80000100800 */
[----:B------:R1:W-:Y:S02]  /*13890*/  STL [R1+0x180], R2 ;  /* 0x0001800201007387 */ /* 0x0003e40000100800 */
[-C--:B-1----:R-:W-:Y:S02]  /*138a0*/  LEA.HI.X.SX32 R0, R51, R124.reuse, 0x1, P4 ;  /* 0x0000007c33007211 */ /* 0x082fe400020f0eff */
[----:B------:R-:W-:-:S03]  /*138b0*/  LEA.HI.X.SX32 R2, R49, R124, 0x1, P5 ;  /* 0x0000007c31027211 */ /* 0x000fc600028f0eff */
[----:B------:R1:W-:Y:S04]  /*138c0*/  STL [R1+0x184], R0 ;  /* 0x0001840001007387 */ /* 0x0003e80000100800 */
[----:B------:R-:W-:Y:S04]  /*138d0*/  STL [R1+0x188], R2 ;  /* 0x0001880201007387 */ /* 0x000fe80000100800 */
[----:B------:R-:W4:Y:S04]  /*138e0*/  LDL.LU R51, [R1+0x470] ;  /* 0x0004700001337983 */ /* 0x000f280000300800 */
[----:B------:R-:W4:Y:S01]  /*138f0*/  LDL.LU R49, [R1+0x474] ;  /* 0x0004740001317983 */ /* 0x000f220000300800 */
[C---:B------:R-:W-:Y:S01]  /*13900*/  SHF.L.U64.HI R183, R181.reuse, 0x2, R183 ;  /* 0x00000002b5b77819 */ /* 0x040fe200000102b7 */
[----:B------:R-:W-:Y:S01]  /*13910*/  IMAD.SHL.U32 R181, R181, 0x4, RZ ;  /* 0x00000004b5b57824 */ /* 0x000fe200078e00ff */
        /* <DEDUP_REMOVED lines=44> */
[----:B------:R-:W-:-:S02]  /*13be0*/  SHF.L.U64.HI R92, R90, 0x2, R92 ;  /* 0x000000025a5c7819 */ /* 0x000fc4000001025c */
[----:B--2---:R-:W-:-:S04]  /*13bf0*/  IADD3 R136, P6, PT, R6, R47, RZ ;  /* 0x0000002f06887210 */ /* 0x004fc80007fde0ff */
[----:B-1----:R-:W-:Y:S02]  /*13c00*/  LEA.HI.X.SX32 R0, R47, R124, 0x1, P6 ;  /* 0x0000007c2f007211 */ /* 0x002fe400030f0eff */
[----:B------:R-:W-:-:S03]  /*13c10*/  IADD3 R134, P3, PT, R6, R55, RZ ;  /* 0x0000003706867210 */ /* 0x000fc60007f7e0ff */
[----:B------:R1:W-:Y:S04]  /*13c20*/  STL [R1+0x18c], R0 ;  /* 0x00018c0001007387 */ /* 0x0003e80000100800 */
[----:B------:R-:W2:Y:S01]  /*13c30*/  LDL.LU R47, [R1+0x478] ;  /* 0x00047800012f7983 */ /* 0x000ea20000300800 */
[----:B-1----:R-:W-:Y:S02]  /*13c40*/  LEA.HI.X.SX32 R0, R55, R124, 0x1, P3 ;  /* 0x0000007c37007211 */ /* 0x002fe400018f0eff */
[----:B---3--:R-:W-:-:S03]  /*13c50*/  IADD3 R132, P4, PT, R6, R53, RZ ;  /* 0x0000003506847210 */ /* 0x008fc60007f9e0ff */
[----:B------:R1:W-:Y:S01]  /*13c60*/  STL [R1+0x190], R0 ;  /* 0x0001900001007387 */ /* 0x0003e20000100800 */
[----:B------:R-:W-:-:S05]  /*13c70*/  LEA.HI.X.SX32 R2, R53, R124, 0x1, P4 ;  /* 0x0000007c35027211 */ /* 0x000fca00020f0eff */
[----:B------:R3:W-:Y:S01]  /*13c80*/  STL [R1+0x194], R2 ;  /* 0x0001940201007387 */ /* 0x0007e20000100800 */
[----:B----4-:R-:W-:-:S04]  /*13c90*/  IADD3 R130, P5, PT, R6, R39, RZ ;  /* 0x0000002706827210 */ /* 0x010fc80007fbe0ff */
[-C--:B-1----:R-:W-:Y:S02]  /*13ca0*/  LEA.HI.X.SX32 R0, R39, R124.reuse, 0x1, P5 ;  /* 0x0000007c27007211 */ /* 0x082fe400028f0eff */
[C---:B------:R-:W-:Y:S02]  /*13cb0*/  IADD3 R128, P6, PT, R6.reuse, R37, RZ ;  /* 0x0000002506807210 */ /* 0x040fe40007fde0ff */
[----:B------:R-:W-:Y:S02]  /*13cc0*/  IADD3 R31, P3, PT, R6, R35, RZ ;  /* 0x00000023061f7210 */ /* 0x000fe40007f7e0ff */
[-C--:B------:R-:W-:Y:S01]  /*13cd0*/  LEA.HI.X.SX32 R3, R37, R124.reuse, 0x1, P6 ;  /* 0x0000007c25037211 */ /* 0x080fe200030f0eff */
[----:B------:R1:W-:Y:S01]  /*13ce0*/  STL [R1+0x198], R0 ;  /* 0x0001980001007387 */ /* 0x0003e20000100800 */
[----:B---3--:R-:W-:-:S03]  /*13cf0*/  LEA.HI.X.SX32 R2, R35, R124, 0x1, P3 ;  /* 0x0000007c23027211 */ /* 0x008fc600018f0eff */
[----:B------:R3:W-:Y:S04]  /*13d00*/  STL [R1+0x19c], R3 ;  /* 0x00019c0301007387 */ /* 0x0007e80000100800 */
[----:B------:R-:W4:Y:S01]  /*13d10*/  LDL.LU R57, [R1+0x47c] ;  /* 0x00047c0001397983 */ /* 0x000f220000300800 */
[----:B------:R-:W-:-:S03]  /*13d20*/  IADD3 R33, P4, PT, R6, R59, RZ ;  /* 0x0000003b06217210 */ /* 0x000fc60007f9e0ff */
[----:B------:R-:W-:Y:S01]  /*13d30*/  STL [R1+0x1a0], R2 ;  /* 0x0001a00201007387 */ /* 0x000fe20000100800 */
[----:B-1----:R-:W-:-:S03]  /*13d40*/  LEA.HI.X.SX32 R0, R59, R124, 0x1, P4 ;  /* 0x0000007c3b007211 */ /* 0x002fc600020f0eff */
[----:B------:R-:W2:Y:S04]  /*13d50*/  LDL.LU R55, [R1+0x480] ;  /* 0x0004800001377983 */ /* 0x000ea80000300800 */
[----:B------:R-:W-:Y:S04]  /*13d60*/  STL [R1+0x1a4], R0 ;  /* 0x0001a40001007387 */ /* 0x000fe80000100800 */
[----:B------:R-:W2:Y:S04]  /*13d70*/  LDL.LU R53, [R1+0x484] ;  /* 0x0004840001357983 */ /* 0x000ea80000300800 */
[----:B------:R-:W2:Y:S04]  /*13d80*/  LDL.LU R63, [R1+0x488] ;  /* 0x00048800013f7983 */ /* 0x000ea80000300800 */
[----:B------:R-:W2:Y:S04]  /*13d90*/  LDL.LU R61, [R1+0x48c] ;  /* 0x00048c00013d7983 */ /* 0x000ea80000300800 */
[----:B------:R-:W2:Y:S01]  /*13da0*/  LDL.LU R59, [R1+0x490] ;  /* 0x00049000013b7983 */ /* 0x000ea20000300800 */
[----:B------:R-:W-:-:S04]  /*13db0*/  IADD3 R35, P3, PT, R6, R45, RZ ;  /* 0x0000002d06237210 */ /* 0x000fc80007f7e0ff */
[----:B---3--:R-:W-:-:S05]  /*13dc0*/  LEA.HI.X.SX32 R3, R45, R124, 0x1, P3 ;  /* 0x0000007c2d037211 */ /* 0x008fca00018f0eff */
[----:B------:R-:W-:Y:S04]  /*13dd0*/  STL [R1+0x1a8], R3 ;  /* 0x0001a80301007387 */ /* 0x000fe80000100800 */
[----:B------:R-:W3:Y:S04]  /*13de0*/  LDL.LU R67, [R1+0x494] ;  /* 0x0004940001437983 */ /* 0x000ee80000300800 */
[----:B------:R-:W2:Y:S04]  /*13df0*/  LDL.LU R81, [R1+0x498] ;  /* 0x0004980001517983 */ /* 0x000ea80000300800 */
        /* <DEDUP_REMOVED lines=11> */
[----:B------:R-:W-:Y:S04]  /*13eb0*/  STL [R1+0x130], R183 ;  /* 0x000130b701007387 */ /* 0x000fe80000100800 */
[----:B------:R1:W-:Y:S04]  /*13ec0*/  STL [R1+0x12c], R181 ;  /* 0x00012cb501007387 */ /* 0x0003e80000100800 */
        /* <DEDUP_REMOVED lines=26> */
[----:B------:R-:W-:Y:S04]  /*14070*/  STL [R1+0xc0], R127 ;  /* 0x0000c07f01007387 */ /* 0x000fe80000100800 */
[----:B------:R-:W-:Y:S04]  /*14080*/  STL [R1+0xbc], R126 ;  /* 0x0000bc7e01007387 */ /* 0x000fe80000100800 */
[----:B------:R1:W-:Y:S04]  /*14090*/  STL [R1+0xb8], R125 ;  /* 0x0000b87d01007387 */ /* 0x0003e80000100800 */
[----:B------:R-:W-:Y:S04]  /*140a0*/  STL [R1+0xb4], R122 ;  /* 0x0000b47a01007387 */ /* 0x000fe80000100800 */
[----:B------:R-:W-:Y:S04]  /*140b0*/  STL [R1+0xb0], R120 ;  /* 0x0000b07801007387 */ /* 0x000fe80000100800 */
[----:B------:R-:W-:Y:S04]  /*140c0*/  STL [R1+0xac], R118 ;  /* 0x0000ac7601007387 */ /* 0x000fe80000100800 */
[----:B------:R-:W-:Y:S04]  /*140d0*/  STL [R1+0xa8], R116 ;  /* 0x0000a87401007387 */ /* 0x000fe80000100800 */
[----:B------:R-:W-:Y:S04]  /*140e0*/  STL [R1+0xa4], R114 ;  /* 0x0000a47201007387 */ /* 0x000fe80000100800 */
[----:B------:R-:W-:Y:S04]  /*140f0*/  STL [R1+0xa0], R112 ;  /* 0x0000a07001007387 */ /* 0x000fe80000100800 */
[----:B------:R-:W-:Y:S04]  /*14100*/  STL [R1+0x9c], R110 ;  /* 0x00009c6e01007387 */ /* 0x000fe80000100800 */
[----:B------:R-:W-:Y:S01]  /*14110*/  STL [R1+0x98], R108 ;  /* 0x0000986c01007387 */ /* 0x000fe20000100800 */
[----:B------:R-:W-:-:S03]  /*14120*/  IMAD.SHL.U32 R90, R90, 0x4, RZ ;  /* 0x000000045a5a7824 */ /* 0x000fc600078e00ff */
[----:B------:R-:W-:Y:S01]  /*14130*/  STL [R1+0x94], R106 ;  /* 0x0000946a01007387 */ /* 0x000fe20000100800 */
[----:B------:R-:W-:-:S03]  /*14140*/  SHF.L.U64.HI R88, R86, 0x2, R88 ;  /* 0x0000000256587819 */ /* 0x000fc60000010258 */
        /* <DEDUP_REMOVED lines=52> */
[----:B------:R-:W-:Y:S04]  /*14490*/  STL [R1+0x28], R52 ;  /* 0x0000283401007387 */ /* 0x000fe80000100800 */
[----:B------:R-:W-:Y:S01]  /*144a0*/  STL [R1+0x24], R50 ;  /* 0x0000243201007387 */ /* 0x000fe20000100800 */
[----:B------:R-:W-:-:S03]  /*144b0*/  IMAD.SHL.U32 R34, R34, 0x4, RZ ;  /* 0x0000000422227824 */ /* 0x000fc600078e00ff */
[----:B------:R-:W-:Y:S04]  /*144c0*/  STL [R1+0x20], R48 ;  /* 0x0000203001007387 */ /* 0x000fe80000100800 */
[----:B------:R-:W-:Y:S01]  /*144d0*/  STL [R1+0x1c], R46 ;  /* 0x00001c2e01007387 */ /* 0x000fe20000100800 */
[----:B------:R-:W-:-:S03]  /*144e0*/  SHF.L.U64.HI R32, R252, 0x2, R32 ;  /* 0x00000002fc207819 */ /* 0x000fc60000010220 */
[----:B------:R-:W-:Y:S04]  /*144f0*/  STL [R1+0x18], R44 ;  /* 0x0000182c01007387 */ /* 0x000fe80000100800 */
[----:B------:R-:W-:Y:S04]  /*14500*/  STL [R1+0x14], R42 ;  /* 0x0000142a01007387 */ /* 0x000fe80000100800 */
[----:B------:R-:W-:Y:S04]  /*14510*/  STL [R1+0x10], R40 ;  /* 0x0000102801007387 */ /* 0x000fe80000100800 */
[----:B------:R-:W-:Y:S04]  /*14520*/  STL [R1+0xc], R38 ;  /* 0x00000c2601007387 */ /* 0x000fe80000100800 */
[----:B------:R2:W-:Y:S04]  /*14530*/  STL [R1+0x8], R36 ;  /* 0x0000082401007387 */ /* 0x0005e80000100800 */
[----:B-1----:R-:W3:Y:S04]  /*14540*/  LDL.LU R181, [R1+0x134] ;  /* 0x0001340001b57983 */ /* 0x002ee80000300800 */
[----:B------:R1:W-:Y:S04]  /*14550*/  STL [R1+0x4], R34 ;  /* 0x0000042201007387 */ /* 0x0003e80000100800 */
[----:B------:R-:W3:Y:S04]  /*14560*/  LDL R179, [R1+0x138] ;  /* 0x0001380001b37983 */ /* 0x000ee80000100800 */
[----:B------:R1:W-:Y:S04]  /*14570*/  STL [R1], R32 ;  /* 0x0000002001007387 */ /* 0x0003e80000100800 */
[----:B------:R-:W3:Y:S04]  /*14580*/  LDL.LU R177, [R1+0x13c] ;  /* 0x00013c0001b17983 */ /* 0x000ee80000300800 */
        /* <DEDUP_REMOVED lines=26> */
[----:B------:R-:W1:Y:S01]  /*14730*/  LDL.LU R127, [R1+0x1a8] ;  /* 0x0001a800017f7983 */ /* 0x000e620000300800 */
[----:B------:R-:W-:-:S02]  /*14740*/  IADD3 R39, P5, PT, R6, R41, RZ ;  /* 0x0000002906277210 */ /* 0x000fc40007fbe0ff */
[C---:B------:R-:W-:Y:S02]  /*14750*/  IADD3 R37, P4, PT, R6.reuse, R43, RZ ;  /* 0x0000002b06257210 */ /* 0x040fe40007f9e0ff */
[-C--:B------:R-:W-:Y:S02]  /*14760*/  LEA.HI.X.SX32 R0, R41, R124.reuse, 0x1, P5 ;  /* 0x0000007c29007211 */ /* 0x080fe400028f0eff */
[----:B------:R-:W-:Y:S02]  /*14770*/  LEA.HI.X.SX32 R2, R43, R124, 0x1, P4 ;  /* 0x0000007c2b027211 */ /* 0x000fe400020f0eff */
[C---:B------:R-:W-:Y:S02]  /*14780*/  IADD3 R41, P3, PT, R6.reuse, R51, RZ ;  /* 0x0000003306297210 */ /* 0x040fe40007f7e0ff */
[C---:B--2---:R-:W-:Y:S02]  /*14790*/  IADD3 R45, P5, PT, R6.reuse, R47, RZ ;  /* 0x0000002f062d7210 */ /* 0x044fe40007fbe0ff */
[----:B------:R-:W-:-:S02]  /*147a0*/  IADD3 R43, P4, PT, R6, R49, RZ ;  /* 0x00000031062b7210 */ /* 0x000fc40007f9e0ff */
[-C--:B------:R-:W-:Y:S02]  /*147b0*/  LEA.HI.X.SX32 R123, R51, R124.reuse, 0x1, P3 ;  /* 0x0000007c337b7211 */ /* 0x080fe400018f0eff */
[-C--:B------:R-:W-:Y:S02]  /*147c0*/  LEA.HI.X.SX32 R121, R47, R124.reuse, 0x1, P5 ;  /* 0x0000007c2f797211 */ /* 0x080fe400028f0eff */
[----:B------:R-:W-:Y:S02]  /*147d0*/  LEA.HI.X.SX32 R3, R49, R124, 0x1, P4 ;  /* 0x0000007c31037211 */ /* 0x000fe400020f0eff */
[C---:B----4-:R-:W-:Y:S02]  /*147e0*/  IADD3 R47, P3, PT, R6.reuse, R57, RZ ;  /* 0x00000039062f7210 */ /* 0x050fe40007f7e0ff */
[C---:B------:R-:W-:Y:S02]  /*147f0*/  IADD3 R51, P5, PT, R6.reuse, R53, RZ ;  /* 0x0000003506337210 */ /* 0x040fe40007fbe0ff */
[----:B------:R-:W-:-:S02]  /*14800*/  IADD3 R49, P4, PT, R6, R55, RZ ;  /* 0x0000003706317210 */ /* 0x000fc40007f9e0ff */
[-C--:B------:R-:W-:Y:S02]  /*14810*/  LEA.HI.X.SX32 R4, R57, R124.reuse, 0x1, P3 ;  /* 0x0000007c39047211 */ /* 0x080fe400018f0eff */
[-C--:B------:R-:W-:Y:S02]  /*14820*/  LEA.HI.X.SX32 R117, R53, R124.reuse, 0x1, P5 ;  /* 0x0000007c35757211 */ /* 0x080fe400028f0eff */
[----:B------:R-:W-:Y:S02]  /*14830*/  LEA.HI.X.SX32 R119, R55, R124, 0x1, P4 ;  /* 0x0000007c37777211 */ /* 0x000fe400020f0eff */
[C---:B------:R-:W-:Y:S02]  /*14840*/  IADD3 R53, P3, PT, R6.reuse, R63, RZ ;  /* 0x0000003f06357210 */ /* 0x040fe40007f7e0ff */
[C---:B------:R-:W-:Y:S02]  /*14850*/  IADD3 R57, P5, PT, R6.reuse, R59, RZ ;  /* 0x0000003b06397210 */ /* 0x040fe40007fbe0ff */
[----:B------:R-:W-:-:S02]  /*14860*/  IADD3 R55, P4, PT, R6, R61, RZ ;  /* 0x0000003d06377210 */ /* 0x000fc40007f9e0ff */
[-C--:B------:R-:W-:Y:S02]  /*14870*/  LEA.HI.X.SX32 R115, R63, R124.reuse, 0x1, P3 ;  /* 0x0000007c3f737211 */ /* 0x080fe400018f0eff */
[-C--:B------:R-:W-:Y:S02]  /*14880*/  LEA.HI.X.SX32 R111, R59, R124.reuse, 0x1, P5 ;  /* 0x0000007c3b6f7211 */ /* 0x080fe400028f0eff */
[----:B------:R-:W-:Y:S02]  /*14890*/  LEA.HI.X.SX32 R113, R61, R124, 0x1, P4 ;  /* 0x0000007c3d717211 */ /* 0x000fe400020f0eff */
[C---:B---3--:R-:W-:Y:S02]  /*148a0*/  IADD3 R59, P3, PT, R6.reuse, R67, RZ ;  /* 0x00000043063b7210 */ /* 0x048fe40007f7e0ff */
[C---:B------:R-:W-:Y:S02]  /*148b0*/  IADD3 R63, P5, PT, R6.reuse, R69, RZ ;  /* 0x00000045063f7210 */ /* 0x040fe40007fbe0ff */
[----:B------:R-:W-:-:S02]  /*148c0*/  IADD3 R61, P4, PT, R6, R81, RZ ;  /* 0x00000051063d7210 */ /* 0x000fc40007f9e0ff */
[----:B------:R-:W-:Y:S02]  /*148d0*/  SHF.L.U64.HI R36, R37, 0x2, R2 ;  /* 0x0000000225247819 */ /* 0x000fe40000010202 */
[----:B------:R-:W2:Y:S01]  /*148e0*/  LDL.LU R2, [R1+0x5e8] ;  /* 0x0005e80001027983 */ /* 0x000ea20000300800 */
[----:B------:R-:W-:Y:S02]  /*148f0*/  SHF.L.U64.HI R38, R39, 0x2, R0 ;  /* 0x0000000227267819 */ /* 0x000fe40000010200 */
[-C--:B------:R-:W-:Y:S01]  /*14900*/  LEA.HI.X.SX32 R109, R67, R124.reuse, 0x1, P3 ;  /* 0x0000007c436d7211 */ /* 0x080fe200018f0eff */
[----:B------:R-:W3:Y:S01]  /*14910*/  LDL.LU R0, [R1+0x5e4] ;  /* 0x0005e40001007983 */ /* 0x000ee20000300800 */
[-C--:B------:R-:W-:Y:S02]  /*14920*/  LEA.HI.X.SX32 R105, R69, R124.reuse, 0x1, P5 ;  /* 0x0000007c45697211 */ /* 0x080fe400028f0eff */
[----:B------:R-:W-:Y:S02]  /*14930*/  SHF.L.U64.HI R40, R41, 0x2, R123 ;  /* 0x0000000229287819 */ /* 0x000fe4000001027b */
[----:B------:R-:W-:Y:S01]  /*14940*/  LEA.HI.X.SX32 R107, R81, R124, 0x1, P4 ;  /* 0x0000007c516b7211 */ /* 0x000fe200020f0eff */
[----:B------:R-:W2:Y:S01]  /*14950*/  LDL.LU R123, [R1+0x5e0] ;  /* 0x0005e000017b7983 */ /* 0x000ea20000300800 */
[----:B------:R-:W-:-:S02]  /*14960*/  IADD3 R65, P3, PT, R6, R73, RZ ;  /* 0x0000004906417210 */ /* 0x000fc40007f7e0ff */
[C---:B------:R-:W-:Y:S02]  /*14970*/  IADD3 R69, P5, PT, R6.reuse, R71, RZ ;  /* 0x0000004706457210 */ /* 0x040fe40007fbe0ff */
[----:B------:R-:W-:Y:S02]  /*14980*/  SHF.L.U64.HI R42, R43, 0x2, R3 ;  /* 0x000000022b2a7819 */ /* 0x000fe40000010203 */
[----:B------:R-:W-:Y:S01]  /*14990*/  IADD3 R67, P4, PT, R6, R75, RZ ;  /* 0x0000004b06437210 */ /* 0x000fe20007f9e0ff */
[----:B------:R-:W4:Y:S01]  /*149a0*/  LDL.LU R3, [R1+0x5dc] ;  /* 0x0005dc0001037983 */ /* 0x000f220000300800 */
[----:B------:R-:W-:Y:S02]  /*149b0*/  SHF.L.U64.HI R44, R45, 0x2, R121 ;  /* 0x000000022d2c7819 */ /* 0x000fe40000010279 */
[----:B------:R-:W-:Y:S01]  /*149c0*/  SHF.L.U64.HI R46, R47, 0x2, R4 ;  /* 0x000000022f2e7819 */ /* 0x000fe20000010204 */
[----:B------:R-:W3:Y:S01]  /*149d0*/  LDL.LU R121, [R1+0x5d8] ;  /* 0x0005d80001797983 */ /* 0x000ee20000300800 */
[----:B------:R-:W-:-:S02]  /*149e0*/  SHF.L.U64.HI R48, R49, 0x2, R119 ;  /* 0x0000000231307819 */ /* 0x000fc40000010277 */
[-C--:B------:R-:W-:Y:S01]  /*149f0*/  LEA.HI.X.SX32 R103, R73, R124.reuse, 0x1, P3 ;  /* 0x0000007c49677211 */ /* 0x080fe200018f0eff */
[----:B------:R-:W2:Y:S01]  /*14a00*/  LDL.LU R4, [R1+0x5d4] ;  /* 0x0005d40001047983 */ /* 0x000ea20000300800 */
[-C--:B------:R-:W-:Y:S02]  /*14a10*/  LEA.HI.X.SX32 R99, R71, R124.reuse, 0x1, P5 ;  /* 0x0000007c47637211 */ /* 0x080fe400028f0eff */
[----:B------:R-:W-:Y:S01]  /*14a20*/  SHF.L.U64.HI R50, R51, 0x2, R117 ;  /* 0x0000000233327819 */ /* 0x000fe20000010275 */
[----:B------:R-:W4:Y:S01]  /*14a30*/  LDL.LU R119, [R1+0x5d0] ;  /* 0x0005d00001777983 */ /* 0x000f220000300800 */
[----:B------:R-:W-:Y:S02]  /*14a40*/  LEA.HI.X.SX32 R101, R75, R124, 0x1, P4 ;  /* 0x0000007c4b657211 */ /* 0x000fe400020f0eff */
[----:B------:R-:W-:Y:S01]  /*14a50*/  IADD3 R71, P3, PT, R6, R83, RZ ;  /* 0x0000005306477210 */ /* 0x000fe20007f7e0ff */
[----:B------:R-:W2:Y:S01]  /*14a60*/  LDL.LU R117, [R1+0x5cc] ;  /* 0x0005cc0001757983 */ /* 0x000ea20000300800 */
[----:B------:R-:W-:-:S02]  /*14a70*/  SHF.L.U64.HI R52, R53, 0x2, R115 ;  /* 0x0000000235347819 */ /* 0x000fc40000010273 */
[C---:B------:R-:W-:Y:S01]  /*14a80*/  IADD3 R73, P4, PT, R6.reuse, R79, RZ ;  /* 0x0000004f06497210 */ /* 0x040fe20007f9e0ff */
[----:B------:R-:W2:Y:S01]  /*14a90*/  LDL.LU R115, [R1+0x5c8] ;  /* 0x0005c80001737983 */ /* 0x000ea20000300800 */
[----:B------:R-:W-:Y:S02]  /*14aa0*/  SHF.L.U64.HI R54, R55, 0x2, R113 ;  /* 0x0000000237367819 */ /* 0x000fe40000010271 */
[----:B------:R-:W-:Y:S01]  /*14ab0*/  IADD3 R75, P5, PT, R6, R77, RZ ;  /* 0x0000004d064b7210 */ /* 0x000fe20007fbe0ff */
[----:B------:R-:W2:Y:S01]  /*14ac0*/  LDL.LU R113, [R1+0x5c4] ;  /* 0x0005c40001717983 */ /* 0x000ea20000300800 */
[----:B------:R-:W-:Y:S02]  /*14ad0*/  SHF.L.U64.HI R56, R57, 0x2, R111 ;  /* 0x0000000239387819 */ /* 0x000fe4000001026f */
[----:B------:R-:W-:Y:S01]  /*14ae0*/  SHF.L.U64.HI R58, R59, 0x2, R109 ;  /* 0x000000023b3a7819 */ /* 0x000fe2000001026d */
[----:B------:R-:W2:Y:S01]  /*14af0*/  LDL.LU R111, [R1+0x5c0] ;  /* 0x0005c000016f7983 */ /* 0x000ea20000300800 */
[----:B------:R-:W-:-:S02]  /*14b00*/  LEA.HI.X.SX32 R97, R83, R124, 0x1, P3 ;  /* 0x0000007c53617211 */ /* 0x000fc400018f0eff */
[----:B------:R-:W-:Y:S01]  /*14b10*/  SHF.L.U64.HI R60, R61, 0x2, R107 ;  /* 0x000000023d3c7819 */ /* 0x000fe2000001026b */
[----:B------:R-:W2:Y:S01]  /*14b20*/  LDL.LU R109, [R1+0x5bc] ;  /* 0x0005bc00016d7983 */ /* 0x000ea20000300800 */
[-C--:B------:R-:W-:Y:S02]  /*14b30*/  LEA.HI.X.SX32 R95, R79, R124.reuse, 0x1, P4 ;  /* 0x0000007c4f5f7211 */ /* 0x080fe400020f0eff */
[----:B------:R-:W-:Y:S01]  /*14b40*/  SHF.L.U64.HI R62, R63, 0x2, R105 ;  /* 0x000000023f3e7819 */ /* 0x000fe20000010269 */
[----:B------:R-:W2:Y:S01]  /*14b50*/  LDL.LU R107, [R1+0x5b8] ;  /* 0x0005b800016b7983 */ /* 0x000ea20000300800 */
[----:B------:R-:W-:Y:S02]  /*14b60*/  LEA.HI.X.SX32 R93, R77, R124, 0x1, P5 ;  /* 0x0000007c4d5d7211 */ /* 0x000fe400028f0eff */
[----:B------:R-:W-:Y:S01]  /*14b70*/  SHF.L.U64.HI R64, R65, 0x2, R103 ;  /* 0x0000000241407819 */ /* 0x000fe20000010267 */
[----:B------:R-:W2:Y:S01]  /*14b80*/  LDL.LU R105, [R1+0x5b4] ;  /* 0x0005b40001697983 */ /* 0x000ea20000300800 */
[----:B------:R-:W-:-:S02]  /*14b90*/  IADD3 R77, P3, PT, R6, R91, RZ ;  /* 0x0000005b064d7210 */ /* 0x000fc40007f7e0ff */
[----:B------:R-:W-:Y:S01]  /*14ba0*/  SHF.L.U64.HI R66, R67, 0x2, R101 ;  /* 0x0000000243427819 */ /* 0x000fe20000010265 */
[----:B------:R-:W2:Y:S01]  /*14bb0*/  LDL.LU R103, [R1+0x5b0] ;  /* 0x0005b00001677983 */ /* 0x000ea20000300800 */
[----:B------:R-:W-:Y:S02]  /*14bc0*/  SHF.L.U64.HI R68, R69, 0x2, R99 ;  /* 0x0000000245447819 */ /* 0x000fe40000010263 */
[----:B------:R-:W-:Y:S01]  /*14bd0*/  SHF.L.U64.HI R70, R71, 0x2, R97 ;  /* 0x0000000247467819 */ /* 0x000fe20000010261 */
[----:B------:R-:W2:Y:S01]  /*14be0*/  LDL.LU R101, [R1+0x5ac] ;  /* 0x0005ac0001657983 */ /* 0x000ea20000300800 */
[----:B------:R-:W-:Y:S02]  /*14bf0*/  IADD3 R79, P4, PT, R6, R89, RZ ;  /* 0x00000059064f7210 */ /* 0x000fe40007f9e0ff */
[----:B------:R-:W-:Y:S01]  /*14c00*/  SHF.L.U64.HI R72, R73, 0x2, R95 ;  /* 0x0000000249487819 */ /* 0x000fe2000001025f */
[----:B------:R-:W2:Y:S01]  /*14c10*/  LDL.LU R99, [R1+0x5a8] ;  /* 0x0005a80001637983 */ /* 0x000ea20000300800 */
[----:B------:R-:W-:-:S03]  /*14c20*/  LEA.HI.X.SX32 R91, R91, R124, 0x1, P3 ;  /* 0x0000007c5b5b7211 */ /* 0x000fc600018f0eff */
[----:B------:R-:W2:Y:S01]  /*14c30*/  LDL.LU R97, [R1+0x5a4] ;  /* 0x0005a40001617983 */ /* 0x000ea20000300800 */
[----:B------:R-:W-:-:S03]  /*14c40*/  IADD3 R81, P5, PT, R6, R87, RZ ;  /* 0x0000005706517210 */ /* 0x000fc60007fbe0ff */
[----:B------:R-:W2:Y:S01]  /*14c50*/  LDL.LU R95, [R1+0x5a0] ;  /* 0x0005a000015f7983 */ /* 0x000ea20000300800 */
[----:B------:R-:W-:Y:S02]  /*14c60*/  SHF.L.U64.HI R74, R75, 0x2, R93 ;  /* 0x000000024b4a7819 */ /* 0x000fe4000001025d */
[-C--:B------:R-:W-:Y:S02]  /*14c70*/  LEA.HI.X.SX32 R89, R89, R124.reuse, 0x1, P4 ;  /* 0x0000007c59597211 */ /* 0x080fe400020f0eff */
[----:B------:R-:W-:Y:S02]  /*14c80*/  SHF.L.U64.HI R76, R77, 0x2, R91 ;  /* 0x000000024d4c7819 */ /* 0x000fe4000001025b */
[----:B------:R-:W-:Y:S02]  /*14c90*/  IADD3 R83, P6, PT, R6, R85, RZ ;  /* 0x0000005506537210 */ /* 0x000fe40007fde0ff */
[----:B------:R-:W-:Y:S01]  /*14ca0*/  LEA.HI.X.SX32 R87, R87, R124, 0x1, P5 ;  /* 0x0000007c57577211 */ /* 0x000fe200028f0eff */
[----:B------:R-:W1:Y:S01]  /*14cb0*/  LDC R6, c[0x0][0x3a0] ;  /* 0x0000e800ff067b82 */ /* 0x000e620000000800 */
[----:B------:R-:W-:-:S02]  /*14cc0*/  SHF.L.U64.HI R78, R79, 0x2, R89 ;  /* 0x000000024f4e7819 */ /* 0x000fc40000010259 */
[----:B------:R-:W-:Y:S02]  /*14cd0*/  LEA.HI.X.SX32 R85, R85, R124, 0x1, P6 ;  /* 0x0000007c55557211 */ /* 0x000fe400030f0eff */
[----:B------:R-:W-:Y:S02]  /*14ce0*/  SHF.L.U64.HI R80, R81, 0x2, R87 ;  /* 0x0000000251507819 */ /* 0x000fe40000010257 */
[----:B------:R-:W-:Y:S02]  /*14cf0*/  SHF.L.U64.HI R82, R83, 0x2, R85 ;  /* 0x0000000253527819 */ /* 0x000fe40000010255 */
[----:B-1----:R-:W-:Y:S02]  /*14d00*/  SHF.L.U64.HI R34, R35, 0x2, R127 ;  /* 0x0000000223227819 */ /* 0x002fe4000001027f */
        /* <DEDUP_REMOVED lines=16> */
[----:B------:R-:W3:Y:S04]  /*14e10*/  LDL.LU R116, [R1+0x248] ;  /* 0x0002480001747983 */ /* 0x000ee80000300800 */
[----:B------:R-:W3:Y:S04]  /*14e20*/  LDL.LU R118, [R1+0x250] ;  /* 0x0002500001767983 */ /* 0x000ee80000300800 */
[----:B------:R-:W3:Y:S04]  /*14e30*/  LDL.LU R120, [R1+0x258] ;  /* 0x0002580001787983 */ /* 0x000ee80000300800 */
[----:B------:R-:W3:Y:S01]  /*14e40*/  LDL.LU R122, [R1+0x260] ;  /* 0x00026000017a7983 */ /* 0x000ee20000300800 */
[----:B------:R-:W-:-:S02]  /*14e50*/  SHF.L.U64.HI R32, R33, 0x2, R126 ;  /* 0x0000000221207819 */ /* 0x000fc4000001027e */
[----:B------:R-:W1:Y:S01]  /*14e60*/  LDC R126, c[0x0][0x3a0] ;  /* 0x0000e800ff7e7b82 */ /* 0x000e620000000800 */
[----:B--2---:R-:W-:Y:S02]  /*14e70*/  SHF.L.U64.HI R84, R85, 0x2, R127 ;  /* 0x0000000255547819 */ /* 0x004fe4000001027f */
[----:B------:R-:W2:Y:S01]  /*14e80*/  LDL.LU R127, [R1+0x240] ;  /* 0x00024000017f7983 */ /* 0x000ea20000300800 */
[----:B-1----:R-:W-:Y:S01]  /*14e90*/  VIADD R94, R126, 0x7f ;  /* 0x0000007f7e5e7836 */ /* 0x002fe20000000000 */
[----:B------:R-:W-:-:S04]  /*14ea0*/  SHF.L.U64.HI R92, R93, 0x2, R102 ;  /* 0x000000025d5c7819 */ /* 0x000fc80000010266 */
[----:B------:R-:W-:Y:S02]  /*14eb0*/  SHF.R.S32.HI R126, RZ, 0x1f, R94 ;  /* 0x0000001fff7e7819 */ /* 0x000fe4000001145e */
[----:B------:R-:W-:Y:S02]  /*14ec0*/  SHF.L.U64.HI R102, R103, 0x2, R112 ;  /* 0x0000000267667819 */ /* 0x000fe40000010270 */
[----:B------:R-:W-:Y:S02]  /*14ed0*/  LEA.HI R126, R126, R94, RZ, 0x7 ;  /* 0x0000005e7e7e7211 */ /* 0x000fe400078f38ff */
[----:B---3--:R-:W-:Y:S02]  /*14ee0*/  SHF.L.U64.HI R112, R113, 0x2, R122 ;  /* 0x0000000271707819 */ /* 0x008fe4000001027a */
[----:B------:R-:W-:Y:S02]  /*14ef0*/  SHF.L.U64.HI R122, R123, 0x2, R2 ;  /* 0x000000027b7a7819 */ /* 0x000fe40000010202 */
[----:B------:R-:W1:Y:S01]  /*14f00*/  S2R R2, SR_TID.X ;  /* 0x0000000000027919 */ /* 0x000e620000002100 */
[----:B------:R-:W-:-:S02]  /*14f10*/  SHF.R.S32.HI R126, RZ, 0x7, R126 ;  /* 0x00000007ff7e7819 */ /* 0x000fc4000001147e */
[----:B------:R-:W-:Y:S02]  /*14f20*/  SHF.L.U64.HI R94, R95, 0x2, R104 ;  /* 0x000000025f5e7819 */ /* 0x000fe40000010268 */
[----:B------:R-:W-:Y:S02]  /*14f30*/  SHF.L.U64.HI R104, R105, 0x2, R114 ;  /* 0x0000000269687819 */ /* 0x000fe40000010272 */
[----:B------:R-:W-:Y:S02]  /*14f40*/  SHF.L.U64.HI R86, R87, 0x2, R96 ;  /* 0x0000000257567819 */ /* 0x000fe40000010260 */
[----:B------:R-:W-:Y:S02]  /*14f50*/  SHF.L.U64.HI R88, R89, 0x2, R98 ;  /* 0x0000000259587819 */ /* 0x000fe40000010262 */
[----:B------:R-:W-:Y:S02]  /*14f60*/  SHF.L.U64.HI R96, R97, 0x2, R106 ;  /* 0x0000000261607819 */ /* 0x000fe4000001026a */
[----:B------:R-:W-:-:S02]  /*14f70*/  SHF.L.U64.HI R90, R91, 0x2, R100 ;  /* 0x000000025b5a7819 */ /* 0x000fc40000010264 */
[----:B------:R-:W-:Y:S02]  /*14f80*/  SHF.L.U64.HI R98, R99, 0x2, R108 ;  /* 0x0000000263627819 */ /* 0x000fe4000001026c */
[----:B------:R-:W-:Y:S02]  /*14f90*/  SHF.L.U64.HI R106, R107, 0x2, R116 ;  /* 0x000000026b6a7819 */ /* 0x000fe40000010274 */
[----:B------:R-:W-:Y:S02]  /*14fa0*/  SHF.L.U64.HI R100, R101, 0x2, R110 ;  /* 0x0000000265647819 */ /* 0x000fe4000001026e */
[----:B------:R-:W-:Y:S02]  /*14fb0*/  SHF.L.U64.HI R108, R109, 0x2, R118 ;  /* 0x000000026d6c7819 */ /* 0x000fe40000010276 */
[----:B------:R-:W-:Y:S02]  /*14fc0*/  SHF.L.U64.HI R116, R117, 0x2, R4 ;  /* 0x0000000275747819 */ /* 0x000fe40000010204 */
[----:B------:R-:W-:Y:S01]  /*14fd0*/  SHF.L.U64.HI R110, R111, 0x2, R120 ;  /* 0x000000026f6e7819 */ /* 0x000fe20000010278 */
[----:B------:R3:W5:Y:S01]  /*14fe0*/  LDL.LU R4, [R1+0x588] ;  /* 0x0005880001047983 */ /* 0x0007620000300800 */
[----:B----4-:R-:W-:-:S02]  /*14ff0*/  SHF.L.U64.HI R118, R119, 0x2, R3 ;  /* 0x0000000277767819 */ /* 0x010fc40000010203 */
[----:B------:R-:W-:Y:S01]  /*15000*/  SHF.L.U64.HI R120, R121, 0x2, R0 ;  /* 0x0000000279787819 */ /* 0x000fe20000010200 */
[----:B------:R3:W5:Y:S04]  /*15010*/  LDL.LU R3, [R1+0x584] ;  /* 0x0005840001037983 */ /* 0x0007680000300800 */
[----:B------:R3:W5:Y:S01]  /*15020*/  LDL.LU R0, [R1+0x580] ;  /* 0x0005800001007983 */ /* 0x0007620000300800 */
[----:B------:R-:W-:Y:S01]  /*15030*/  UIMAD.WIDE.U32 UR20, UR5, 0xc, UR26 ;  /* 0x0000000c051478a5 */ /* 0x000fe2000f8e001a */
[----:B------:R-:W-:Y:S01]  /*15040*/  VIADD R124, R6, 0xfffffe80 ;  /* 0xfffffe80067c7836 */ /* 0x000fe20000000000 */
[----:B------:R-:W-:Y:S01]  /*15050*/  UIMAD.WIDE.U32 UR24, UR4, 0xc, UR24 ;  /* 0x0000000c041878a5 */ /* 0x000fe2000f8e0018 */
[----:B-1----:R-:W-:Y:S01]  /*15060*/  SHF.R.U32.HI R2, RZ, 0x6, R2 ;  /* 0x00000006ff027819 */ /* 0x002fe20000011602 */
[C---:B------:R-:W-:Y:S01]  /*15070*/  IMAD.SHL.U32 R6, R185.reuse, 0x4, RZ ;  /* 0x00000004b9067824 */ /* 0x040fe200078e00ff */
[----:B------:R-:W-:Y:S01]  /*15080*/  SHF.L.U64.HI R5, R185, 0x2, R5 ;  /* 0x00000002b9057819 */ /* 0x000fe20000010205 */
[----:B------:R-:W-:Y:S01]  /*15090*/  UIMAD UR17, UR15, 0xc, URZ ;  /* 0x0000000c0f1178a4 */ /* 0x000fe2000f8e02ff */
[----:B------:R-:W-:Y:S01]  /*150a0*/  SHF.L.U64.HI R185, R184, 0x2, R190 ;  /* 0x00000002b8b97819 */ /* 0x000fe200000102be */
[----:B------:R-:W-:Y:S01]  /*150b0*/  UIMAD UR18, UR6, 0xc, URZ ;  /* 0x0000000c061278a4 */ /* 0x000fe2000f8e02ff */
[----:B------:R-:W-:Y:S01]  /*150c0*/  SHF.L.U64.HI R7, R8, 0x2, R7 ;  /* 0x0000000208077819 */ /* 0x000fe20000010207 */
[----:B------:R-:W-:Y:S01]  /*150d0*/  VIADD R190, R126, 0xfffffffd ;  /* 0xfffffffd7ebe7836 */ /* 0x000fe20000000000 */
[----:B------:R-:W-:Y:S01]  /*150e0*/  SHF.L.U64.HI R9, R10, 0x2, R9 ;  /* 0x000000020a097819 */ /* 0x000fe20000010209 */
[----:B------:R-:W-:Y:S01]  /*150f0*/  IMAD.SHL.U32 R8, R8, 0x4, RZ ;  /* 0x0000000408087824 */ /* 0x000fe200078e00ff */
        /* <DEDUP_REMOVED lines=142> */
[----:B------:R-:W-:Y:S01]  /*159e0*/  SGXT.U32 R2, R2, 0x2 ;  /* 0x000000020202781a */ /* 0x000fe20000000000 */
[----:B------:R-:W-:-:S02]  /*159f0*/  IMAD.SHL.U32 R130, R130, 0x4, RZ ;  /* 0x0000000482827824 */ /* 0x000fc400078e00ff */
[----:B------:R-:W-:Y:S02]  /*15a00*/  IMAD.SHL.U32 R128, R128, 0x4, RZ ;  /* 0x0000000480807824 */ /* 0x000fe400078e00ff */
[----:B------:R-:W-:Y:S02]  /*15a10*/  IMAD.SHL.U32 R31, R31, 0x4, RZ ;  /* 0x000000041f1f7824 */ /* 0x000fe400078e00ff */
[----:B------:R-:W-:Y:S02]  /*15a20*/  IMAD.SHL.U32 R33, R33, 0x4, RZ ;  /* 0x0000000421217824 */ /* 0x000fe400078e00ff */
[----:B------:R-:W-:Y:S02]  /*15a30*/  IMAD.SHL.U32 R35, R35, 0x4, RZ ;  /* 0x0000000423237824 */ /* 0x000fe400078e00ff */
[----:B------:R-:W-:Y:S02]  /*15a40*/  IMAD.SHL.U32 R37, R37, 0x4, RZ ;  /* 0x0000000425257824 */ /* 0x000fe400078e00ff */
        /* <DEDUP_REMOVED lines=24> */
[----:B------:R-:W-:Y:S01]  /*15bd0*/  IMAD.SHL.U32 R87, R87, 0x4, RZ ;  /* 0x0000000457577824 */ /* 0x000fe200078e00ff */
[----:B--2---:R-:W-:-:S02]  /*15be0*/  SHF.L.U64.HI R114, R115, 0x2, R127 ;  /* 0x0000000273727819 */ /* 0x004fc4000001027f */
[----:B------:R-:W-:-:S05]  /*15bf0*/  VIMNMX R127, PT, PT, R126, 0x2, !PT ;  /* 0x000000027e7f7848 */ /* 0x000fca0007fe0100 */
[----:B------:R-:W-:-:S05]  /*15c00*/  VIADD R127, R127, 0xffffffff ;  /* 0xffffffff7f7f7836 */ /* 0x000fca0000000000 */
[----:B------:R3:W-:Y:S01]  /*15c10*/  STL [R1+0x134], R127 ;  /* 0x0001347f01007387 */ /* 0x0007e20000100800 */
        /* <DEDUP_REMOVED lines=18> */
[----:B------:R-:W-:Y:S01]  /*15d40*/  IMAD.MOV.U32 R126, RZ, RZ, RZ ;  /* 0x000000ffff7e7224 */ /* 0x000fe200078e00ff */
[----:B------:R-:W-:Y:S01]  /*15d50*/  UMOV UR19, UR20 ;  /* 0x0000001400137c82 */ /* 0x000fe20008000000 */
[----:B------:R-:W-:Y:S01]  /*15d60*/  UMOV UR15, 0x1 ;  /* 0x00000001000f7882 */ /* 0x000fe20000000000 */
[----:B------:R-:W-:Y:S01]  /*15d70*/  UMOV UR16, 0x2 ;  /* 0x0000000200107882 */ /* 0x000fe20000000000 */
[----:B------:R-:W-:Y:S01]  /*15d80*/  UMOV UR4, URZ ;  /* 0x000000ff00047c82 */ /* 0x000fe20008000000 */
[----:B------:R-:W-:Y:S01]  /*15d90*/  UMOV UR5, URZ ;  /* 0x000000ff00057c82 */ /* 0x000fe20008000000 */
[----:B------:R-:W-:Y:S01]  /*15da0*/  UMOV UR6, URZ ;  /* 0x000000ff00067c82 */ /* 0x000fe20008000000 */
[----:B------:R-:W-:Y:S02]  /*15db0*/  UIADD3 UR17, UPT, UPT, UR21, UR17, URZ ;  /* 0x0000001115117290 */ /* 0x000fe4000fffe0ff */
[----:B------:R-:W-:Y:S01]  /*15dc0*/  UIADD3 UR18, UPT, UPT, UR25, UR18, URZ ;  /* 0x0000001219127290 */ /* 0x000fe2000fffe0ff */
[----:B---3--:R-:W-:-:S11]  /*15dd0*/  UMOV UR20, UR24 ;  /* 0x0000001800147c82 */ /* 0x008fd60008000000 */
.L_x_10:
[----:B------:R-:W-:Y:S01]  /*15de0*/  UIADD3 UR4, UPT, UPT, UR4, 0x1, URZ ;  /* 0x0000000104047890 */ /* 0x000fe2000fffe0ff */
[----:B------:R-:W-:-:S04]  /*15df0*/  DEPBAR.LE SB0, 0x2 ;  /* 0x000080800000791a */ /* 0x000fc80000000000 */
[----:B------:R-:W-:Y:S01]  /*15e00*/  ULEA UR9, UR15, UR7, 0x3 ;  /* 0x000000070f097291 */ /* 0x000fe2000f8e18ff */
[----:B------:R-:W-:Y:S01]  /*15e10*/  IMAD.U32 R126, R126, -0x80000000, RZ ;  /* 0x800000007e7e7824 */ /* 0x000fe200078e00ff */
[----:B------:R-:W-:Y:S02]  /*15e20*/  UISETP.GT.AND UP1, UPT, UR4, 0x2, UPT ;  /* 0x000000020400788c */ /* 0x000fe4000bf24270 */
[----:B------:R-:W-:Y:S02]  /*15e30*/  UIADD3 UR9, UPT, UPT, UR9, 0x78000, URZ ;  /* 0x0007800009097890 */ /* 0x000fe4000fffe0ff */
[----:B------:R-:W-:Y:S01]  /*15e40*/  USEL UR4, UR4, URZ, !UP1 ;  /* 0x000000ff04047287 */ /* 0x000fe2000c800000 */
[----:B------:R-:W-:Y:S06]  /*15e50*/  BAR.SYNC.DEFER_BLOCKING 0x0 ;  /* 0x0000000000007b1d */ /* 0x000fec0000010000 */
[----:B------:R-:W-:Y:S05]  /*15e60*/  @P1 BRA `(.L_x_8) ;  /* 0x0000000400d01947 */ /* 0x000fea0003800000 */
[----:B------:R-:W-:Y:S02]  /*15e70*/  ULEA UR26, UR4, UR7, 0xf ;  /* 0x00000007041a7291 */ /* 0x000fe4000f8e78ff */
[----:B------:R-:W-:Y:S02]  /*15e80*/  ULEA UR24, UR4, UR7, 0x11 ;  /* 0x0000000704187291 */ /* 0x000fe4000f8e88ff */
[----:B------:R-:W-:Y:S02]  /*15e90*/  UIADD3 UR26, UPT, UPT, UR26, 0x60000, URZ ;  /* 0x000600001a1a7890 */ /* 0x000fe4000fffe0ff */
[----:B------:R-:W-:Y:S02]  /*15ea0*/  USHF.R.U32.HI UR24, URZ, 0x4, UR24 ;  /* 0x00000004ff187899 */ /* 0x000fe40008011618 */
[----:B------:R-:W-:Y:S02]  /*15eb0*/  USHF.R.U32.HI UR26, URZ, 0x4, UR26 ;  /* 0x00000004ff1a7899 */ /* 0x000fe4000801161a */
[----:B------:R-:W-:-:S02]  /*15ec0*/  USGXT.U32 UR62, UR24, 0xe ;  /* 0x0000000e183e789a */ /* 0x000fc40008000000 */
[----:B------:R-:W-:Y:S01]  /*15ed0*/  USGXT.U32 UR64, UR26, 0xe ;  /* 0x0000000e1a40789a */ /* 0x000fe20008000000 */
[----:B------:R-:W-:Y:S01]  /*15ee0*/  UMOV UR21, URZ ;  /* 0x000000ff00157c82 */ /* 0x000fe20008000000 */
[----:B------:R-:W-:Y:S02]  /*15ef0*/  UIADD3 UR24, UP2, UPT, UR62, 0x2, URZ ;  /* 0x000000023e187890 */ /* 0x000fe4000ff5e0ff */
[----:B------:R-:W-:Y:S01]  /*15f00*/  UIADD3 UR32, UP1, UPT, UR64, 0x2, URZ ;  /* 0x0000000240207890 */ /* 0x000fe2000ff3e0ff */
[----:B------:R-:W-:Y:S01]  /*15f10*/  UMOV UR25, URZ ;  /* 0x000000ff00197c82 */ /* 0x000fe20008000000 */
[----:B------:R-:W-:Y:S02]  /*15f20*/  UIADD3 UR56, UP6, UPT, UR24, 0x2, URZ ;  /* 0x0000000218387890 */ /* 0x000fe4000ffde0ff */
[----:B------:R-:W-:Y:S02]  /*15f30*/  UIADD3.X UR33, UPT, UPT, UR21, 0x40004040, URZ, UP1, !UPT ;  /* 0x4000404015217890 */ /* 0x000fe40008ffe4ff */
[----:B------:R-:W-:-:S02]  /*15f40*/  UIADD3 UR58, UP3, UPT, UR32, 0x2, URZ ;  /* 0x00000002203a7890 */ /* 0x000fc4000ff7e0ff */
[----:B------:R-:W-:Y:S01]  /*15f50*/  UIADD3.X UR25, UPT, UPT, UR25, 0x40004040, URZ, UP2, !UPT ;  /* 0x4000404019197890 */ /* 0x000fe200097fe4ff */
[----:B------:R-:W-:Y:S01]  /*15f60*/  UMOV UR26, UR9 ;  /* 0x00000009001a7c82 */ /* 0x000fe20008000000 */
[----:B------:R-:W-:Y:S01]  /*15f70*/  UMOV UR27, URZ ;  /* 0x000000ff001b7c82 */ /* 0x000fe20008000000 */
[----:B------:R-:W-:Y:S02]  /*15f80*/  UIADD3.X UR59, UPT, UPT, UR33, URZ, URZ, UP3, !UPT ;  /* 0x000000ff213b7290 */ /* 0x000fe40009ffe4ff */
[----:B------:R-:W-:Y:S01]  /*15f90*/  UIADD3 UR50, UP3, UPT, UR32, 0x4, URZ ;  /* 0x0000000420327890 */ /* 0x000fe2000ff7e0ff */
[----:B------:R-:W-:Y:S01]  /*15fa0*/  UMOV UR21, UR26 ;  /* 0x0000001a00157c82 */ /* 0x000fe20008000000 */
[----:B------:R-:W-:Y:S02]  /*15fb0*/  UIADD3.X UR57, UPT, UPT, UR25, URZ, URZ, UP6, !UPT ;  /* 0x000000ff19397290 */ /* 0x000fe4000b7fe4ff */
[----:B------:R-:W-:Y:S02]  /*15fc0*/  UIADD3 UR26, UP6, UPT, UR24, 0x804, URZ ;  /* 0x00000804181a7890 */ /* 0x000fe4000ffde0ff */
[----:B------:R-:W-:-:S02]  /*15fd0*/  UIADD3 UR52, UP4, UPT, UR24, 0x4, URZ ;  /* 0x0000000418347890 */ /* 0x000fc4000ff9e0ff */
[----:B------:R-:W-:Y:S02]  /*15fe0*/  UIADD3 UR40, UP1, UPT, UR24, 0x7fe, URZ ;  /* 0x000007fe18287890 */ /* 0x000fe4000ff3e0ff */
[----:B------:R-:W-:Y:S02]  /*15ff0*/  UIADD3 UR42, UP2, UPT, UR24, 0x800, URZ ;  /* 0x00000800182a7890 */ /* 0x000fe4000ff5e0ff */
[----:B------:R-:W-:Y:S02]  /*16000*/  UIADD3.X UR51, UPT, UPT, UR33, URZ, URZ, UP3, !UPT ;  /* 0x000000ff21337290 */ /* 0x000fe40009ffe4ff */
[----:B------:R-:W-:Y:S02]  /*16010*/  UIADD3 UR36, UP5, UPT, UR24, 0x802, URZ ;  /* 0x0000080218247890 */ /* 0x000fe4000ffbe0ff */
[----:B------:R-:W-:Y:S02]  /*16020*/  UIADD3 UR46, UP3, UPT, UR32, 0x1fe, URZ ;  /* 0x000001fe202e7890 */ /* 0x000fe4000ff7e0ff */
[----:B------:R-:W-:Y:S01]  /*16030*/  UIADD3.X UR27, UPT, UPT, UR25, URZ, URZ, UP6, !UPT ;  /* 0x000000ff191b7290 */ /* 0x000fe2000b7fe4ff */
[----:B------:R-:W-:Y:S01]  /*16040*/  UMOV UR60, 0x0 ;  /* 0x00000000003c7882 */ /* 0x000fe20000000000 */
[----:B------:R-:W-:Y:S01]  /*16050*/  UMOV UR61, 0x4400910 ;  /* 0x04400910003d7882 */ /* 0x000fe20000000000 */
[----:B------:R-:W-:Y:S01]  /*16060*/  UMOV UR63, 0x40004040 ;  /* 0x40004040003f7882 */ /* 0x000fe20000000000 */
[----:B------:R-:W-:Y:S01]  /*16070*/  UMOV UR65, 0x40004040 ;  /* 0x4000404000417882 */ /* 0x000fe20000000000 */
[----:B------:R-:W-:Y:S01]  /*16080*/  UIADD3.X UR53, UPT, UPT, UR25, URZ, URZ, UP4, !UPT ;  /* 0x000000ff19357290 */ /* 0x000fe2000a7fe4ff */
[----:B------:R1:W-:Y:S01]  /*16090*/  UTCHMMA gdesc[UR64], gdesc[UR62], tmem[UR8], tmem[UR60], idesc[UR61], UPT ;  /* 0x00ff3c3e400075ea */ /* 0x0003e2000b800008 */
[----:B------:R-:W-:-:S02]  /*160a0*/  UIADD3.X UR41, UPT, UPT, UR25, URZ, URZ, UP1, !UPT ;  /* 0x000000ff19297290 */ /* 0x000fc40008ffe4ff */
[----:B------:R-:W-:Y:S01]  /*160b0*/  UIADD3 UR68, UP6, UPT, UR32, 0x3fe, URZ ;  /* 0x000003fe20447890 */ /* 0x000fe2000ffde0ff */
[----:B------:R-:W-:Y:S01]  /*160c0*/  UMOV UR66, 0x0 ;  /* 0x0000000000427882 */ /* 0x000fe20000000000 */
[----:B------:R-:W-:Y:S01]  /*160d0*/  UMOV UR67, 0x4400910 ;  /* 0x0440091000437882 */ /* 0x000fe20000000000 */
[----:B------:R-:W-:Y:S02]  /*160e0*/  UIADD3 UR38, UP1, UPT, UR32, 0x200, URZ ;  /* 0x0000020020267890 */ /* 0x000fe4000ff3e0ff */
[----:B------:R-:W-:Y:S01]  /*160f0*/  UTCHMMA gdesc[UR32], gdesc[UR24], tmem[UR8], tmem[UR66], idesc[UR67], UPT ;  /* 0x00ff4218200075ea */ /* 0x000fe2000b800008 */
[----:B------:R-:W-:Y:S01]  /*16100*/  UIADD3.X UR43, UPT, UPT, UR25, URZ, URZ, UP2, !UPT ;  /* 0x000000ff192b7290 */ /* 0x000fe200097fe4ff */
[----:B------:R-:W-:Y:S01]  /*16110*/  UMOV UR54, 0x0 ;  /* 0x0000000000367882 */ /* 0x000fe20000000000 */
[----:B------:R-:W-:Y:S01]  /*16120*/  UMOV UR55, 0x4400910 ;  /* 0x0440091000377882 */ /* 0x000fe20000000000 */
[----:B------:R-:W-:Y:S01]  /*16130*/  UIADD3.X UR47, UPT, UPT, UR33, URZ, URZ, UP3, !UPT ;  /* 0x000000ff212f7290 */ /* 0x000fe20009ffe4ff */
[----:B------:R2:W-:Y:S01]  /*16140*/  UTCHMMA gdesc[UR58], gdesc[UR56], tmem[UR8], tmem[UR54], idesc[UR55], UPT ;  /* 0x00ff36383a0075ea */ /* 0x0005e2000b800008 */
[----:B------:R-:W-:-:S02]  /*16150*/  UIADD3 UR34, UP2, UPT, UR32, 0x202, URZ ;  /* 0x0000020220227890 */ /* 0x000fc4000ff5e0ff */
[----:B------:R-:W-:Y:S02]  /*16160*/  UIADD3.X UR37, UPT, UPT, UR25, URZ, URZ, UP5, !UPT ;  /* 0x000000ff19257290 */ /* 0x000fe4000affe4ff */
[----:B-1----:R-:W-:Y:S02]  /*16170*/  UIADD3 UR64, UP5, UPT, UR32, 0x204, URZ ;  /* 0x0000020420407890 */ /* 0x002fe4000ffbe0ff */
[----:B------:R-:W-:Y:S02]  /*16180*/  UIADD3 UR30, UP4, UPT, UR24, 0xffe, URZ ;  /* 0x00000ffe181e7890 */ /* 0x000fe4000ff9e0ff */
[----:B------:R-:W-:Y:S02]  /*16190*/  UIADD3.X UR69, UPT, UPT, UR33, URZ, URZ, UP6, !UPT ;  /* 0x000000ff21457290 */ /* 0x000fe4000b7fe4ff */
[----:B------:R-:W-:Y:S02]  /*161a0*/  UIADD3 UR28, UP3, UPT, UR24, 0x1000, URZ ;  /* 0x00001000181c7890 */ /* 0x000fe4000ff7e0ff */
[----:B------:R-:W-:-:S02]  /*161b0*/  UIADD3.X UR39, UPT, UPT, UR33, URZ, URZ, UP1, !UPT ;  /* 0x000000ff21277290 */ /* 0x000fc40008ffe4ff */
[----:B--2---:R-:W-:Y:S02]  /*161c0*/  UIADD3 UR54, UP6, UPT, UR32, 0x400, URZ ;  /* 0x0000040020367890 */ /* 0x004fe4000ffde0ff */
[----:B------:R-:W-:Y:S02]  /*161d0*/  UIADD3 UR62, UP1, UPT, UR24, 0x1002, URZ ;  /* 0x00001002183e7890 */ /* 0x000fe4000ff3e0ff */
[----:B------:R-:W-:Y:S01]  /*161e0*/  UIADD3.X UR35, UPT, UPT, UR33, URZ, URZ, UP2, !UPT ;  /* 0x000000ff21237290 */ /* 0x000fe200097fe4ff */
[----:B------:R-:W-:Y:S01]  /*161f0*/  UMOV UR48, 0x0 ;  /* 0x0000000000307882 */ /* 0x000fe20000000000 */
[----:B------:R-:W-:Y:S01]  /*16200*/  UMOV UR49, 0x4400910 ;  /* 0x0440091000317882 */ /* 0x000fe20000000000 */
[----:B------:R-:W-:Y:S01]  /*16210*/  UIADD3 UR60, UP2, UPT, UR24, 0x1004, URZ ;  /* 0x00001004183c7890 */ /* 0x000fe2000ff5e0ff */
[----:B------:R1:W-:Y:S01]  /*16220*/  UTCHMMA gdesc[UR50], gdesc[UR52], tmem[UR8], tmem[UR48], idesc[UR49], UPT ;  /* 0x00ff3034320075ea */ /* 0x0003e2000b800008 */
[----:B------:R-:W-:Y:S02]  /*16230*/  UIADD3.X UR65, UPT, UPT, UR33, URZ, URZ, UP5, !UPT ;  /* 0x000000ff21417290 */ /* 0x000fe4000affe4ff */
[----:B------:R-:W-:-:S02]  /*16240*/  UIADD3 UR66, UP5, UPT, UR24, 0x17fe, URZ ;  /* 0x000017fe18427890 */ /* 0x000fc4000ffbe0ff */
[----:B------:R-:W-:Y:S01]  /*16250*/  UIADD3.X UR31, UPT, UPT, UR25, URZ, URZ, UP4, !UPT ;  /* 0x000000ff191f7290 */ /* 0x000fe2000a7fe4ff */
[----:B------:R-:W-:Y:S01]  /*16260*/  UMOV UR44, 0x0 ;  /* 0x00000000002c7882 */ /* 0x000fe20000000000 */
[----:B------:R-:W-:Y:S01]  /*16270*/  UMOV UR45, 0x4400910 ;  /* 0x04400910002d7882 */ /* 0x000fe20000000000 */
[----:B------:R-:W-:Y:S01]  /*16280*/  UIADD3 UR56, UP4, UPT, UR24, 0x1800, URZ ;  /* 0x0000180018387890 */ /* 0x000fe2000ff9e0ff */
[----:B------:R2:W-:Y:S01]  /*16290*/  UTCHMMA gdesc[UR46], gdesc[UR40], tmem[UR8], tmem[UR44], idesc[UR45], UPT ;  /* 0x00ff2c282e0075ea */ /* 0x0005e2000b800008 */
[----:B------:R-:W-:Y:S02]  /*162a0*/  UIADD3.X UR29, UPT, UPT, UR25, URZ, URZ, UP3, !UPT ;  /* 0x000000ff191d7290 */ /* 0x000fe40009ffe4ff */
[----:B------:R-:W-:Y:S02]  /*162b0*/  UIADD3.X UR55, UPT, UPT, UR33, URZ, URZ, UP6, !UPT ;  /* 0x000000ff21377290 */ /* 0x000fe4000b7fe4ff */
[----:B-1----:R-:W-:Y:S02]  /*162c0*/  UIADD3 UR48, UP3, UPT, UR32, 0x402, URZ ;  /* 0x0000040220307890 */ /* 0x002fe4000ff7e0ff */
[----:B------:R-:W-:-:S02]  /*162d0*/  UIADD3 UR50, UP6, UPT, UR24, 0x1802, URZ ;  /* 0x0000180218327890 */ /* 0x000fc4000ffde0ff */
[----:B------:R-:W-:Y:S02]  /*162e0*/  UIADD3.X UR63, UPT, UPT, UR25, URZ, URZ, UP1, !UPT ;  /* 0x000000ff193f7290 */ /* 0x000fe40008ffe4ff */
[----:B------:R-:W-:Y:S02]  /*162f0*/  UIADD3 UR52, UP1, UPT, UR32, 0x404, URZ ;  /* 0x0000040420347890 */ /* 0x000fe4000ff3e0ff */
[----:B------:R-:W-:Y:S02]  /*16300*/  UIADD3.X UR61, UPT, UPT, UR25, URZ, URZ, UP2, !UPT ;  /* 0x000000ff193d7290 */ /* 0x000fe400097fe4ff */
[----:B--2---:R-:W-:Y:S02]  /*16310*/  UIADD3 UR40, UP2, UPT, UR32, 0x5fe, URZ ;  /* 0x000005fe20287890 */ /* 0x004fe4000ff5e0ff */
[----:B------:R-:W-:Y:S02]  /*16320*/  UIADD3.X UR67, UPT, UPT, UR25, URZ, URZ, UP5, !UPT ;  /* 0x000000ff19437290 */ /* 0x000fe4000affe4ff */
[----:B------:R-:W-:-:S02]  /*16330*/  UIADD3 UR46, UP5, UPT, UR32, 0x600, URZ ;  /* 0x00000600202e7890 */ /* 0x000fc4000ffbe0ff */
[----:B------:R-:W-:Y:S02]  /*16340*/  UIADD3.X UR57, UPT, UPT, UR25, URZ, URZ, UP4, !UPT ;  /* 0x000000ff19397290 */ /* 0x000fe4000a7fe4ff */
[----:B------:R-:W-:Y:S02]  /*16350*/  UIADD3.X UR49, UPT, UPT, UR33, URZ, URZ, UP3, !UPT ;  /* 0x000000ff21317290 */ /* 0x000fe40009ffe4ff */
[----:B------:R-:W-:Y:S02]  /*16360*/  UIADD3 UR44, UP4, UPT, UR32, 0x602, URZ ;  /* 0x00000602202c7890 */ /* 0x000fe4000ff9e0ff */
[----:B------:R-:W-:Y:S02]  /*16370*/  UIADD3.X UR51, UPT, UPT, UR25, URZ, URZ, UP6, !UPT ;  /* 0x000000ff19337290 */ /* 0x000fe4000b7fe4ff */
[----:B------:R-:W-:Y:S02]  /*16380*/  UIADD3 UR24, UP3, UPT, UR24, 0x1804, URZ ;  /* 0x0000180418187890 */ /* 0x000fe4000ff7e0ff */
[----:B------:R-:W-:-:S02]  /*16390*/  UIADD3 UR32, UP6, UPT, UR32, 0x604, URZ ;  /* 0x0000060420207890 */ /* 0x000fc4000ffde0ff */
[----:B------:R-:W-:Y:S01]  /*163a0*/  UIADD3.X UR53, UPT, UPT, UR33, URZ, URZ, UP1, !UPT ;  /* 0x000000ff21357290 */ /* 0x000fe20008ffe4ff */
[----:B------:R-:W-:Y:S01]  /*163b0*/  UMOV UR70, 0x0 ;  /* 0x0000000000467882 */ /* 0x000fe20000000000 */
[----:B------:R-:W-:Y:S01]  /*163c0*/  UMOV UR71, 0x4400910 ;  /* 0x0440091000477882 */ /* 0x000fe20000000000 */
[----:B------:R-:W-:Y:S01]  /*163d0*/  UIADD3.X UR41, UPT, UPT, UR33, URZ, URZ, UP2, !UPT ;  /* 0x000000ff21297290 */ /* 0x000fe200097fe4ff */
[----:B------:R1:W-:Y:S01]  /*163e0*/  UTCHMMA gdesc[UR38], gdesc[UR42], tmem[UR8], tmem[UR70], idesc[UR71], UPT ;  /* 0x00ff462a260075ea */ /* 0x0003e2000b800008 */
        /* <DEDUP_REMOVED lines=8> */
[----:B------:R-:W-:Y:S01]  /*16470*/  UIADD3.X UR25, UPT, UPT, UR25, URZ, URZ, UP3, !UPT ;  /* 0x000000ff19197290 */ /* 0x000fe20009ffe4ff */
[----:B------:R2:W-:Y:S01]  /*16480*/  UTCHMMA gdesc[UR68], gdesc[UR30], tmem[UR8], tmem[UR70], idesc[UR71], UPT ;  /* 0x00ff461e440075ea */ /* 0x0005e2000b800008 */
[----:B------:R-:W-:Y:S01]  /*16490*/  UIADD3.X UR33, UPT, UPT, UR33, URZ, URZ, UP6, !UPT ;  /* 0x000000ff21217290 */ /* 0x000fe2000b7fe4ff */
[----:B------:R2:W-:Y:S01]  /*164a0*/  UTCHMMA gdesc[UR54], gdesc[UR28], tmem[UR8], tmem[UR58], idesc[UR59], UPT ;  /* 0x00ff3a1c360075ea */ /* 0x0005e2000b800008 */
[----:B-1----:R-:W-:Y:S01]  /*164b0*/  UMOV UR38, 0x0 ;  /* 0x0000000000267882 */ /* 0x002fe20000000000 */
        /* <DEDUP_REMOVED lines=11> */
[----:B------:R2:W-:Y:S01]  /*16570*/  UTCHMMA gdesc[UR44], gdesc[UR50], tmem[UR8], tmem[UR76], idesc[UR77], UPT ;  /* 0x00ff4c322c0075ea */ /* 0x0005e2000b800008 */
[----:B------:R2:W-:Y:S01]  /*16580*/  UTCHMMA gdesc[UR32], gdesc[UR24], tmem[UR8], tmem[UR74], idesc[UR75], UPT ;  /* 0x00ff4a18200075ea */ /* 0x0005e2000b800008 */
[----:B------:R2:W-:Y:S01]  /*16590*/  UTCBAR [UR21], URZ ;  /* 0x000000ff150073e9 */ /* 0x0005e200080000ff */
[----:B------:R-:W-:Y:S01]  /*165a0*/  NOP ;  /* 0x0000000000007918 */ /* 0x000fe20000000000 */
.L_x_8:
[----:B------:R-:W1:Y:S01]  /*165b0*/  LDC R127, c[0x0][0x3a0] ;  /* 0x0000e800ff7f7b82 */ /* 0x000e620000000800 */
[----:B--2---:R-:W-:Y:S01]  /*165c0*/  UMOV UR21, UR5 ;  /* 0x0000000500157c82 */ /* 0x004fe20008000000 */
[----:B------:R-:W2:Y:S01]  /*165d0*/  SYNCS.PHASECHK.TRANS64.TRYWAIT P4, [UR14], R126 ;  /* 0x0000007eff0075a7 */ /* 0x000ea2000808110e */
[----:B-1----:R-:W-:-:S05]  /*165e0*/  VIADD R190, R127, 0x7f ;  /* 0x0000007f7fbe7836 */ /* 0x002fca0000000000 */
[----:B------:R-:W-:-:S04]  /*165f0*/  SHF.R.S32.HI R127, RZ, 0x1f, R190 ;  /* 0x0000001fff7f7819 */ /* 0x000fc800000114be */
[----:B------:R-:W-:-:S04]  /*16600*/  LEA.HI R127, R127, R190, RZ, 0x7 ;  /* 0x000000be7f7f7211 */ /* 0x000fc800078f38ff */
[----:B------:R-:W-:-:S05]  /*16610*/  SHF.R.S32.HI R127, RZ, 0x7, R127 ;  /* 0x00000007ff7f7819 */ /* 0x000fca000001147f */
[----:B------:R-:W-:-:S05]  /*16620*/  VIADD R127, R127, 0xfffffffd ;  /* 0xfffffffd7f7f7836 */ /* 0x000fca0000000000 */
[----:B------:R-:W-:Y:S01]  /*16630*/  ISETP.LE.AND P3, PT, R127, UR6, PT ;  /* 0x000000067f007c0c */ /* 0x000fe2000bf63270 */
[----:B--2---:R-:W-:-:S12]  /*16640*/  @!P4 BRA `(.L_x_9) ;  /* 0x0000005000dcc947 */ /* 0x004fd80003800000 */
.L_x_16:
[----:B------:R-:W-:Y:S01]  /*16650*/  BAR.SYNC.DEFER_BLOCKING 0x0 ;  /* 0x0000000000007b1d */ /* 0x000fe20000010000 */
[C---:B------:R-:W-:Y:S01]  /*16660*/  ISETP.GE.AND P4, PT, R2.reuse, R124, PT ;  /* 0x0000007c0200720c */ /* 0x040fe20003f86270 */
[----:B------:R-:W-:Y:S01]  /*16670*/  UIADD3 UR16, UPT, UPT, UR16, 0x1, URZ ;  /* 0x0000000110107890 */ /* 0x000fe2000fffe0ff */
[----:B------:R-:W-:Y:S02]  /*16680*/  LOP3.LUT R191, R2, 0x20, RZ, 0xfc, !PT ;  /* 0x0000002002bf7812 */ /* 0x000fe400078efcff */
[----:B------:R-:W-:Y:S01]  /*16690*/  SEL R126, RZ, 0x4, P4 ;  /* 0x00000004ff7e7807 */ /* 0x000fe20002000000 */
[----:B------:R-:W-:-:S03]  /*166a0*/  UISETP.GT.AND UP1, UPT, UR16, 0x2, UPT ;  /* 0x000000021000788c */ /* 0x000fc6000bf24270 */
[----:B------:R-:W-:Y:S01]  /*166b0*/  SEL R126, R126, RZ, !P3 ;  /* 0x000000ff7e7e7207 */ /* 0x000fe20005800000 */
[----:B------:R-:W-:-:S03]  /*166c0*/  USEL UR16, UR16, URZ, !UP1 ;  /* 0x000000ff10107287 */ /* 0x000fc6000c800000 */
[----:B------:R-:W-:Y:S01]  /*166d0*/  ISETP.NE.U32.AND P4, PT, R126, RZ, PT ;  /* 0x000000ff7e00720c */ /* 0x000fe20003f85070 */
[----:B------:R-:W-:Y:S01]  /*166e0*/  ULEA UR5, UR16, UR7, 0xf ;  /* 0x0000000710057291 */ /* 0x000fe2000f8e78ff */
[----:B------:R-:W-:-:S04]  /*166f0*/  IADD3 R126, P5, PT, R30, UR20, RZ ;  /* 0x000000141e7e7c10 */ /* 0x000fc8000ffbe0ff */
[----:B------:R-:W-:Y:S01]  /*16700*/  IADD3.X R127, PT, PT, R29, UR18, RZ, P5, !PT ;  /* 0x000000121d7f7c10 */ /* 0x000fe2000affe4ff */
[----:B-----5:R-:W-:-:S06]  /*16710*/  VIADD R190, R3, UR5 ;  /* 0x0000000503be7c36 */ /* 0x020fcc0008000000 */
[----:B------:R-:W-:Y:S01]  /*16720*/  @!PT LDS RZ, [RZ] ;  /* 0x00000000fffff984 */ /* 0x000fe20000000800 */
[----:B------:R-:W-:Y:S01]  /*16730*/  @!PT LDS RZ, [RZ] ;  /* 0x00000000fffff984 */ /* 0x000fe20000000800 */
[----:B------:R-:W-:Y:S01]  /*16740*/  @!PT LDS RZ, [RZ] ;  /* 0x00000000fffff984 */ /* 0x000fe20000000800 */
[----:B------:R1:W-:Y:S01]  /*16750*/  LDGSTS.E [R190+0x60000], desc[UR22][R126.64], P4 ;  /* 0x600000007ebe7fae */ /* 0x0003e2000a1a1016 */
[----:B------:R-:W-:Y:S02]  /*16760*/  ISETP.GE.AND P4, PT, R191, R124, PT ;  /* 0x0000007cbf00720c */ /* 0x000fe40003f86270 */
[----:B------:R-:W-:Y:S02]  /*16770*/  LOP3.LUT R191, R2, 0x40, RZ, 0xfc, !PT ;  /* 0x0000004002bf7812 */ /* 0x000fe400078efcff */
[----:B-1----:R-:W-:-:S04]  /*16780*/  SEL R126, RZ, 0x4, P4 ;  /* 0x00000004ff7e7807 */ /* 0x002fc80002000000 */
[----:B------:R-:W-:-:S04]  /*16790*/  SEL R126, R126, RZ, !P3 ;  /* 0x000000ff7e7e7207 */ /* 0x000fc80005800000 */
[----:B------:R-:W-:Y:S02]  /*167a0*/  ISETP.NE.U32.AND P4, PT, R126, RZ, PT ;  /* 0x000000ff7e00720c */ /* 0x000fe40003f85070 */
[----:B------:R-:W-:-:S04]  /*167b0*/  IADD3 R126, P5, PT, R14, UR20, RZ ;  /* 0x000000140e7e7c10 */ /* 0x000fc8000ffbe0ff */
[----:B------:R-:W-:-:S07]  /*167c0*/  IADD3.X R127, PT, PT, R13, UR18, RZ, P5, !PT ;  /* 0x000000120d7f7c10 */ /* 0x000fce000affe4ff */
        /* <DEDUP_REMOVED lines=19> */
[----:B-1----:R-:W-:Y:S02]  /*16900*/  SEL R126, RZ, 0x4, P4 ;  /* 0x00000004ff7e7807 */ /* 0x002fe40002000000 */
[----:B------:R-:W-:Y:S02]  /*16910*/  LOP3.LUT R190, R3, 0x10, RZ, 0x3c, !PT ;  /* 0x0000001003be7812 */ /* 0x000fe400078e3cff */
[----:B------:R-:W-:-:S03]  /*16920*/  SEL R126, R126, RZ, !P3 ;  /* 0x000000ff7e7e7207 */ /* 0x000fc60005800000 */
[----:B------:R-:W-:Y:S01]  /*16930*/  VIADD R190, R190, UR5 ;  /* 0x00000005bebe7c36 */ /* 0x000fe20008000000 */
        /* <DEDUP_REMOVED lines=196> */
[----:B------:R-:W-:Y:S02]  /*17580*/  IADD3.X R127, PT, PT, R86, UR18, RZ, P5, !PT ;  /* 0x00000012567f7c10 */ /* 0x000fe4000affe4ff */
[----:B------:R-:W-:Y:S02]  /*17590*/  ISETP.GE.AND P5, PT, R191, R124, PT ;  /* 0x0000007cbf00720c */ /* 0x000fe40003fa6270 */
[----:B------:R-:W-:-:S03]  /*175a0*/  LOP3.LUT R191, R3, 0x70, RZ, 0x3c, !PT ;  /* 0x0000007003bf7812 */ /* 0x000fc600078e3cff */
[----:B------:R1:W-:Y:S02]  /*175b0*/  LDGSTS.E [R190+0x66000], desc[UR22][R126.64], P4 ;  /* 0x660000007ebe7fae */ /* 0x0003e4000a1a1016 */
[C---:B-1----:R-:W-:Y:S01]  /*175c0*/  LOP3.LUT R127, R2.reuse, 0x1c, RZ, 0xfc, !PT ;  /* 0x0000001c027f7812 */ /* 0x042fe200078efcff */
[----:B------:R-:W-:Y:S01]  /*175d0*/  VIADD R190, R191, UR5 ;  /* 0x00000005bfbe7c36 */ /* 0x000fe20008000000 */
[----:B------:R-:W-:Y:S02]  /*175e0*/  LOP3.LUT R191, R2, 0x5c, RZ, 0xfc, !PT ;  /* 0x0000005c02bf7812 */ /* 0x000fe400078efcff */
[----:B------:R-:W-:-:S04]  /*175f0*/  ISETP.GE.AND P4, PT, R127, R124, PT ;  /* 0x0000007c7f00720c */ /* 0x000fc80003f86270 */
[----:B------:R-:W-:-:S04]  /*17600*/  SEL R126, RZ, 0x4, P4 ;  /* 0x00000004ff7e7807 */ /* 0x000fc80002000000 */
[----:B------:R-:W-:-:S04]  /*17610*/  SEL R126, R126, RZ, !P3 ;  /* 0x000000ff7e7e7207 */ /* 0x000fc80005800000 */
[----:B------:R-:W-:Y:S02]  /*17620*/  ISETP.NE.U32.AND P4, PT, R126, RZ, PT ;  /* 0x000000ff7e00720c */ /* 0x000fe40003f85070 */
[----:B------:R-:W-:-:S04]  /*17630*/  SEL R126, RZ, 0x4, P5 ;  /* 0x00000004ff7e7807 */ /* 0x000fc80002800000 */
[----:B------:R-:W-:-:S04]  /*17640*/  SEL R126, R126, RZ, !P3 ;  /* 0x000000ff7e7e7207 */ /* 0x000fc80005800000 */
[----:B------:R-:W-:Y:S02]  /*17650*/  ISETP.NE.U32.AND P5, PT, R126, RZ, PT ;  /* 0x000000ff7e00720c */ /* 0x000fe40003fa5070 */
[----:B------:R-:W-:-:S04]  /*17660*/  IADD3 R126, P6, PT, R16, UR20, RZ ;  /* 0x00000014107e7c10 */ /* 0x000fc8000ffde0ff */
[----:B------:R-:W-:-:S05]  /*17670*/  IADD3.X R127, PT, PT, R15, UR18, RZ, P6, !PT ;  /* 0x000000120f7f7c10 */ /* 0x000fca000b7fe4ff */
[----:B------:R1:W-:Y:S02]  /*17680*/  LDGSTS.E [R190+0x60000], desc[UR22][R126.64], P4 ;  /* 0x600000007ebe7fae */ /* 0x0003e4000a1a1016 */
[----:B-1----:R-:W-:-:S04]  /*17690*/  IADD3 R126, P4, PT, R117, UR20, RZ ;  /* 0x00000014757e7c10 */ /* 0x002fc8000ff9e0ff */
[----:B------:R-:W-:Y:S02]  /*176a0*/  IADD3.X R127, PT, PT, R116, UR18, RZ, P4, !PT ;  /* 0x00000012747f7c10 */ /* 0x000fe4000a7fe4ff */
[----:B------:R-:W-:Y:S02]  /*176b0*/  ISETP.GE.AND P4, PT, R191, R124, PT ;  /* 0x0000007cbf00720c */ /* 0x000fe40003f86270 */
[----:B------:R-:W-:Y:S01]  /*176c0*/  LOP3.LUT R191, R2, 0x7c, RZ, 0xfc, !PT ;  /* 0x0000007c02bf7812 */ /* 0x000fe200078efcff */
[----:B------:R1:W-:Y:S02]  /*176d0*/  LDGSTS.E [R190+0x62000], desc[UR22][R126.64], P5 ;  /* 0x620000007ebe7fae */ /* 0x0003e4000a9a1016 */
[----:B-1----:R-:W-:-:S04]  /*176e0*/  SEL R126, RZ, 0x4, P4 ;  /* 0x00000004ff7e7807 */ /* 0x002fc80002000000 */
[----:B------:R-:W-:-:S04]  /*176f0*/  SEL R126, R126, RZ, !P3 ;  /* 0x000000ff7e7e7207 */ /* 0x000fc80005800000 */
[----:B------:R-:W-:Y:S02]  /*17700*/  ISETP.NE.U32.AND P4, PT, R126, RZ, PT ;  /* 0x000000ff7e00720c */ /* 0x000fe40003f85070 */
[----:B------:R-:W-:-:S04]  /*17710*/  IADD3 R126, P5, PT, R101, UR20, RZ ;  /* 0x00000014657e7c10 */ /* 0x000fc8000ffbe0ff */
[----:B------:R-:W-:-:S07]  /*17720*/  IADD3.X R127, PT, PT, R100, UR18, RZ, P5, !PT ;  /* 0x00000012647f7c10 */ /* 0x000fce000affe4ff */
[----:B------:R1:W-:Y:S01]  /*17730*/  LDGSTS.E [R190+0x64000], desc[UR22][R126.64], P4 ;  /* 0x640000007ebe7fae */ /* 0x0003e2000a1a1016 */
[----:B------:R-:W-:Y:S02]  /*17740*/  ISETP.GE.AND P4, PT, R191, R124, PT ;  /* 0x0000007cbf00720c */ /* 0x000fe40003f86270 */
[----:B------:R-:W2:Y:S02]  /*17750*/  S2R R191, SR_TID.X ;  /* 0x0000000000bf7919 */ /* 0x000ea40000002100 */
[----:B-1----:R-:W-:-:S04]  /*17760*/  SEL R126, RZ, 0x4, P4 ;  /* 0x00000004ff7e7807 */ /* 0x002fc80002000000 */
[----:B------:R-:W-:-:S04]  /*17770*/  SEL R126, R126, RZ, !P3 ;  /* 0x000000ff7e7e7207 */ /* 0x000fc80005800000 */
[----:B------:R-:W-:Y:S02]  /*17780*/  ISETP.NE.U32.AND P4, PT, R126, RZ, PT ;  /* 0x000000ff7e00720c */ /* 0x000fe40003f85070 */
[----:B------:R-:W-:-:S04]  /*17790*/  IADD3 R126, P5, PT, R85, UR20, RZ ;  /* 0x00000014557e7c10 */ /* 0x000fc8000ffbe0ff */
[----:B------:R-:W-:-:S07]  /*177a0*/  IADD3.X R127, PT, PT, R84, UR18, RZ, P5, !PT ;  /* 0x00000012547f7c10 */ /* 0x000fce000affe4ff */
[----:B------:R1:W-:Y:S01]  /*177b0*/  LDGSTS.E [R190+0x66000], desc[UR22][R126.64], P4 ;  /* 0x660000007ebe7fae */ /* 0x0003e2000a1a1016 */
[----:B--2---:R-:W-:Y:S01]  /*177c0*/  LOP3.LUT R191, R191, 0x7f, RZ, 0xc0, !PT ;  /* 0x0000007fbfbf7812 */ /* 0x004fe200078ec0ff */
[----:B------:R-:W-:Y:S02]  /*177d0*/  ULEA UR5, UR16, UR7, 0x11 ;  /* 0x0000000710057291 */ /* 0x000fe4000f8e88ff */
[----:B------:R-:W0:Y:S01]  /*177e0*/  LDGDEPBAR ;  /* 0x00000000000079af */ /* 0x000e220000000000 */
[----:B------:R-:W-:-:S03]  /*177f0*/  ISETP.GE.AND P4, PT, R191, R124, PT ;  /* 0x0000007cbf00720c */ /* 0x000fc60003f86270 */
[----:B------:R-:W2:Y:S01]  /*17800*/  LDL R191, [R1+0x58] ;  /* 0x0000580001bf7983 */ /* 0x000ea20000100800 */
[----:B-1----:R-:W-:Y:S01]  /*17810*/  SEL R126, RZ, 0x4, P4 ;  /* 0x00000004ff7e7807 */ /* 0x002fe20002000000 */
[----:B------:R-:W-:-:S03]  /*17820*/  VIADD R190, R4, UR5 ;  /* 0x0000000504be7c36 */ /* 0x000fc60008000000 */
[----:B------:R-:W-:-:S04]  /*17830*/  SEL R126, R126, RZ, !P3 ;  /* 0x000000ff7e7e7207 */ /* 0x000fc80005800000 */
[----:B------:R-:W-:Y:S02]  /*17840*/  ISETP.NE.U32.AND P3, PT, R126, RZ, PT ;  /* 0x000000ff7e00720c */ /* 0x000fe40003f65070 */
[----:B------:R-:W-:-:S04]  /*17850*/  IADD3 R126, P4, PT, R6, UR19, RZ ;  /* 0x00000013067e7c10 */ /* 0x000fc8000ff9e0ff */
[----:B------:R-:W-:-:S07]  /*17860*/  IADD3.X R127, PT, PT, R5, UR17, RZ, P4, !PT ;  /* 0x00000011057f7c10 */ /* 0x000fce000a7fe4ff */
[----:B------:R1:W-:Y:S02]  /*17870*/  LDGSTS.E [R190], desc[UR22][R126.64], P3 ;  /* 0x000000007ebe7fae */ /* 0x0003e400099a1016 */
[----:B-1----:R-:W-:-:S04]  /*17880*/  IADD3 R126, P4, PT, R77, UR19, RZ ;  /* 0x000000134d7e7c10 */ /* 0x002fc8000ff9e0ff */
[----:B------:R-:W-:-:S05]  /*17890*/  IADD3.X R127, PT, PT, R76, UR17, RZ, P4, !PT ;  /* 0x000000114c7f7c10 */ /* 0x000fca000a7fe4ff */
[----:B------:R1:W-:Y:S02]  /*178a0*/  LDGSTS.E [R190+0x400], desc[UR22][R126.64], P3 ;  /* 0x004000007ebe7fae */ /* 0x0003e400099a1016 */
        /* <DEDUP_REMOVED lines=62> */
[----:B------:R1:W-:Y:S04]  /*17c90*/  LDGSTS.E [R190+0x5800], desc[UR22][R126.64], P3 ;  /* 0x058000007ebe7fae */ /* 0x0003e800099a1016 */
[----:B------:R-:W1:Y:S02]  /*17ca0*/  LDL R127, [R1+0x14] ;  /* 0x00001400017f7983 */ /* 0x000e640000100800 */
[----:B-1----:R-:W-:Y:S02]  /*17cb0*/  IADD3 R126, P4, PT, R127, UR19, RZ ;  /* 0x000000137f7e7c10 */ /* 0x002fe4000ff9e0ff */
[----:B------:R-:W3:Y:S02]  /*17cc0*/  LDL R127, [R1+0x18] ;  /* 0x00001800017f7983 */ /* 0x000ee40000100800 */
[----:B---3--:R-:W-:-:S05]  /*17cd0*/  IADD3.X R127, PT, PT, R127, UR17, RZ, P4, !PT ;  /* 0x000000117f7f7c10 */ /* 0x008fca000a7fe4ff */
[----:B------:R1:W-:Y:S04]  /*17ce0*/  LDGSTS.E [R190+0x5c00], desc[UR22][R126.64], P3 ;  /* 0x05c000007ebe7fae */ /* 0x0003e800099a1016 */
[----:B------:R-:W1:Y:S02]  /*17cf0*/  LDL R127, [R1+0x34] ;  /* 0x00003400017f7983 */ /* 0x000e640000100800 */
[----:B-1----:R-:W-:Y:S02]  /*17d00*/  IADD3 R126, P4, PT, R127, UR19, RZ ;  /* 0x000000137f7e7c10 */ /* 0x002fe4000ff9e0ff */
[----:B------:R-:W3:Y:S02]  /*17d10*/  LDL R127, [R1+0x38] ;  /* 0x00003800017f7983 */ /* 0x000ee40000100800 */
[----:B---3--:R-:W-:-:S05]  /*17d20*/  IADD3.X R127, PT, PT, R127, UR17, RZ, P4, !PT ;  /* 0x000000117f7f7c10 */ /* 0x008fca000a7fe4ff */
[----:B------:R1:W-:Y:S04]  /*17d30*/  LDGSTS.E [R190+0x6000], desc[UR22][R126.64], P3 ;  /* 0x060000007ebe7fae */ /* 0x0003e800099a1016 */
[----:B------:R-:W1:Y:S02]  /*17d40*/  LDL R127, [R1+0x54] ;  /* 0x00005400017f7983 */ /* 0x000e640000100800 */
[----:B-1----:R-:W-:-:S04]  /*17d50*/  IADD3 R126, P4, PT, R127, UR19, RZ ;  /* 0x000000137f7e7c10 */ /* 0x002fc8000ff9e0ff */
[----:B--2---:R-:W-:Y:S02]  /*17d60*/  IADD3.X R127, PT, PT, R191, UR17, RZ, P4, !PT ;  /* 0x00000011bf7f7c10 */ /* 0x004fe4000a7fe4ff */
[----:B------:R-:W2:Y:S04]  /*17d70*/  LDL R191, [R1+0x118] ;  /* 0x0001180001bf7983 */ /* 0x000ea80000100800 */
[----:B------:R1:W-:Y:S04]  /*17d80*/  LDGSTS.E [R190+0x6400], desc[UR22][R126.64], P3 ;  /* 0x064000007ebe7fae */ /* 0x0003e800099a1016 */
[----:B------:R-:W1:Y:S02]  /*17d90*/  LDL R127, [R1+0x74] ;  /* 0x00007400017f7983 */ /* 0x000e640000100800 */
[----:B-1----:R-:W-:-:S02]  /*17da0*/  IADD3 R126, P4, PT, R127, UR19, RZ ;  /* 0x000000137f7e7c10 */ /* 0x002fc4000ff9e0ff */
        /* <DEDUP_REMOVED lines=26> */
[----:B------:R-:W-:-:S03]  /*17f50*/  LOP3.LUT R191, R4, 0x20, RZ, 0x3c, !PT ;  /* 0x0000002004bf7812 */ /* 0x000fc600078e3cff */
[----:B------:R1:W-:Y:S02]  /*17f60*/  LDGSTS.E [R190+0x7c00], desc[UR22][R126.64], P3 ;  /* 0x07c000007ebe7fae */ /* 0x0003e400099a1016 */
[----:B------:R-:W-:Y:S01]  /*17f70*/  VIADD R191, R191, UR5 ;  /* 0x00000005bfbf7c36 */ /* 0x000fe20008000000 */
[----:B-1----:R-:W-:Y:S01]  /*17f80*/  IADD3 R126, P4, PT, R83, UR19, RZ ;  /* 0x00000013537e7c10 */ /* 0x002fe2000ff9e0ff */
[----:B------:R-:W2:Y:S03]  /*17f90*/  LDL R190, [R1+0x60] ;  /* 0x0000600001be7983 */ /* 0x000ea60000100800 */
        /* <DEDUP_REMOVED lines=65> */
[----:B------:R-:W3:Y:S01]  /*183b0*/  LDL R127, [R1] ;  /* 0x00000000017f7983 */ /* 0x000ee20000100800 */
[----:B-1----:R-:W-:-:S04]  /*183c0*/  IADD3 R126, P4, PT, R252, UR19, RZ ;  /* 0x00000013fc7e7c10 */ /* 0x002fc8000ff9e0ff */
        /* <DEDUP_REMOVED lines=280> */
[----:B------:R-:W3:Y:S01]  /*19550*/  LDL R127, [R1+0x130] ;  /* 0x00013000017f7983 */ /* 0x000ee20000100800 */
[----:B------:R-:W-:Y:S02]  /*19560*/  UIADD3 UR6, UPT, UPT, UR6, 0x1, URZ ;  /* 0x0000000106067890 */ /* 0x000fe4000fffe0ff */
[----:B------:R-:W-:-:S04]  /*19570*/  UIADD3 UR15, UPT, UPT, UR15, 0x1, URZ ;  /* 0x000000010f0f7890 */ /* 0x000fc8000fffe0ff */
[----:B------:R-:W-:Y:S02]  /*19580*/  UISETP.GT.AND UP1, UPT, UR15, 0x1, UPT ;  /* 0x000000010f00788c */ /* 0x000fe4000bf24270 */
[----:B------:R-:W-:Y:S02]  /*19590*/  UIADD3 UR19, UP2, UPT, UR19, UR12, URZ ;  /* 0x0000000c13137290 */ /* 0x000fe4000ff5e0ff */
[----:B------:R-:W-:Y:S02]  /*195a0*/  UIADD3 UR20, UP3, UPT, UR20, UR10, URZ ;  /* 0x0000000a14147290 */ /* 0x000fe4000ff7e0ff */
[----:B------:R-:W-:Y:S02]  /*195b0*/  USEL UR5, URZ, 0x1, !UP1 ;  /* 0x00000001ff057887 */ /* 0x000fe4000c800000 */
[----:B------:R-:W-:Y:S02]  /*195c0*/  UIADD3.X UR18, UPT, UPT, UR18, UR11, URZ, UP3, !UPT ;  /* 0x0000000b12127290 */ /* 0x000fe40009ffe4ff */
[----:B------:R-:W-:-:S02]  /*195d0*/  USEL UR15, UR15, URZ, !UP1 ;  /* 0x000000ff0f0f7287 */ /* 0x000fc4000c800000 */
[----:B------:R-:W-:Y:S01]  /*195e0*/  ULOP3.LUT UR5, UR21, UR5, URZ, 0x3c, !UPT ;  /* 0x0000000515057292 */ /* 0x000fe2000f8e3cff */
[----:B------:R-:W-:Y:S01]  /*195f0*/  UMOV UR14, UR9 ;  /* 0x00000009000e7c82 */ /* 0x000fe20008000000 */
[----:B------:R-:W-:Y:S01]  /*19600*/  VIADD R124, R124, 0xffffff80 ;  /* 0xffffff807c7c7836 */ /* 0x000fe20000000000 */
[----:B---3--:R-:W-:-:S05]  /*19610*/  IADD3.X R127, PT, PT, R127, UR17, RZ, P4, !PT ;  /* 0x000000117f7f7c10 */ /* 0x008fca000a7fe4ff */
[----:B------:R1:W-:Y:S01]  /*19620*/  LDGSTS.E [R191+0x7f00], desc[UR22][R126.64], P3 ;  /* 0x07f000007ebf7fae */ /* 0x0003e200099a1016 */
[----:B--2---:R-:W-:Y:S01]  /*19630*/  ISETP.NE.U32.AND P3, PT, R190, UR6, PT ;  /* 0x00000006be007c0c */ /* 0x004fe2000bf65070 */
[----:B------:R-:W-:Y:S02]  /*19640*/  UIADD3.X UR17, UPT, UPT, UR17, UR13, URZ, UP2, !UPT ;  /* 0x0000000d11117290 */ /* 0x000fe400097fe4ff */
[----:B------:R-:W0:Y:S01]  /*19650*/  LDGDEPBAR ;  /* 0x00000000000079af */ /* 0x000e220000000000 */
[----:B-1----:R-:W-:-:S09]  /*19660*/  IMAD.U32 R126, RZ, RZ, UR21 ;  /* 0x00000015ff7e7e24 */ /* 0x002fd2000f8e00ff */
[----:B------:R-:W-:Y:S05]  /*19670*/  @P3 BRA `(.L_x_10) ;  /* 0xffffffc400d83947 */ /* 0x000fea000383ffff */
.L_x_7:
[----:B------:R-:W-:Y:S05]  /*19680*/  @!P2 BRA `(.L_x_11) ;  /* 0x000000000010a947 */ /* 0x000fea0003800000 */
[----:B------:R-:W-:-:S06]  /*19690*/  USHF.L.U32 UR21, UR21, 0x1f, URZ ;  /* 0x0000001f15157899 */ /* 0x000fcc00080006ff */
[----:B-----5:R-:W-:-:S04]  /*196a0*/  IMAD.U32 R3, RZ, RZ, UR21 ;  /* 0x00000015ff037e24 */ /* 0x020fc8000f8e00ff */
[----:B------:R-:W1:Y:S02]  /*196b0*/  SYNCS.PHASECHK.TRANS64.TRYWAIT P1, [UR9], R3 ;  /* 0x00000003ff0075a7 */ /* 0x000e640008021109 */
[----:B-1----:R-:W-:Y:S05]  /*196c0*/  @!P1 BRA `(.L_x_12) ;  /* 0x0000002000c89947 */ /* 0x002fea0003800000 */
.L_x_11:
[----:B------:R-:W2:Y:S01]  /*196d0*/  LDL.LU R4, [R1+0x550] ;  /* 0x0005500001047983 */ /* 0x000ea20000300800 */
[----:B------:R-:W-:-:S04]  /*196e0*/  DEPBAR.LE SB0, 0x0 ;  /* 0x000080000000791a */ /* 0x000fc80000000000 */
[----:B------:R-:W3:Y:S01]  /*196f0*/  LDL.LU R88, [R1+0x4cc] ;  /* 0x0004cc0001587983 */ /* 0x000ee20000300800 */
[----:B------:R-:W1:Y:S01]  /*19700*/  LDCU.128 UR12, c[0x0][0x390] ;  /* 0x00007200ff0c77ac */ /* 0x000e620008000c00 */
[----:B------:R-:W4:Y:S01]  /*19710*/  S2R R70, SR_TID.X ;  /* 0x0000000000467919 */ /* 0x000f220000002100 */
[----:B------:R-:W-:Y:S06]  /*19720*/  BAR.SYNC.DEFER_BLOCKING 0x0 ;  /* 0x0000000000007b1d */ /* 0x000fec0000010000 */
[----:B------:R-:W1:Y:S02]  /*19730*/  @!P0 SYNCS.CCTL.IV [UR7+0x78000] ;  /* 0x07800000ff0089b1 */ /* 0x000e640008000007 */
[----:B-1----:R-:W-:Y:S01]  /*19740*/  BAR.SYNC.DEFER_BLOCKING 0x0 ;  /* 0x0000000000007b1d */ /* 0x002fe20000010000 */
[C---:B----45:R-:W-:Y:S01]  /*19750*/  IMAD.SHL.U32 R3, R70.reuse, 0x100, RZ ;  /* 0x0000010046037824 */ /* 0x070fe200078e00ff */
[----:B------:R-:W-:-:S04]  /*19760*/  LOP3.LUT R68, R70, 0x80, RZ, 0xc0, !PT ;  /* 0x0000008046447812 */ /* 0x000fc800078ec0ff */
[----:B------:R-:W-:Y:S01]  /*19770*/  LOP3.LUT R69, R3, 0x1000, RZ, 0xc0, !PT ;  /* 0x0000100003457812 */ /* 0x000fe200078ec0ff */
[----:B------:R-:W-:-:S04]  /*19780*/  IMAD.SHL.U32 R3, R70, 0x10, RZ ;  /* 0x0000001046037824 */ /* 0x000fc800078e00ff */
[----:B------:R-:W-:Y:S01]  /*19790*/  VIADD R71, R69, UR7 ;  /* 0x0000000745477c36 */ /* 0x000fe20008000000 */
[----:B------:R-:W-:-:S03]  /*197a0*/  LOP3.LUT R69, R3, 0xf0, RZ, 0xc0, !PT ;  /* 0x000000f003457812 */ /* 0x000fc600078ec0ff */
[----:B------:R-:W-:Y:S01]  /*197b0*/  IMAD R68, R68, 0x40, R71 ;  /* 0x0000004044447824 */ /* 0x000fe200078e0247 */
[----:B------:R-:W-:-:S03]  /*197c0*/  LOP3.LUT R71, R70, 0x60, RZ, 0xc0, !PT ;  /* 0x0000006046477812 */ /* 0x000fc600078ec0ff */
[----:B------:R-:W-:Y:S01]  /*197d0*/  IMAD.IADD R68, R69, 0x1, R68 ;  /* 0x0000000145447824 */ /* 0x000fe200078e0244 */
[----:B------:R-:W1:Y:S03]  /*197e0*/  @!P0 SYNCS.CCTL.IV [UR7+0x78008] ;  /* 0x07800800ff0089b1 */ /* 0x000e660008000007 */
[----:B------:R-:W-:Y:S01]  /*197f0*/  IMAD R70, R71, 0x8, R68 ;  /* 0x0000000847467824 */ /* 0x000fe200078e0244 */
[----:B------:R-:W-:Y:S01]  /*19800*/  LOP3.LUT R69, R3, 0xff0, RZ, 0xc0, !PT ;  /* 0x00000ff003457812 */ /* 0x000fe200078ec0ff */
[----:B------:R-:W4:Y:S01]  /*19810*/  LDC R68, c[0x0][0x3b8] ;  /* 0x0000ee00ff447b82 */ /* 0x000f220000000800 */
[----:B--2---:R-:W-:-:S13]  /*19820*/  R2UR UR4, R4 ;  /* 0x00000000040472ca */ /* 0x004fda00000e0000 */
[----:B------:R-:W-:Y:S01]  /*19830*/  LDTM.16dp32bit_t0_t15.x64 R4, tmem[UR4] ;  /* 0x00000004000479ee */ /* 0x000fe20008b00000 */
[----:B------:R-:W2:Y:S01]  /*19840*/  LDTM.16dp32bit_t16_t31.x64 R4, tmem[UR4+0x40] ;  /* 0x00004004000479ee */ /* 0x000ea20008b20000 */
[----:B------:R-:W-:Y:S01]  /*19850*/  NOP ;  /* 0x0000000000007918 */ /* 0x000fe20000000000 */
[----:B------:R-:W3:Y:S01]  /*19860*/  LDCU UR4, c[0x0][0x3b4] ;  /* 0x00007680ff0477ac */ /* 0x000ee20008000800 */
[----:B--2---:R-:W-:Y:S02]  /*19870*/  IMAD.MOV.U32 R75, RZ, RZ, R16 ;  /* 0x000000ffff4b7224 */ /* 0x004fe400078e0010 */
[----:B------:R-:W-:Y:S02]  /*19880*/  IMAD.MOV.U32 R79, RZ, RZ, R17 ;  /* 0x000000ffff4f7224 */ /* 0x000fe400078e0011 */
[----:B------:R-:W-:Y:S02]  /*19890*/  IMAD.MOV.U32 R83, RZ, RZ, R18 ;  /* 0x000000ffff537224 */ /* 0x000fe400078e0012 */
[----:B------:R-:W-:-:S02]  /*198a0*/  IMAD.MOV.U32 R72, RZ, RZ, R4 ;  /* 0x000000ffff487224 */ /* 0x000fc400078e0004 */
[----:B------:R-:W-:Y:S02]  /*198b0*/  IMAD.MOV.U32 R73, RZ, RZ, R8 ;  /* 0x000000ffff497224 */ /* 0x000fe400078e0008 */
[----:B------:R-:W-:Y:S02]  /*198c0*/  IMAD.MOV.U32 R74, RZ, RZ, R12 ;  /* 0x000000ffff4a7224 */ /* 0x000fe400078e000c */
[----:B------:R-:W-:Y:S02]  /*198d0*/  IMAD.MOV.U32 R76, RZ, RZ, R5 ;  /* 0x000000ffff4c7224 */ /* 0x000fe400078e0005 */
[----:B------:R-:W-:Y:S02]  /*198e0*/  IMAD.MOV.U32 R77, RZ, RZ, R9 ;  /* 0x000000ffff4d7224 */ /* 0x000fe400078e0009 */
[----:B------:R-:W-:Y:S02]  /*198f0*/  IMAD.MOV.U32 R78, RZ, RZ, R13 ;  /* 0x000000ffff4e7224 */ /* 0x000fe400078e000d */
[----:B------:R-:W-:-:S02]  /*19900*/  IMAD.MOV.U32 R80, RZ, RZ, R6 ;  /* 0x000000ffff507224 */ /* 0x000fc400078e0006 */
[----:B------:R-:W-:Y:S02]  /*19910*/  IMAD.MOV.U32 R81, RZ, RZ, R10 ;  /* 0x000000ffff517224 */ /* 0x000fe400078e000a */
[----:B------:R-:W-:Y:S02]  /*19920*/  IMAD.MOV.U32 R82, RZ, RZ, R14 ;  /* 0x000000ffff527224 */ /* 0x000fe400078e000e */
[----:B------:R-:W-:Y:S02]  /*19930*/  IMAD.MOV.U32 R16, RZ, RZ, R7 ;  /* 0x000000ffff107224 */ /* 0x000fe400078e0007 */
[----:B------:R-:W-:Y:S02]  /*19940*/  IMAD.MOV.U32 R17, RZ, RZ, R11 ;  /* 0x000000ffff117224 */ /* 0x000fe400078e000b */
[----:B------:R-:W-:Y:S01]  /*19950*/  IMAD.MOV.U32 R18, RZ, RZ, R15 ;  /* 0x000000ffff127224 */ /* 0x000fe200078e000f */
[----:B-1----:R-:W-:Y:S04]  /*19960*/  STS.128 [R70], R72 ;  /* 0x0000004846007388 */ /* 0x002fe80000000c00 */
[----:B------:R1:W-:Y:S04]  /*19970*/  STS.128 [R70+0x400], R76 ;  /* 0x0004004c46007388 */ /* 0x0003e80000000c00 */
[----:B------:R-:W-:Y:S04]  /*19980*/  STS.128 [R70+0x800], R80 ;  /* 0x0008005046007388 */ /* 0x000fe80000000c00 */
[----:B------:R2:W-:Y:S01]  /*19990*/  STS.128 [R70+0xc00], R16 ;  /* 0x000c001046007388 */ /* 0x0005e20000000c00 */
[----:B------:R-:W-:Y:S01]  /*199a0*/  BAR.SYNC.DEFER_BLOCKING 0x0 ;  /* 0x0000000000007b1d */ /* 0x000fe20000010000 */
[----:B------:R-:W-:-:S02]  /*199b0*/  IMAD.MOV.U32 R15, RZ, RZ, R32 ;  /* 0x000000ffff0f7224 */ /* 0x000fc400078e0020 */
[----:B------:R-:W-:Y:S02]  /*199c0*/  IMAD.MOV.U32 R87, RZ, RZ, R33 ;  /* 0x000000ffff577224 */ /* 0x000fe400078e0021 */
[----:B-1----:R-:W-:Y:S02]  /*199d0*/  IMAD.MOV.U32 R79, RZ, RZ, R34 ;  /* 0x000000ffff4f7224 */ /* 0x002fe400078e0022 */
[----:B--2---:R-:W-:Y:S01]  /*199e0*/  IMAD.MOV.U32 R19, RZ, RZ, R35 ;  /* 0x000000ffff137224 */ /* 0x004fe200078e0023 */
[----:B------:R-:W1:Y:S04]  /*199f0*/  LDS.128 R72, [R69+UR7] ;  /* 0x0000000745487984 */ /* 0x000e680008000c00 */
[----:B------:R-:W-:Y:S04]  /*19a00*/  LDS.128 R32, [R69+UR7+0x1000] ;  /* 0x0010000745207984 */ /* 0x000fe80008000c00 */
[----:B------:R-:W-:Y:S04]  /*19a10*/  LDS.128 R8, [R69+UR7+0x2000] ;  /* 0x0020000745087984 */ /* 0x000fe80008000c00 */
[----:B------:R-:W-:Y:S01]  /*19a20*/  LDS.128 R4, [R3+UR7+0x3000] ;  /* 0x0030000703047984 */ /* 0x000fe20008000c00 */
[----:B------:R-:W-:-:S02]  /*19a30*/  IMAD.MOV.U32 R12, RZ, RZ, R20 ;  /* 0x000000ffff0c7224 */ /* 0x000fc400078e0014 */
[----:B------:R-:W-:Y:S02]  /*19a40*/  IMAD.MOV.U32 R13, RZ, RZ, R24 ;  /* 0x000000ffff0d7224 */ /* 0x000fe400078e0018 */
[----:B------:R-:W-:Y:S01]  /*19a50*/  IMAD.MOV.U32 R14, RZ, RZ, R28 ;  /* 0x000000ffff0e7224 */ /* 0x000fe200078e001c */
[----:B------:R-:W-:Y:S01]  /*19a60*/  BAR.SYNC.DEFER_BLOCKING 0x0 ;  /* 0x0000000000007b1d */ /* 0x000fe20000010000 */
        /* <DEDUP_REMOVED lines=9> */
[----:B------:R-:W-:Y:S04]  /*19b00*/  STS.128 [R70], R12 ;  /* 0x0000000c46007388 */ /* 0x000fe80000000c00 */
[----:B------:R2:W-:Y:S04]  /*19b10*/  STS.128 [R70+0x400], R84 ;  /* 0x0004005446007388 */ /* 0x0005e80000000c00 */
[----:B------:R-:W-:Y:S04]  /*19b20*/  STS.128 [R70+0x800], R76 ;  /* 0x0008004c46007388 */ /* 0x000fe80000000c00 */
[----:B------:R-:W-:Y:S01]  /*19b30*/  STS.128 [R70+0xc00], R16 ;  /* 0x000c001046007388 */ /* 0x000fe20000000c00 */
[----:B------:R-:W-:Y:S01]  /*19b40*/  BAR.SYNC.DEFER_BLOCKING 0x0 ;  /* 0x0000000000007b1d */ /* 0x000fe20000010000 */
[----:B------:R-:W-:-:S02]  /*19b50*/  IMAD.MOV.U32 R20, RZ, RZ, R36 ;  /* 0x000000ffff147224 */ /* 0x000fc400078e0024 */
[----:B------:R-:W-:Y:S02]  /*19b60*/  IMAD.MOV.U32 R24, RZ, RZ, R37 ;  /* 0x000000ffff187224 */ /* 0x000fe400078e0025 */
[----:B------:R-:W-:Y:S02]  /*19b70*/  IMAD.MOV.U32 R28, RZ, RZ, R38 ;  /* 0x000000ffff1c7224 */ /* 0x000fe400078e0026 */
[----:B------:R-:W-:Y:S01]  /*19b80*/  IMAD.MOV.U32 R80, RZ, RZ, R39 ;  /* 0x000000ffff507224 */ /* 0x000fe200078e0027 */
        /* <DEDUP_REMOVED lines=18> */
[----:B------:R-:W-:Y:S04]  /*19cb0*/  STS.128 [R70+0x400], R24 ;  /* 0x0004001846007388 */ /* 0x000fe80000000c00 */
[----:B------:R-:W-:Y:S04]  /*19cc0*/  STS.128 [R70+0x800], R28 ;  /* 0x0008001c46007388 */ /* 0x000fe80000000c00 */
[----:B------:R1:W-:Y:S01]  /*19cd0*/  STS.128 [R70+0xc00], R80 ;  /* 0x000c005046007388 */ /* 0x0003e20000000c00 */
[----:B------:R-:W-:Y:S01]  /*19ce0*/  BAR.SYNC.DEFER_BLOCKING 0x0 ;  /* 0x0000000000007b1d */ /* 0x000fe20000010000 */
[----:B--2---:R-:W-:-:S02]  /*19cf0*/  IMAD.MOV.U32 R84, RZ, RZ, R52 ;  /* 0x000000ffff547224 */ /* 0x004fc400078e0034 */
[----:B------:R-:W-:-:S03]  /*19d00*/  IMAD.MOV.U32 R85, RZ, RZ, R56 ;  /* 0x000000ffff557224 */ /* 0x000fc600078e0038 */
[----:B------:R-:W2:Y:S04]  /*19d10*/  LDS.128 R44, [R69+UR7] ;  /* 0x00000007452c7984 */ /* 0x000ea80008000c00 */
[----:B------:R-:W-:Y:S04]  /*19d20*/  LDS.128 R28, [R69+UR7+0x1000] ;  /* 0x00100007451c7984 */ /* 0x000fe80008000c00 */
[----:B------:R-:W-:Y:S04]  /*19d30*/  LDS.128 R24, [R69+UR7+0x2000] ;  /* 0x0020000745187984 */ /* 0x000fe80008000c00 */
[----:B------:R-:W-:Y:S01]  /*19d40*/  LDS.128 R20, [R3+UR7+0x3000] ;  /* 0x0030000703147984 */ /* 0x000fe20008000c00 */
[----:B------:R-:W-:-:S02]  /*19d50*/  IMAD.MOV.U32 R86, RZ, RZ, R60 ;  /* 0x000000ffff567224 */ /* 0x000fc400078e003c */
[----:B------:R-:W-:Y:S01]  /*19d60*/  IMAD.MOV.U32 R87, RZ, RZ, R64 ;  /* 0x000000ffff577224 */ /* 0x000fe200078e0040 */
[----:B------:R-:W-:Y:S01]  /*19d70*/  BAR.SYNC.DEFER_BLOCKING 0x0 ;  /* 0x0000000000007b1d */ /* 0x000fe20000010000 */
[----:B-1----:R-:W-:Y:S02]  /*19d80*/  IMAD.MOV.U32 R83, RZ, RZ, R65 ;  /* 0x000000ffff537224 */ /* 0x002fe400078e0041 */
[----:B------:R-:W-:Y:S02]  /*19d90*/  IMAD.MOV.U32 R80, RZ, RZ, R53 ;  /* 0x000000ffff507224 */ /* 0x000fe400078e0035 */
[----:B------:R-:W-:Y:S02]  /*19da0*/  IMAD.MOV.U32 R81, RZ, RZ, R57 ;  /* 0x000000ffff517224 */ /* 0x000fe400078e0039 */
[----:B------:R-:W-:Y:S02]  /*19db0*/  IMAD.MOV.U32 R82, RZ, RZ, R61 ;  /* 0x000000ffff527224 */ /* 0x000fe400078e003d */
[----:B------:R-:W-:-:S02]  /*19dc0*/  IMAD.MOV.U32 R64, RZ, RZ, R55 ;  /* 0x000000ffff407224 */ /* 0x000fc400078e0037 */
[----:B------:R-:W-:Y:S01]  /*19dd0*/  IMAD.MOV.U32 R65, RZ, RZ, R59 ;  /* 0x000000ffff417224 */ /* 0x000fe200078e003b */
[----:B------:R1:W-:Y:S04]  /*19de0*/  STS.128 [R70], R84 ;  /* 0x0000005446007388 */ /* 0x0003e80000000c00 */
[----:B------:R-:W-:Y:S01]  /*19df0*/  STS.128 [R70+0x400], R80 ;  /* 0x0004005046007388 */ /* 0x000fe20000000c00 */
[----:B-1----:R-:W-:Y:S02]  /*19e00*/  IMAD.MOV.U32 R87, RZ, RZ, R66 ;  /* 0x000000ffff577224 */ /* 0x002fe400078e0042 */
[----:B------:R-:W-:Y:S02]  /*19e10*/  IMAD.MOV.U32 R84, RZ, RZ, R54 ;  /* 0x000000ffff547224 */ /* 0x000fe400078e0036 */
[----:B------:R-:W-:-:S02]  /*19e20*/  IMAD.MOV.U32 R85, RZ, RZ, R58 ;  /* 0x000000ffff557224 */ /* 0x000fc400078e003a */
[----:B------:R-:W-:Y:S02]  /*19e30*/  IMAD.MOV.U32 R86, RZ, RZ, R62 ;  /* 0x000000ffff567224 */ /* 0x000fe400078e003e */
[----:B------:R-:W-:-:S03]  /*19e40*/  IMAD.MOV.U32 R66, RZ, RZ, R63 ;  /* 0x000000ffff427224 */ /* 0x000fc600078e003f */
[----:B------:R-:W-:Y:S04]  /*19e50*/  STS.128 [R70+0x800], R84 ;  /* 0x0008005446007388 */ /* 0x000fe80000000c00 */
[----:B------:R-:W-:Y:S01]  /*19e60*/  STS.128 [R70+0xc00], R64 ;  /* 0x000c004046007388 */ /* 0x000fe20000000c00 */
[----:B------:R-:W-:Y:S01]  /*19e70*/  LOP3.LUT R43, R0, R2, RZ, 0xfc, !PT ;  /* 0x00000002002b7212 */ /* 0x000fe200078efcff */
[----:B---3--:R-:W-:Y:S01]  /*19e80*/  IMAD R40, R88, UR4, RZ ;  /* 0x0000000458287c24 */ /* 0x008fe2000f8e02ff */
[----:B------:R-:W-:Y:S02]  /*19e90*/  LOP3.LUT R51, R0, 0x4, R2, 0xfe, !PT ;  /* 0x0000000400337812 */ /* 0x000fe400078efe02 */
[----:B------:R-:W-:Y:S01]  /*19ea0*/  ISETP.GE.AND P0, PT, R88, UR14, PT ;  /* 0x0000000e58007c0c */ /* 0x000fe2000bf06270 */
[----:B----4-:R-:W-:Y:S01]  /*19eb0*/  IMAD R42, R43, R68, RZ ;  /* 0x000000442b2a7224 */ /* 0x010fe200078e02ff */
[----:B------:R-:W-:-:S02]  /*19ec0*/  LEA R41, P2, R40, UR12, 0x2 ;  /* 0x0000000c28297c11 */ /* 0x000fc4000f8410ff */
[C---:B------:R-:W-:Y:S01]  /*19ed0*/  ISETP.LT.AND P4, PT, R51.reuse, UR15, !P0 ;  /* 0x0000000f33007c0c */ /* 0x040fe2000c781270 */
[----:B------:R-:W-:Y:S01]  /*19ee0*/  IMAD R51, R51, R68, RZ ;  /* 0x0000004433337224 */ /* 0x000fe200078e02ff */
[----:B------:R-:W-:Y:S02]  /*19ef0*/  ISETP.LT.AND P1, PT, R43, UR15, !P0 ;  /* 0x0000000f2b007c0c */ /* 0x000fe4000c721270 */
[----:B------:R-:W-:Y:S02]  /*19f00*/  LEA.HI.X.SX32 R40, R40, UR13, 0x2, P2 ;  /* 0x0000000d28287c11 */ /* 0x000fe400090f16ff */
[-C--:B------:R-:W-:Y:S02]  /*19f10*/  LEA R48, P2, R42, R41.reuse, 0x2 ;  /* 0x000000292a307211 */ /* 0x080fe400078410ff */
[----:B------:R-:W-:Y:S02]  /*19f20*/  LEA R50, P3, R51, R41, 0x2 ;  /* 0x0000002933327211 */ /* 0x000fe400078610ff */
[----:B------:R-:W-:-:S02]  /*19f30*/  LOP3.LUT R57, R0, 0x8, R2, 0xfe, !PT ;  /* 0x0000000800397812 */ /* 0x000fc400078efe02 */
[-C--:B------:R-:W-:Y:S01]  /*19f40*/  LEA.HI.X.SX32 R49, R42, R40.reuse, 0x2, P2 ;  /* 0x000000282a317211 */ /* 0x080fe200010f16ff */
[----:B------:R-:W-:Y:S01]  /*19f50*/  BAR.SYNC.DEFER_BLOCKING 0x0 ;  /* 0x0000000000007b1d */ /* 0x000fe20000010000 */
[----:B------:R-:W-:Y:S01]  /*19f60*/  LEA.HI.X.SX32 R51, R51, R40, 0x2, P3 ;  /* 0x0000002833337211 */ /* 0x000fe200018f16ff */
[C---:B------:R-:W-:Y:S01]  /*19f70*/  IMAD R42, R57.reuse, R68, RZ ;  /* 0x00000044392a7224 */ /* 0x040fe200078e02ff */
[C-C-:B------:R-:W-:Y:S02]  /*19f80*/  LOP3.LUT R53, R0.reuse, 0xc, R2.reuse, 0xfe, !PT ;  /* 0x0000000c00357812 */ /* 0x140fe400078efe02 */
[----:B------:R-:W-:Y:S02]  /*19f90*/  LOP3.LUT R55, R0, 0x10, R2, 0xfe, !PT ;  /* 0x0000001000377812 */ /* 0x000fe400078efe02 */
[----:B------:R-:W-:-:S03]  /*19fa0*/  ISETP.LT.AND P3, PT, R57, UR15, !P0 ;  /* 0x0000000f39007c0c */ /* 0x000fc6000c761270 */
[-C--:B------:R-:W-:Y:S01]  /*19fb0*/  IMAD R54, R55, R68.reuse, RZ ;  /* 0x0000004437367224 */ /* 0x080fe200078e02ff */
[C-C-:B------:R-:W-:Y:S02]  /*19fc0*/  LOP3.LUT R57, R0.reuse, 0x18, R2.reuse, 0xfe, !PT ;  /* 0x0000001800397812 */ /* 0x140fe400078efe02 */
[----:B------:R-:W-:Y:S01]  /*19fd0*/  LOP3.LUT R61, R0, 0x1c, R2, 0xfe, !PT ;  /* 0x0000001c003d7812 */ /* 0x000fe200078efe02 */
[----:B------:R1:W-:Y:S01]  /*19fe0*/  @P1 STG.E desc[UR22][R48.64], R72 ;  /* 0x0000004830001986 */ /* 0x0003e2000c101916 */
[C---:B------:R-:W-:Y:S01]  /*19ff0*/  ISETP.LT.AND P1, PT, R53.reuse, UR15, !P0 ;  /* 0x0000000f35007c0c */ /* 0x040fe2000c721270 */
[----:B------:R-:W-:Y:S02]  /*1a000*/  IMAD R53, R53, R68, RZ ;  /* 0x0000004435357224 */ /* 0x000fe400078e02ff */
[----:B------:R3:W-:Y:S03]  /*1a010*/  @P4 STG.E desc[UR22][R50.64], R73 ;  /* 0x0000004932004986 */ /* 0x0007e6000c101916 */
[----:B------:R-:W-:-:S02]  /*1a020*/  LEA R52, P5, R53, R41, 0x2 ;  /* 0x0000002935347211 */ /* 0x000fc400078a10ff */
[-C--:B-1----:R-:W-:Y:S02]  /*1a030*/  LEA R48, P4, R42, R41.reuse, 0x2 ;  /* 0x000000292a307211 */ /* 0x082fe400078810ff */
[----:B---3--:R-:W-:Y:S02]  /*1a040*/  LOP3.LUT R51, R0, 0x14, R2, 0xfe, !PT ;  /* 0x0000001400337812 */ /* 0x008fe400078efe02 */
[----:B------:R-:W-:Y:S02]  /*1a050*/  LEA.HI.X.SX32 R49, R42, R40, 0x2, P4 ;  /* 0x000000282a317211 */ /* 0x000fe400020f16ff */
[----:B------:R-:W-:Y:S01]  /*1a060*/  LEA R50, P6, R54, R41, 0x2 ;  /* 0x0000002936327211 */ /* 0x000fe200078c10ff */
[----:B------:R-:W-:Y:S01]  /*1a070*/  IMAD R42, R51, R68, RZ ;  /* 0x00000044332a7224 */ /* 0x000fe200078e02ff */
[----:B------:R-:W-:Y:S02]  /*1a080*/  LEA.HI.X.SX32 R53, R53, R40, 0x2, P5 ;  /* 0x0000002835357211 */ /* 0x000fe400028f16ff */
[----:B------:R-:W-:-:S02]  /*1a090*/  ISETP.LT.AND P4, PT, R51, UR15, !P0 ;  /* 0x0000000f33007c0c */ /* 0x000fc4000c781270 */
[----:B------:R-:W-:Y:S02]  /*1a0a0*/  ISETP.LT.AND P2, PT, R55, UR15, !P0 ;  /* 0x0000000f37007c0c */ /* 0x000fe4000c741270 */
[----:B------:R-:W-:Y:S02]  /*1a0b0*/  LEA.HI.X.SX32 R51, R54, R40, 0x2, P6 ;  /* 0x0000002836337211 */ /* 0x000fe400030f16ff */
[C---:B------:R-:W-:Y:S01]  /*1a0c0*/  ISETP.LT.AND P5, PT, R57.reuse, UR15, !P0 ;  /* 0x0000000f39007c0c */ /* 0x040fe2000c7a1270 */
[-C--:B------:R-:W-:Y:S01]  /*1a0d0*/  IMAD R57, R57, R68.reuse, RZ ;  /* 0x0000004439397224 */ /* 0x080fe200078e02ff */
[CC--:B------:R-:W-:Y:S01]  /*1a0e0*/  LEA R54, P6, R42.reuse, R41.reuse, 0x2 ;  /* 0x000000292a367211 */ /* 0x0c0fe200078c10ff */
[----:B------:R1:W-:Y:S01]  /*1a0f0*/  @P3 STG.E desc[UR22][R48.64], R74 ;  /* 0x0000004a30003986 */ /* 0x0003e2000c101916 */
[C---:B------:R-:W-:Y:S01]  /*1a100*/  IMAD R59, R61.reuse, R68, RZ ;  /* 0x000000443d3b7224 */ /* 0x040fe200078e02ff */
[----:B------:R-:W-:Y:S02]  /*1a110*/  ISETP.LT.AND P3, PT, R61, UR15, !P0 ;  /* 0x0000000f3d007c0c */ /* 0x000fe4000c761270 */
[----:B------:R-:W-:Y:S01]  /*1a120*/  LEA.HI.X.SX32 R55, R42, R40, 0x2, P6 ;  /* 0x000000282a377211 */ /* 0x000fe200030f16ff */
[----:B------:R-:W-:Y:S01]  /*1a130*/  @P1 STG.E desc[UR22][R52.64], R75 ;  /* 0x0000004b34001986 */ /* 0x000fe2000c101916 */
[----:B------:R-:W-:-:S02]  /*1a140*/  LEA R56, P6, R57, R41, 0x2 ;  /* 0x0000002939387211 */ /* 0x000fc400078c10ff */
[----:B------:R-:W-:Y:S02]  /*1a150*/  LEA R58, P1, R59, R41, 0x2 ;  /* 0x000000293b3a7211 */ /* 0x000fe400078210ff */
[-C--:B------:R-:W-:Y:S02]  /*1a160*/  LEA.HI.X.SX32 R57, R57, R40.reuse, 0x2, P6 ;  /* 0x0000002839397211 */ /* 0x080fe400030f16ff */
[----:B------:R-:W-:Y:S01]  /*1a170*/  LEA.HI.X.SX32 R59, R59, R40, 0x2, P1 ;  /* 0x000000283b3b7211 */ /* 0x000fe200008f16ff */
[----:B------:R-:W-:Y:S01]  /*1a180*/  @P2 STG.E desc[UR22][R50.64], R76 ;  /* 0x0000004c32002986 */ /* 0x000fe2000c101916 */
[----:B------:R-:W-:-:S03]  /*1a190*/  LOP3.LUT R61, R0, 0x20, R2, 0xfe, !PT ;  /* 0x00000020003d7812 */ /* 0x000fc600078efe02 */
[----:B------:R3:W-:Y:S02]  /*1a1a0*/  @P4 STG.E desc[UR22][R54.64], R77 ;  /* 0x0000004d36004986 */ /* 0x0007e4000c101916 */
[C---:B------:R-:W-:Y:S02]  /*1a1b0*/  IMAD R42, R61.reuse, R68, RZ ;  /* 0x000000443d2a7224 */ /* 0x040fe400078e02ff */
[----:B------:R4:W-:Y:S04]  /*1a1c0*/  @P5 STG.E desc[UR22][R56.64], R78 ;  /* 0x0000004e38005986 */ /* 0x0009e8000c101916 */
[----:B------:R-:W-:Y:S01]  /*1a1d0*/  @P3 STG.E desc[UR22][R58.64], R79 ;  /* 0x0000004f3a003986 */ /* 0x000fe2000c101916 */
[----:B------:R-:W-:-:S03]  /*1a1e0*/  ISETP.LT.AND P3, PT, R61, UR15, !P0 ;  /* 0x0000000f3d007c0c */ /* 0x000fc6000c761270 */
[----:B------:R-:W4:Y:S01]  /*1a1f0*/  LDS.128 R60, [R69+UR7] ;  /* 0x00000007453c7984 */ /* 0x000f220008000c00 */
[C-C-:B-1----:R-:W-:Y:S02]  /*1a200*/  LOP3.LUT R49, R0.reuse, 0x28, R2.reuse, 0xfe, !PT ;  /* 0x0000002800317812 */ /* 0x142fe400078efe02 */
[C-C-:B------:R-:W-:Y:S02]  /*1a210*/  LOP3.LUT R65, R0.reuse, 0x24, R2.reuse, 0xfe, !PT ;  /* 0x0000002400417812 */ /* 0x140fe400078efe02 */
[----:B---3--:R-:W-:Y:S02]  /*1a220*/  LOP3.LUT R55, R0, 0x2c, R2, 0xfe, !PT ;  /* 0x0000002c00377812 */ /* 0x008fe400078efe02 */
[C---:B------:R-:W-:Y:S01]  /*1a230*/  LEA R48, P4, R42.reuse, R41, 0x2 ;  /* 0x000000292a307211 */ /* 0x040fe200078810ff */
[-C--:B------:R-:W-:Y:S01]  /*1a240*/  IMAD R51, R65, R68.reuse, RZ ;  /* 0x0000004441337224 */ /* 0x080fe200078e02ff */
[C---:B------:R-:W-:Y:S01]  /*1a250*/  ISETP.LT.AND P1, PT, R49.reuse, UR15, !P0 ;  /* 0x0000000f31007c0c */ /* 0x040fe2000c721270 */
[----:B------:R-:W-:Y:S01]  /*1a260*/  IMAD R53, R49, R68, RZ ;  /* 0x0000004431357224 */ /* 0x000fe200078e02ff */
[----:B------:R-:W-:Y:S01]  /*1a270*/  LEA.HI.X.SX32 R49, R42, R40, 0x2, P4 ;  /* 0x000000282a317211 */ /* 0x000fe200020f16ff */
[----:B------:R-:W-:Y:S01]  /*1a280*/  IMAD R42, R55, R68, RZ ;  /* 0x00000044372a7224 */ /* 0x000fe200078e02ff */
[----:B------:R-:W-:-:S02]  /*1a290*/  ISETP.LT.AND P2, PT, R65, UR15, !P0 ;  /* 0x0000000f41007c0c */ /* 0x000fc4000c741270 */
[CC--:B------:R-:W-:Y:S01]  /*1a2a0*/  LEA R50, P5, R51.reuse, R41.reuse, 0x2 ;  /* 0x0000002933327211 */ /* 0x0c0fe200078a10ff */
[----:B--2---:R1:W-:Y:S01]  /*1a2b0*/  @P3 STG.E desc[UR22][R48.64], R44 ;  /* 0x0000002c30003986 */ /* 0x0043e2000c101916 */
[-C--:B------:R-:W-:Y:S02]  /*1a2c0*/  LEA R54, P3, R42, R41.reuse, 0x2 ;  /* 0x000000292a367211 */ /* 0x080fe400078610ff */
[----:B----4-:R-:W-:Y:S02]  /*1a2d0*/  LOP3.LUT R57, R0, 0x30, R2, 0xfe, !PT ;  /* 0x0000003000397812 */ /* 0x010fe400078efe02 */
[----:B------:R-:W-:Y:S02]  /*1a2e0*/  LEA.HI.X.SX32 R51, R51, R40, 0x2, P5 ;  /* 0x0000002833337211 */ /* 0x000fe400028f16ff */
[----:B------:R-:W-:Y:S02]  /*1a2f0*/  ISETP.LT.AND P4, PT, R55, UR15, !P0 ;  /* 0x0000000f37007c0c */ /* 0x000fe4000c781270 */
[----:B------:R-:W-:-:S02]  /*1a300*/  LEA R52, P5, R53, R41, 0x2 ;  /* 0x0000002935347211 */ /* 0x000fc400078a10ff */
[----:B------:R-:W-:Y:S01]  /*1a310*/  LEA.HI.X.SX32 R55, R42, R40, 0x2, P3 ;  /* 0x000000282a377211 */ /* 0x000fe200018f16ff */
[----:B------:R-:W-:Y:S01]  /*1a320*/  IMAD R42, R57, R68, RZ ;  /* 0x00000044392a7224 */ /* 0x000fe200078e02ff */
[----:B-1----:R-:W-:Y:S02]  /*1a330*/  LOP3.LUT R49, R0, 0x34, R2, 0xfe, !PT ;  /* 0x0000003400317812 */ /* 0x002fe400078efe02 */
[----:B------:R-:W-:Y:S01]  /*1a340*/  LEA.HI.X.SX32 R53, R53, R40, 0x2, P5 ;  /* 0x0000002835357211 */ /* 0x000fe200028f16ff */
[----:B------:R1:W-:Y:S01]  /*1a350*/  @P2 STG.E desc[UR22][R50.64], R45 ;  /* 0x0000002d32002986 */ /* 0x0003e2000c101916 */
[----:B------:R-:W-:Y:S02]  /*1a360*/  ISETP.LT.AND P5, PT, R57, UR15, !P0 ;  /* 0x0000000f39007c0c */ /* 0x000fe4000c7a1270 */
[----:B------:R-:W-:Y:S01]  /*1a370*/  LEA R48, P2, R42, R41, 0x2 ;  /* 0x000000292a307211 */ /* 0x000fe200078410ff */
[----:B------:R2:W-:Y:S01]  /*1a380*/  @P1 STG.E desc[UR22][R52.64], R46 ;  /* 0x0000002e34001986 */ /* 0x0005e2000c101916 */
[----:B------:R-:W-:-:S02]  /*1a390*/  ISETP.LT.AND P1, PT, R49, UR15, !P0 ;  /* 0x0000000f31007c0c */ /* 0x000fc4000c721270 */
[C-C-:B------:R-:W-:Y:S02]  /*1a3a0*/  LOP3.LUT R59, R0.reuse, 0x3c, R2.reuse, 0xfe, !PT ;  /* 0x0000003c003b7812 */ /* 0x140fe400078efe02 */
[--C-:B-1----:R-:W-:Y:S01]  /*1a3b0*/  LOP3.LUT R51, R0, 0x38, R2.reuse, 0xfe, !PT ;  /* 0x0000003800337812 */ /* 0x102fe200078efe02 */
[----:B------:R-:W-:Y:S01]  /*1a3c0*/  IMAD R45, R49, R68, RZ ;  /* 0x00000044312d7224 */ /* 0x000fe200078e02ff */
[----:B------:R-:W-:Y:S02]  /*1a3d0*/  LEA.HI.X.SX32 R49, R42, R40, 0x2, P2 ;  /* 0x000000282a317211 */ /* 0x000fe400010f16ff */
[----:B------:R-:W-:Y:S01]  /*1a3e0*/  LOP3.LUT R57, R0, 0x40, R2, 0xfe, !PT ;  /* 0x0000004000397812 */ /* 0x000fe200078efe02 */
[CC--:B------:R-:W-:Y:S01]  /*1a3f0*/  IMAD R42, R51.reuse, R68.reuse, RZ ;  /* 0x00000044332a7224 */ /* 0x0c0fe200078e02ff */
[----:B------:R-:W-:Y:S02]  /*1a400*/  ISETP.LT.AND P3, PT, R51, UR15, !P0 ;  /* 0x0000000f33007c0c */ /* 0x000fe4000c761270 */
[-C--:B------:R-:W-:Y:S01]  /*1a410*/  LEA R44, P6, R45, R41.reuse, 0x2 ;  /* 0x000000292d2c7211 */ /* 0x080fe200078c10ff */
[----:B------:R1:W-:Y:S01]  /*1a420*/  @P4 STG.E desc[UR22][R54.64], R47 ;  /* 0x0000002f36004986 */ /* 0x0003e2000c101916 */
[CC--:B------:R-:W-:Y:S01]  /*1a430*/  IMAD R51, R59.reuse, R68.reuse, RZ ;  /* 0x000000443b337224 */ /* 0x0c0fe200078e02ff */
[----:B------:R-:W-:Y:S01]  /*1a440*/  ISETP.LT.AND P2, PT, R59, UR15, !P0 ;  /* 0x0000000f3b007c0c */ /* 0x000fe2000c741270 */
[----:B--2---:R-:W-:Y:S01]  /*1a450*/  IMAD R53, R57, R68, RZ ;  /* 0x0000004439357224 */ /* 0x004fe200078e02ff */
[----:B------:R-:W-:-:S02]  /*1a460*/  LEA R46, P4, R42, R41, 0x2 ;  /* 0x000000292a2e7211 */ /* 0x000fc400078810ff */
[-C--:B------:R-:W-:Y:S02]  /*1a470*/  LEA.HI.X.SX32 R45, R45, R40.reuse, 0x2, P6 ;  /* 0x000000282d2d7211 */ /* 0x080fe400030f16ff */
[----:B------:R-:W-:Y:S01]  /*1a480*/  ISETP.LT.AND P6, PT, R57, UR15, !P0 ;  /* 0x0000000f39007c0c */ /* 0x000fe2000c7c1270 */
[----:B------:R2:W-:Y:S01]  /*1a490*/  @P5 STG.E desc[UR22][R48.64], R60 ;  /* 0x0000003c30005986 */ /* 0x0005e2000c101916 */
[-C--:B------:R-:W-:Y:S02]  /*1a4a0*/  LEA R50, P5, R51, R41.reuse, 0x2 ;  /* 0x0000002933327211 */ /* 0x080fe400078a10ff */
[-C--:B-1----:R-:W-:Y:S02]  /*1a4b0*/  LEA.HI.X.SX32 R47, R42, R40.reuse, 0x2, P4 ;  /* 0x000000282a2f7211 */ /* 0x082fe400020f16ff */
[----:B------:R-:W-:Y:S01]  /*1a4c0*/  LEA R52, P4, R53, R41, 0x2 ;  /* 0x0000002935347211 */ /* 0x000fe200078810ff */
[----:B------:R1:W-:Y:S01]  /*1a4d0*/  @P1 STG.E desc[UR22][R44.64], R61 ;  /* 0x0000003d2c001986 */ /* 0x0003e2000c101916 */
[----:B------:R-:W-:-:S02]  /*1a4e0*/  LEA.HI.X.SX32 R51, R51, R40, 0x2, P5 ;  /* 0x0000002833337211 */ /* 0x000fc400028f16ff */
[----:B------:R-:W-:Y:S01]  /*1a4f0*/  LEA.HI.X.SX32 R53, R53, R40, 0x2, P4 ;  /* 0x0000002835357211 */ /* 0x000fe200020f16ff */
[----:B------:R3:W-:Y:S01]  /*1a500*/  @P3 STG.E desc[UR22][R46.64], R62 ;  /* 0x0000003e2e003986 */ /* 0x0007e2000c101916 */
[----:B--2---:R-:W-:-:S03]  /*1a510*/  LOP3.LUT R49, R0, 0x4c, R2, 0xfe, !PT ;  /* 0x0000004c00317812 */ /* 0x004fc600078efe02 */
[----:B------:R2:W-:Y:S01]  /*1a520*/  @P2 STG.E desc[UR22][R50.64], R63 ;  /* 0x0000003f32002986 */ /* 0x0005e2000c101916 */
[C-C-:B-1----:R-:W-:Y:S02]  /*1a530*/  LOP3.LUT R45, R0.reuse, 0x48, R2.reuse, 0xfe, !PT ;  /* 0x00000048002d7812 */ /* 0x142fe400078efe02 */
[C-C-:B---3--:R-:W-:Y:S01]  /*1a540*/  LOP3.LUT R47, R0.reuse, 0x44, R2.reuse, 0xfe, !PT ;  /* 0x00000044002f7812 */ /* 0x148fe200078efe02 */
[----:B------:R1:W-:Y:S02]  /*1a550*/  @P6 STG.E desc[UR22][R52.64], R32 ;  /* 0x0000002034006986 */ /* 0x0003e4000c101916 */
[-C--:B------:R-:W-:Y:S01]  /*1a560*/  IMAD R42, R45, R68.reuse, RZ ;  /* 0x000000442d2a7224 */ /* 0x080fe200078e02ff */
[----:B--2---:R-:W-:Y:S02]  /*1a570*/  LOP3.LUT R51, R0, 0x50, R2, 0xfe, !PT ;  /* 0x0000005000337812 */ /* 0x004fe400078efe02 */
[----:B------:R-:W-:Y:S02]  /*1a580*/  ISETP.LT.AND P1, PT, R47, UR15, !P0 ;  /* 0x0000000f2f007c0c */ /* 0x000fe4000c721270 */
[----:B------:R-:W-:Y:S01]  /*1a590*/  ISETP.LT.AND P2, PT, R49, UR15, !P0 ;  /* 0x0000000f31007c0c */ /* 0x000fe2000c741270 */
[-C--:B-1----:R-:W-:Y:S01]  /*1a5a0*/  IMAD R32, R47, R68.reuse, RZ ;  /* 0x000000442f207224 */ /* 0x082fe200078e02ff */
[----:B------:R-:W-:Y:S01]  /*1a5b0*/  ISETP.LT.AND P3, PT, R45, UR15, !P0 ;  /* 0x0000000f2d007c0c */ /* 0x000fe2000c761270 */
[-C--:B------:R-:W-:Y:S01]  /*1a5c0*/  IMAD R49, R49, R68.reuse, RZ ;  /* 0x0000004431317224 */ /* 0x080fe200078e02ff */
[C---:B------:R-:W-:Y:S01]  /*1a5d0*/  ISETP.LT.AND P4, PT, R51.reuse, UR15, !P0 ;  /* 0x0000000f33007c0c */ /* 0x040fe2000c781270 */
[----:B------:R-:W-:Y:S01]  /*1a5e0*/  IMAD R51, R51, R68, RZ ;  /* 0x0000004433337224 */ /* 0x000fe200078e02ff */
[----:B------:R-:W-:-:S02]  /*1a5f0*/  LEA R44, P6, R32, R41, 0x2 ;  /* 0x00000029202c7211 */ /* 0x000fc400078c10ff */
[-C--:B------:R-:W-:Y:S02]  /*1a600*/  LEA R46, P5, R42, R41.reuse, 0x2 ;  /* 0x000000292a2e7211 */ /* 0x080fe400078a10ff */
[-C--:B------:R-:W-:Y:S02]  /*1a610*/  LEA.HI.X.SX32 R45, R32, R40.reuse, 0x2, P6 ;  /* 0x00000028202d7211 */ /* 0x080fe400030f16ff */
[-C--:B------:R-:W-:Y:S02]  /*1a620*/  LEA R48, P6, R49, R41.reuse, 0x2 ;  /* 0x0000002931307211 */ /* 0x080fe400078c10ff */
[----:B------:R-:W-:Y:S02]  /*1a630*/  LEA.HI.X.SX32 R47, R42, R40, 0x2, P5 ;  /* 0x000000282a2f7211 */ /* 0x000fe400028f16ff */
[----:B------:R-:W-:Y:S02]  /*1a640*/  LEA R50, P5, R51, R41, 0x2 ;  /* 0x0000002933327211 */ /* 0x000fe400078a10ff */
[----:B------:R-:W-:-:S02]  /*1a650*/  LOP3.LUT R53, R0, 0x54, R2, 0xfe, !PT ;  /* 0x0000005400357812 */ /* 0x000fc400078efe02 */
[-C--:B------:R-:W-:Y:S02]  /*1a660*/  LEA.HI.X.SX32 R49, R49, R40.reuse, 0x2, P6 ;  /* 0x0000002831317211 */ /* 0x080fe400030f16ff */
[C-C-:B------:R-:W-:Y:S02]  /*1a670*/  LOP3.LUT R63, R0.reuse, 0x58, R2.reuse, 0xfe, !PT ;  /* 0x00000058003f7812 */ /* 0x140fe400078efe02 */
[----:B------:R-:W-:Y:S01]  /*1a680*/  LEA.HI.X.SX32 R51, R51, R40, 0x2, P5 ;  /* 0x0000002833337211 */ /* 0x000fe200028f16ff */
[----:B------:R-:W-:Y:S01]  /*1a690*/  @P1 STG.E desc[UR22][R44.64], R33 ;  /* 0x000000212c001986 */ /* 0x000fe2000c101916 */
[C-C-:B------:R-:W-:Y:S02]  /*1a6a0*/  LOP3.LUT R57, R0.reuse, 0x7c, R2.reuse, 0xfe, !PT ;  /* 0x0000007c00397812 */ /* 0x140fe400078efe02 */
[C-C-:B------:R-:W-:Y:S01]  /*1a6b0*/  LOP3.LUT R59, R0.reuse, 0x78, R2.reuse, 0xfe, !PT ;  /* 0x00000078003b7812 */ /* 0x140fe200078efe02 */
[----:B------:R1:W-:Y:S01]  /*1a6c0*/  @P3 STG.E desc[UR22][R46.64], R34 ;  /* 0x000000222e003986 */ /* 0x0003e2000c101916 */
[----:B------:R-:W-:-:S02]  /*1a6d0*/  LOP3.LUT R65, R0, 0x74, R2, 0xfe, !PT ;  /* 0x0000007400417812 */ /* 0x000fc400078efe02 */
[C-C-:B------:R-:W-:Y:S01]  /*1a6e0*/  LOP3.LUT R67, R0.reuse, 0x70, R2.reuse, 0xfe, !PT ;  /* 0x0000007000437812 */ /* 0x140fe200078efe02 */
[----:B------:R2:W-:Y:S01]  /*1a6f0*/  @P2 STG.E desc[UR22][R48.64], R35 ;  /* 0x0000002330002986 */ /* 0x0005e2000c101916 */
[C-C-:B------:R-:W-:Y:S02]  /*1a700*/  LOP3.LUT R71, R0.reuse, 0x6c, R2.reuse, 0xfe, !PT ;  /* 0x0000006c00477812 */ /* 0x140fe400078efe02 */
[C-C-:B------:R-:W-:Y:S02]  /*1a710*/  LOP3.LUT R73, R0.reuse, 0x68, R2.reuse, 0xfe, !PT ;  /* 0x0000006800497812 */ /* 0x140fe400078efe02 */
[C-C-:B------:R-:W-:Y:S02]  /*1a720*/  LOP3.LUT R61, R0.reuse, 0x64, R2.reuse, 0xfe, !PT ;  /* 0x00000064003d7812 */ /* 0x140fe400078efe02 */
[C-C-:B------:R-:W-:Y:S02]  /*1a730*/  LOP3.LUT R55, R0.reuse, 0x60, R2.reuse, 0xfe, !PT ;  /* 0x0000006000377812 */ /* 0x140fe400078efe02 */
[----:B------:R-:W-:Y:S01]  /*1a740*/  LOP3.LUT R75, R0, 0x5c, R2, 0xfe, !PT ;  /* 0x0000005c004b7812 */ /* 0x000fe200078efe02 */
[CC--:B------:R-:W-:Y:S01]  /*1a750*/  IMAD R0, R53.reuse, R68.reuse, RZ ;  /* 0x0000004435007224 */ /* 0x0c0fe200078e02ff */
[----:B------:R-:W-:Y:S01]  /*1a760*/  @P4 STG.E desc[UR22][R50.64], R36 ;  /* 0x0000002432004986 */ /* 0x000fe2000c101916 */
[----:B------:R-:W-:Y:S01]  /*1a770*/  ISETP.LT.AND P2, PT, R53, UR15, !P0 ;  /* 0x0000000f35007c0c */ /* 0x000fe2000c741270 */
[CC--:B------:R-:W-:Y:S01]  /*1a780*/  IMAD R2, R63.reuse, R68.reuse, RZ ;  /* 0x000000443f027224 */ /* 0x0c0fe200078e02ff */
[----:B------:R-:W-:Y:S01]  /*1a790*/  ISETP.LT.AND P4, PT, R63, UR15, !P0 ;  /* 0x0000000f3f007c0c */ /* 0x000fe2000c781270 */
[C---:B-1----:R-:W-:Y:S01]  /*1a7a0*/  IMAD R47, R55.reuse, R68, RZ ;  /* 0x00000044372f7224 */ /* 0x042fe200078e02ff */
[----:B------:R-:W-:-:S02]  /*1a7b0*/  ISETP.LT.AND P1, PT, R55, UR15, !P0 ;  /* 0x0000000f37007c0c */ /* 0x000fc4000c721270 */
[-C--:B------:R-:W-:Y:S01]  /*1a7c0*/  LEA R32, P6, R0, R41.reuse, 0x2 ;  /* 0x0000002900207211 */ /* 0x080fe200078c10ff */
[----:B------:R-:W1:Y:S01]  /*1a7d0*/  LDS.128 R52, [R69+UR7+0x1000] ;  /* 0x0010000745347984 */ /* 0x000e620008000c00 */
[-C--:B------:R-:W-:Y:S01]  /*1a7e0*/  LEA R34, P5, R2, R41.reuse, 0x2 ;  /* 0x0000002902227211 */ /* 0x080fe200078a10ff */
[C---:B------:R-:W-:Y:S01]  /*1a7f0*/  IMAD R42, R75.reuse, R68, RZ ;  /* 0x000000444b2a7224 */ /* 0x040fe200078e02ff */
[----:B------:R-:W-:Y:S02]  /*1a800*/  ISETP.LT.AND P3, PT, R75, UR15, !P0 ;  /* 0x0000000f4b007c0c */ /* 0x000fe4000c761270 */
[-C--:B------:R-:W-:Y:S02]  /*1a810*/  LEA.HI.X.SX32 R33, R0, R40.reuse, 0x2, P6 ;  /* 0x0000002800217211 */ /* 0x080fe400030f16ff */
[----:B--2---:R-:W-:Y:S02]  /*1a820*/  LEA.HI.X.SX32 R35, R2, R40, 0x2, P5 ;  /* 0x0000002802237211 */ /* 0x004fe400028f16ff */
[-C--:B------:R-:W-:Y:S01]  /*1a830*/  LEA R44, P6, R42, R41.reuse, 0x2 ;  /* 0x000000292a2c7211 */ /* 0x080fe200078c10ff */
[----:B------:R2:W-:Y:S01]  /*1a840*/  @P2 STG.E desc[UR22][R32.64], R37 ;  /* 0x0000002520002986 */ /* 0x0005e2000c101916 */
[----:B------:R-:W-:Y:S01]  /*1a850*/  LEA R46, P5, R47, R41, 0x2 ;  /* 0x000000292f2e7211 */ /* 0x000fe200078a10ff */
[----:B------:R-:W-:-:S02]  /*1a860*/  IMAD R0, R61, R68, RZ ;  /* 0x000000443d007224 */ /* 0x000fc400078e02ff */
[----:B------:R3:W-:Y:S01]  /*1a870*/  @P4 STG.E desc[UR22][R34.64], R38 ;  /* 0x0000002622004986 */ /* 0x0007e2000c101916 */
[----:B------:R-:W-:Y:S02]  /*1a880*/  ISETP.LT.AND P4, PT, R61, UR15, !P0 ;  /* 0x0000000f3d007c0c */ /* 0x000fe4000c781270 */
[----:B------:R-:W-:Y:S01]  /*1a890*/  LEA.HI.X.SX32 R45, R42, R40, 0x2, P6 ;  /* 0x000000282a2d7211 */ /* 0x000fe200030f16ff */
[----:B------:R-:W-:Y:S01]  /*1a8a0*/  IMAD R2, R73, R68, RZ ;  /* 0x0000004449027224 */ /* 0x000fe200078e02ff */
[-C--:B------:R-:W-:Y:S02]  /*1a8b0*/  LEA.HI.X.SX32 R47, R47, R40.reuse, 0x2, P5 ;  /* 0x000000282f2f7211 */ /* 0x080fe400028f16ff */
[CC--:B------:R-:W-:Y:S01]  /*1a8c0*/  LEA R48, P5, R0.reuse, R41.reuse, 0x2 ;  /* 0x0000002900307211 */ /* 0x0c0fe200078a10ff */
[----:B------:R4:W-:Y:S01]  /*1a8d0*/  @P3 STG.E desc[UR22][R44.64], R39 ;  /* 0x000000272c003986 */ /* 0x0009e2000c101916 */
[----:B------:R-:W-:Y:S02]  /*1a8e0*/  ISETP.LT.AND P2, PT, R73, UR15, !P0 ;  /* 0x0000000f49007c0c */ /* 0x000fe4000c741270 */
[----:B------:R-:W-:Y:S01]  /*1a8f0*/  LEA.HI.X.SX32 R49, R0, R40, 0x2, P5 ;  /* 0x0000002800317211 */ /* 0x000fe200028f16ff */
[----:B------:R1:W-:Y:S01]  /*1a900*/  @P1 STG.E desc[UR22][R46.64], R28 ;  /* 0x0000001c2e001986 */ /* 0x0003e2000c101916 */
[C---:B--2---:R-:W-:Y:S01]  /*1a910*/  LEA R32, P1, R2.reuse, R41, 0x2 ;  /* 0x0000002902207211 */ /* 0x044fe200078210ff */
[----:B------:R-:W-:Y:S01]  /*1a920*/  IMAD R0, R67, R68, RZ ;  /* 0x0000004443007224 */ /* 0x000fe200078e02ff */
[----:B------:R-:W-:Y:S01]  /*1a930*/  LOP3.LUT R36, R43, 0x84, RZ, 0xfc, !PT ;  /* 0x000000842b247812 */ /* 0x000fe200078efcff */
[----:B------:R-:W-:Y:S01]  /*1a940*/  @P4 STG.E desc[UR22][R48.64], R29 ;  /* 0x0000001d30004986 */ /* 0x000fe2000c101916 */
[----:B------:R-:W-:Y:S01]  /*1a950*/  LEA.HI.X.SX32 R33, R2, R40, 0x2, P1 ;  /* 0x0000002802217211 */ /* 0x000fe200008f16ff */
[----:B---3--:R-:W-:Y:S01]  /*1a960*/  IMAD R35, R71, R68, RZ ;  /* 0x0000004447237224 */ /* 0x008fe200078e02ff */
[----:B------:R-:W-:-:S02]  /*1a970*/  ISETP.LT.AND P1, PT, R36, UR15, !P0 ;  /* 0x0000000f24007c0c */ /* 0x000fc4000c721270 */
[CC--:B------:R-:W-:Y:S02]  /*1a980*/  LEA R36, P4, R0.reuse, R41.reuse, 0x2 ;  /* 0x0000002900247211 */ /* 0x0c0fe400078810ff */
[----:B------:R-:W-:Y:S02]  /*1a990*/  ISETP.LT.AND P3, PT, R71, UR15, !P0 ;  /* 0x0000000f47007c0c */ /* 0x000fe4000c761270 */
[----:B------:R-:W-:Y:S01]  /*1a9a0*/  ISETP.LT.AND P5, PT, R67, UR15, !P0 ;  /* 0x0000000f43007c0c */ /* 0x000fe2000c7a1270 */
[----:B------:R2:W-:Y:S01]  /*1a9b0*/  @P2 STG.E desc[UR22][R32.64], R30 ;  /* 0x0000001e20002986 */ /* 0x0005e2000c101916 */
[----:B------:R-:W-:Y:S01]  /*1a9c0*/  LEA.HI.X.SX32 R37, R0, R40, 0x2, P4 ;  /* 0x0000002800257211 */ /* 0x000fe200020f16ff */
[----:B------:R-:W-:Y:S01]  /*1a9d0*/  IMAD R0, R65, R68, RZ ;  /* 0x0000004441007224 */ /* 0x000fe200078e02ff */
[----:B------:R-:W-:Y:S02]  /*1a9e0*/  LEA R34, P6, R35, R41, 0x2 ;  /* 0x0000002923227211 */ /* 0x000fe400078c10ff */
[----:B------:R-:W-:-:S02]  /*1a9f0*/  ISETP.LT.AND P2, PT, R65, UR15, !P0 ;  /* 0x0000000f41007c0c */ /* 0x000fc4000c741270 */
[----:B------:R-:W-:Y:S02]  /*1aa00*/  LEA.HI.X.SX32 R35, R35, R40, 0x2, P6 ;  /* 0x0000002823237211 */ /* 0x000fe400030f16ff */
[C---:B------:R-:W-:Y:S01]  /*1aa10*/  LEA R38, P4, R0.reuse, R41, 0x2 ;  /* 0x0000002900267211 */ /* 0x040fe200078810ff */
[----:B------:R-:W-:Y:S02]  /*1aa20*/  IMAD R2, R59, R68, RZ ;  /* 0x000000443b027224 */ /* 0x000fe400078e02ff */
[----:B------:R3:W-:Y:S01]  /*1aa30*/  @P3 STG.E desc[UR22][R34.64], R31 ;  /* 0x0000001f22003986 */ /* 0x0007e2000c101916 */
[----:B----4-:R-:W-:Y:S01]  /*1aa40*/  LEA.HI.X.SX32 R39, R0, R40, 0x2, P4 ;  /* 0x0000002800277211 */ /* 0x010fe200020f16ff */
[----:B------:R-:W-:Y:S01]  /*1aa50*/  IMAD R0, R57, R68, RZ ;  /* 0x0000004439007224 */ /* 0x000fe200078e02ff */
[----:B------:R-:W-:Y:S01]  /*1aa60*/  ISETP.LT.AND P3, PT, R59, UR15, !P0 ;  /* 0x0000000f3b007c0c */ /* 0x000fe2000c761270 */
[----:B-1----:R1:W-:Y:S01]  /*1aa70*/  @P5 STG.E desc[UR22][R36.64], R52 ;  /* 0x0000003424005986 */ /* 0x0023e2000c101916 */
[----:B------:R-:W-:-:S02]  /*1aa80*/  ISETP.LT.AND P5, PT, R57, UR15, !P0 ;  /* 0x0000000f39007c0c */ /* 0x000fc4000c7a1270 */
[----:B------:R-:W-:Y:S01]  /*1aa90*/  LOP3.LUT R45, R43, 0x80, RZ, 0xfc, !PT ;  /* 0x000000802b2d7812 */ /* 0x000fe200078efcff */
[----:B------:R-:W-:Y:S01]  /*1aaa0*/  @P2 STG.E desc[UR22][R38.64], R53 ;  /* 0x0000003526002986 */ /* 0x000fe2000c101916 */
[-C--:B------:R-:W-:Y:S02]  /*1aab0*/  LEA R28, P4, R2, R41.reuse, 0x2 ;  /* 0x00000029021c7211 */ /* 0x080fe400078810ff */
[-C--:B--2---:R-:W-:Y:S01]  /*1aac0*/  LEA R30, P2, R0, R41.reuse, 0x2 ;  /* 0x00000029001e7211 */ /* 0x084fe200078410ff */
[C---:B------:R-:W-:Y:S01]  /*1aad0*/  IMAD R33, R45.reuse, R68, RZ ;  /* 0x000000442d217224 */ /* 0x040fe200078e02ff */
[-C--:B------:R-:W-:Y:S02]  /*1aae0*/  LEA.HI.X.SX32 R29, R2, R40.reuse, 0x2, P4 ;  /* 0x00000028021d7211 */ /* 0x080fe400020f16ff */
[----:B---3--:R-:W-:Y:S01]  /*1aaf0*/  LEA.HI.X.SX32 R31, R0, R40, 0x2, P2 ;  /* 0x00000028001f7211 */ /* 0x008fe200010f16ff */
[----:B-1----:R-:W-:Y:S01]  /*1ab00*/  IMAD R37, R68, 0x4, R33 ;  /* 0x0000000444257824 */ /* 0x002fe200078e0221 */
[----:B------:R-:W-:Y:S01]  /*1ab10*/  ISETP.LT.AND P2, PT, R45, UR15, !P0 ;  /* 0x0000000f2d007c0c */ /* 0x000fe2000c741270 */
[----:B------:R-:W-:Y:S01]  /*1ab20*/  @P3 STG.E desc[UR22][R28.64], R54 ;  /* 0x000000361c003986 */ /* 0x000fe2000c101916 */
[----:B------:R-:W-:-:S03]  /*1ab30*/  LEA R32, P3, R33, R41, 0x2 ;  /* 0x0000002921207211 */ /* 0x000fc600078610ff */
[----:B------:R1:W-:Y:S01]  /*1ab40*/  @P5 STG.E desc[UR22][R30.64], R55 ;  /* 0x000000371e005986 */ /* 0x0003e2000c101916 */
[-C--:B------:R-:W-:Y:S02]  /*1ab50*/  LEA R34, P5, R37, R41.reuse, 0x2 ;  /* 0x0000002925227211 */ /* 0x080fe400078a10ff */
[-C--:B------:R-:W-:Y:S02]  /*1ab60*/  LEA.HI.X.SX32 R33, R33, R40.reuse, 0x2, P3 ;  /* 0x0000002821217211 */ /* 0x080fe400018f16ff */
[----:B------:R-:W-:Y:S01]  /*1ab70*/  LEA.HI.X.SX32 R35, R37, R40, 0x2, P5 ;  /* 0x0000002825237211 */ /* 0x000fe200028f16ff */
[----:B------:R-:W-:Y:S01]  /*1ab80*/  IMAD R37, R68, 0x4, R37 ;  /* 0x0000000444257824 */ /* 0x000fe200078e0225 */
[C---:B------:R-:W-:Y:S02]  /*1ab90*/  LOP3.LUT R42, R43.reuse, 0x88, RZ, 0xfc, !PT ;  /* 0x000000882b2a7812 */ /* 0x040fe400078efcff */
[----:B------:R-:W-:Y:S01]  /*1aba0*/  LOP3.LUT R2, R43, 0x8c, RZ, 0xfc, !PT ;  /* 0x0000008c2b027812 */ /* 0x000fe200078efcff */
[----:B------:R-:W-:Y:S01]  /*1abb0*/  @P2 STG.E desc[UR22][R32.64], R8 ;  /* 0x0000000820002986 */ /* 0x000fe2000c101916 */
[----:B------:R-:W-:Y:S01]  /*1abc0*/  ISETP.LT.AND P4, PT, R42, UR15, !P0 ;  /* 0x0000000f2a007c0c */ /* 0x000fe2000c781270 */
[----:B-1----:R-:W-:Y:S01]  /*1abd0*/  IMAD R31, R68, 0x4, R37 ;  /* 0x00000004441f7824 */ /* 0x002fe200078e0225 */
[----:B------:R-:W-:Y:S01]  /*1abe0*/  ISETP.LT.AND P6, PT, R2, UR15, !P0 ;  /* 0x0000000f02007c0c */ /* 0x000fe2000c7c1270 */
[----:B------:R1:W-:Y:S01]  /*1abf0*/  @P1 STG.E desc[UR22][R34.64], R9 ;  /* 0x0000000922001986 */ /* 0x0003e2000c101916 */
[----:B------:R-:W-:-:S02]  /*1ac00*/  LEA R28, P1, R37, R41, 0x2 ;  /* 0x00000029251c7211 */ /* 0x000fc400078210ff */
[----:B------:R-:W-:Y:S02]  /*1ac10*/  LEA R30, P2, R31, R41, 0x2 ;  /* 0x000000291f1e7211 */ /* 0x000fe400078410ff */
[-C--:B------:R-:W-:Y:S01]  /*1ac20*/  LEA.HI.X.SX32 R29, R37, R40.reuse, 0x2, P1 ;  /* 0x00000028251d7211 */ /* 0x080fe200008f16ff */
[C---:B------:R-:W-:Y:S01]  /*1ac30*/  IMAD R37, R68.reuse, 0x4, R31 ;  /* 0x0000000444257824 */ /* 0x040fe200078e021f */
[----:B------:R-:W-:Y:S02]  /*1ac40*/  LEA.HI.X.SX32 R31, R31, R40, 0x2, P2 ;  /* 0x000000281f1f7211 */ /* 0x000fe400010f16ff */
[C---:B------:R-:W-:Y:S01]  /*1ac50*/  LOP3.LUT R0, R43.reuse, 0x90, RZ, 0xfc, !PT ;  /* 0x000000902b007812 */ /* 0x040fe200078efcff */
[----:B-1----:R-:W-:Y:S01]  /*1ac60*/  IMAD R35, R68, 0x4, R37 ;  /* 0x0000000444237824 */ /* 0x002fe200078e0225 */
[----:B------:R1:W-:Y:S01]  /*1ac70*/  @P4 STG.E desc[UR22][R28.64], R10 ;  /* 0x0000000a1c004986 */ /* 0x0003e2000c101916 */
[----:B------:R-:W-:-:S03]  /*1ac80*/  LOP3.LUT R2, R43, 0x94, RZ, 0xfc, !PT ;  /* 0x000000942b027812 */ /* 0x000fc600078efcff */
[----:B------:R2:W-:Y:S01]  /*1ac90*/  @P6 STG.E desc[UR22][R30.64], R11 ;  /* 0x0000000b1e006986 */ /* 0x0005e2000c101916 */
[CC--:B------:R-:W-:Y:S02]  /*1aca0*/  LEA R32, P6, R35.reuse, R41.reuse, 0x2 ;  /* 0x0000002923207211 */ /* 0x0c0fe400078c10ff */
[----:B------:R-:W-:Y:S02]  /*1acb0*/  ISETP.LT.AND P3, PT, R0, UR15, !P0 ;  /* 0x0000000f00007c0c */ /* 0x000fe4000c761270 */
[----:B------:R-:W-:Y:S02]  /*1acc0*/  ISETP.LT.AND P5, PT, R2, UR15, !P0 ;  /* 0x0000000f02007c0c */ /* 0x000fe4000c7a1270 */
[-C--:B------:R-:W-:Y:S01]  /*1acd0*/  LEA.HI.X.SX32 R33, R35, R40.reuse, 0x2, P6 ;  /* 0x0000002823217211 */ /* 0x080fe200030f16ff */
[C---:B------:R-:W-:Y:S01]  /*1ace0*/  IMAD R35, R68.reuse, 0x4, R35 ;  /* 0x0000000444237824 */ /* 0x040fe200078e0223 */
[----:B------:R-:W-:Y:S02]  /*1acf0*/  LEA R8, P1, R37, R41, 0x2 ;  /* 0x0000002925087211 */ /* 0x000fe400078210ff */
[----:B------:R-:W-:Y:S01]  /*1ad00*/  LOP3.LUT R0, R43, 0x98, RZ, 0xfc, !PT ;  /* 0x000000982b007812 */ /* 0x000fe200078efcff */
[----:B-1----:R-:W-:Y:S01]  /*1ad10*/  IMAD R29, R68, 0x4, R35 ;  /* 0x00000004441d7824 */ /* 0x002fe200078e0223 */
[----:B------:R-:W-:-:S02]  /*1ad20*/  LEA.HI.X.SX32 R9, R37, R40, 0x2, P1 ;  /* 0x0000002825097211 */ /* 0x000fc400008f16ff */
[----:B------:R-:W-:Y:S01]  /*1ad30*/  ISETP.LT.AND P2, PT, R0, UR15, !P0 ;  /* 0x0000000f00007c0c */ /* 0x000fe2000c741270 */
[----:B--2---:R-:W-:Y:S01]  /*1ad40*/  IMAD R31, R68, 0x4, R29 ;  /* 0x00000004441f7824 */ /* 0x004fe200078e021d */
[----:B------:R-:W-:Y:S01]  /*1ad50*/  LOP3.LUT R2, R43, 0x9c, RZ, 0xfc, !PT ;  /* 0x0000009c2b027812 */ /* 0x000fe200078efcff */
[----:B------:R-:W-:Y:S01]  /*1ad60*/  @P3 STG.E desc[UR22][R8.64], R16 ;  /* 0x0000001008003986 */ /* 0x000fe2000c101916 */
[----:B------:R-:W-:-:S03]  /*1ad70*/  LEA R10, P3, R35, R41, 0x2 ;  /* 0x00000029230a7211 */ /* 0x000fc600078610ff */
[----:B------:R-:W1:Y:S01]  /*1ad80*/  LDS.128 R36, [R69+UR7+0x2000] ;  /* 0x0020000745247984 */ /* 0x000e620008000c00 */
[----:B------:R-:W-:Y:S02]  /*1ad90*/  LOP3.LUT R0, R43, 0xa0, RZ, 0xfc, !PT ;  /* 0x000000a02b007812 */ /* 0x000fe400078efcff */
[----:B------:R-:W-:Y:S01]  /*1ada0*/  ISETP.LT.AND P4, PT, R2, UR15, !P0 ;  /* 0x0000000f02007c0c */ /* 0x000fe2000c781270 */
[----:B------:R2:W-:Y:S01]  /*1adb0*/  @P5 STG.E desc[UR22][R32.64], R17 ;  /* 0x0000001120005986 */ /* 0x0005e2000c101916 */
[-C--:B------:R-:W-:Y:S02]  /*1adc0*/  LEA R28, P6, R29, R41.reuse, 0x2 ;  /* 0x000000291d1c7211 */ /* 0x080fe400078c10ff */
[-C--:B------:R-:W-:Y:S02]  /*1add0*/  LEA.HI.X.SX32 R11, R35, R40.reuse, 0x2, P3 ;  /* 0x00000028230b7211 */ /* 0x080fe400018f16ff */
[----:B------:R-:W-:Y:S02]  /*1ade0*/  ISETP.LT.AND P1, PT, R0, UR15, !P0 ;  /* 0x0000000f00007c0c */ /* 0x000fe4000c721270 */
[----:B------:R-:W-:Y:S01]  /*1adf0*/  LEA.HI.X.SX32 R29, R29, R40, 0x2, P6 ;  /* 0x000000281d1d7211 */ /* 0x000fe200030f16ff */
[----:B--2---:R-:W-:Y:S01]  /*1ae00*/  IMAD R33, R68, 0x4, R31 ;  /* 0x0000000444217824 */ /* 0x004fe200078e021f */
[----:B------:R-:W-:Y:S01]  /*1ae10*/  LOP3.LUT R2, R43, 0xa4, RZ, 0xfc, !PT ;  /* 0x000000a42b027812 */ /* 0x000fe200078efcff */
[----:B------:R2:W-:Y:S03]  /*1ae20*/  @P2 STG.E desc[UR22][R10.64], R18 ;  /* 0x000000120a002986 */ /* 0x0005e6000c101916 */
[----:B------:R-:W-:-:S02]  /*1ae30*/  LEA R16, P6, R33, R41, 0x2 ;  /* 0x0000002921107211 */ /* 0x000fc400078c10ff */
[----:B------:R-:W-:Y:S02]  /*1ae40*/  LEA R8, P2, R31, R41, 0x2 ;  /* 0x000000291f087211 */ /* 0x000fe400078410ff */
[-C--:B------:R-:W-:Y:S01]  /*1ae50*/  LEA.HI.X.SX32 R17, R33, R40.reuse, 0x2, P6 ;  /* 0x0000002821117211 */ /* 0x080fe200030f16ff */
[----:B------:R-:W-:Y:S01]  /*1ae60*/  IMAD R33, R68, 0x4, R33 ;  /* 0x0000000444217824 */ /* 0x000fe200078e0221 */
[C---:B------:R-:W-:Y:S02]  /*1ae70*/  LOP3.LUT R0, R43.reuse, 0xa8, RZ, 0xfc, !PT ;  /* 0x000000a82b007812 */ /* 0x040fe400078efcff */
[----:B------:R-:W-:Y:S02]  /*1ae80*/  ISETP.LT.AND P5, PT, R2, UR15, !P0 ;  /* 0x0000000f02007c0c */ /* 0x000fe4000c7a1270 */
[----:B------:R-:W-:Y:S01]  /*1ae90*/  LOP3.LUT R2, R43, 0xac, RZ, 0xfc, !PT ;  /* 0x000000ac2b027812 */ /* 0x000fe200078efcff */
[----:B------:R3:W-:Y:S01]  /*1aea0*/  @P4 STG.E desc[UR22][R28.64], R19 ;  /* 0x000000131c004986 */ /* 0x0007e2000c101916 */
[----:B------:R-:W-:-:S02]  /*1aeb0*/  LEA.HI.X.SX32 R9, R31, R40, 0x2, P2 ;  /* 0x000000281f097211 */ /* 0x000fc400010f16ff */
[----:B------:R-:W-:Y:S02]  /*1aec0*/  ISETP.LT.AND P3, PT, R0, UR15, !P0 ;  /* 0x0000000f00007c0c */ /* 0x000fe4000c761270 */
[----:B------:R-:W-:Y:S01]  /*1aed0*/  ISETP.LT.AND P4, PT, R2, UR15, !P0 ;  /* 0x0000000f02007c0c */ /* 0x000fe2000c781270 */
[----:B------:R4:W-:Y:S01]  /*1aee0*/  @P1 STG.E desc[UR22][R8.64], R24 ;  /* 0x0000001808001986 */ /* 0x0009e2000c101916 */
[----:B--2---:R-:W-:Y:S01]  /*1aef0*/  LEA R10, P1, R33, R41, 0x2 ;  /* 0x00000029210a7211 */ /* 0x004fe200078210ff */
[----:B---3--:R-:W-:Y:S01]  /*1af00*/  IMAD R19, R68, 0x4, R33 ;  /* 0x0000000444137824 */ /* 0x008fe200078e0221 */
[----:B------:R-:W-:-:S03]  /*1af10*/  LOP3.LUT R0, R43, 0xb0, RZ, 0xfc, !PT ;  /* 0x000000b02b007812 */ /* 0x000fc600078efcff */
[----:B------:R-:W-:Y:S01]  /*1af20*/  IMAD R29, R68, 0x4, R19 ;  /* 0x00000004441d7824 */ /* 0x000fe200078e0213 */
[-C--:B------:R-:W-:Y:S01]  /*1af30*/  LEA R18, P6, R19, R41.reuse, 0x2 ;  /* 0x0000002913127211 */ /* 0x080fe200078c10ff */
[----:B------:R2:W-:Y:S01]  /*1af40*/  @P5 STG.E desc[UR22][R16.64], R25 ;  /* 0x0000001910005986 */ /* 0x0005e2000c101916 */
[-C--:B------:R-:W-:Y:S02]  /*1af50*/  LEA.HI.X.SX32 R11, R33, R40.reuse, 0x2, P1 ;  /* 0x00000028210b7211 */ /* 0x080fe400008f16ff */
[----:B------:R-:W-:Y:S02]  /*1af60*/  LEA.HI.X.SX32 R19, R19, R40, 0x2, P6 ;  /* 0x0000002813137211 */ /* 0x000fe400030f16ff */
[----:B------:R-:W-:Y:S01]  /*1af70*/  ISETP.LT.AND P2, PT, R0, UR15, !P0 ;  /* 0x0000000f00007c0c */ /* 0x000fe2000c741270 */
[----:B------:R-:W-:Y:S01]  /*1af80*/  @P3 STG.E desc[UR22][R10.64], R26 ;  /* 0x0000001a0a003986 */ /* 0x000fe2000c101916 */
[----:B----4-:R-:W-:Y:S01]  /*1af90*/  LEA R8, P3, R29, R41, 0x2 ;  /* 0x000000291d087211 */ /* 0x010fe200078610ff */
[----:B--2---:R-:W-:-:S02]  /*1afa0*/  IMAD R25, R68, 0x4, R29 ;  /* 0x0000000444197824 */ /* 0x004fc400078e021d */
[----:B------:R2:W-:Y:S03]  /*1afb0*/  @P4 STG.E desc[UR22][R18.64], R27 ;  /* 0x0000001b12004986 */ /* 0x0005e6000c101916 */
[----:B------:R-:W-:Y:S02]  /*1afc0*/  LEA R16, P4, R25, R41, 0x2 ;  /* 0x0000002919107211 */ /* 0x000fe400078810ff */
[-C--:B------:R-:W-:Y:S02]  /*1afd0*/  LEA.HI.X.SX32 R9, R29, R40.reuse, 0x2, P3 ;  /* 0x000000281d097211 */ /* 0x080fe400018f16ff */
[----:B------:R-:W-:Y:S01]  /*1afe0*/  LEA.HI.X.SX32 R17, R25, R40, 0x2, P4 ;  /* 0x0000002819117211 */ /* 0x000fe200020f16ff */
[C---:B------:R-:W-:Y:S01]  /*1aff0*/  IMAD R25, R68.reuse, 0x4, R25 ;  /* 0x0000000444197824 */ /* 0x040fe200078e0219 */
[C---:B------:R-:W-:Y:S01]  /*1b000*/  LOP3.LUT R2, R43.reuse, 0xb4, RZ, 0xfc, !PT ;  /* 0x000000b42b027812 */ /* 0x040fe200078efcff */
[----:B-1----:R-:W-:Y:S01]  /*1b010*/  @P2 STG.E desc[UR22][R8.64], R36 ;  /* 0x0000002408002986 */ /* 0x002fe2000c101916 */
[----:B------:R-:W-:Y:S01]  /*1b020*/  LOP3.LUT R0, R43, 0xb8, RZ, 0xfc, !PT ;  /* 0x000000b82b007812 */ /* 0x000fe200078efcff */
[----:B--2---:R-:W-:Y:S01]  /*1b030*/  IMAD R19, R68, 0x4, R25 ;  /* 0x0000000444137824 */ /* 0x004fe200078e0219 */
[----:B------:R-:W-:-:S02]  /*1b040*/  ISETP.LT.AND P5, PT, R2, UR15, !P0 ;  /* 0x0000000f02007c0c */ /* 0x000fc4000c7a1270 */
[-C--:B------:R-:W-:Y:S02]  /*1b050*/  LEA R10, P2, R25, R41.reuse, 0x2 ;  /* 0x00000029190a7211 */ /* 0x080fe400078410ff */
[----:B------:R-:W-:Y:S02]  /*1b060*/  LOP3.LUT R2, R43, 0xbc, RZ, 0xfc, !PT ;  /* 0x000000bc2b027812 */ /* 0x000fe400078efcff */
[----:B------:R-:W-:Y:S01]  /*1b070*/  LEA.HI.X.SX32 R11, R25, R40, 0x2, P2 ;  /* 0x00000028190b7211 */ /* 0x000fe200010f16ff */
[----:B------:R-:W-:Y:S01]  /*1b080*/  IMAD R25, R68, 0x4, R19 ;  /* 0x0000000444197824 */ /* 0x000fe200078e0213 */
[----:B------:R-:W-:Y:S02]  /*1b090*/  ISETP.LT.AND P1, PT, R0, UR15, !P0 ;  /* 0x0000000f00007c0c */ /* 0x000fe4000c721270 */
[----:B------:R-:W-:Y:S01]  /*1b0a0*/  ISETP.LT.AND P3, PT, R2, UR15, !P0 ;  /* 0x0000000f02007c0c */ /* 0x000fe2000c761270 */
[----:B------:R-:W-:Y:S01]  /*1b0b0*/  IMAD R27, R68, 0x4, R25 ;  /* 0x00000004441b7824 */ /* 0x000fe200078e0219 */
[----:B------:R-:W-:Y:S01]  /*1b0c0*/  LEA R18, P6, R19, R41, 0x2 ;  /* 0x0000002913127211 */ /* 0x000fe200078c10ff */
[----:B------:R1:W-:Y:S01]  /*1b0d0*/  @P5 STG.E desc[UR22][R16.64], R37 ;  /* 0x0000002510005986 */ /* 0x0003e2000c101916 */
[----:B------:R-:W-:-:S02]  /*1b0e0*/  LOP3.LUT R0, R43, 0xc0, RZ, 0xfc, !PT ;  /* 0x000000c02b007812 */ /* 0x000fc400078efcff */
[----:B------:R-:W-:Y:S02]  /*1b0f0*/  LOP3.LUT R2, R43, 0xc4, RZ, 0xfc, !PT ;  /* 0x000000c42b027812 */ /* 0x000fe400078efcff */
[----:B------:R-:W-:Y:S02]  /*1b100*/  LEA.HI.X.SX32 R19, R19, R40, 0x2, P6 ;  /* 0x0000002813137211 */ /* 0x000fe400030f16ff */
[----:B------:R-:W-:Y:S02]  /*1b110*/  ISETP.LT.AND P4, PT, R0, UR15, !P0 ;  /* 0x0000000f00007c0c */ /* 0x000fe4000c781270 */
[----:B------:R-:W-:Y:S02]  /*1b120*/  ISETP.LT.AND P5, PT, R2, UR15, !P0 ;  /* 0x0000000f02007c0c */ /* 0x000fe4000c7a1270 */
[-C--:B-1----:R-:W-:Y:S01]  /*1b130*/  LEA R16, P6, R27, R41.reuse, 0x2 ;  /* 0x000000291b107211 */ /* 0x082fe200078c10ff */
[----:B------:R-:W-:Y:S01]  /*1b140*/  @P1 STG.E desc[UR22][R10.64], R38 ;  /* 0x000000260a001986 */ /* 0x000fe2000c101916 */
[----:B------:R-:W-:-:S02]  /*1b150*/  LEA R8, P1, R25, R41, 0x2 ;  /* 0x0000002919087211 */ /* 0x000fc400078210ff */
[-C--:B------:R-:W-:Y:S01]  /*1b160*/  LEA.HI.X.SX32 R17, R27, R40.reuse, 0x2, P6 ;  /* 0x000000281b117211 */ /* 0x080fe200030f16ff */
[C---:B------:R-:W-:Y:S01]  /*1b170*/  IMAD R27, R68.reuse, 0x4, R27 ;  /* 0x00000004441b7824 */ /* 0x040fe200078e021b */
[----:B------:R1:W-:Y:S01]  /*1b180*/  @P3 STG.E desc[UR22][R18.64], R39 ;  /* 0x0000002712003986 */ /* 0x0003e2000c101916 */
[----:B------:R-:W-:Y:S02]  /*1b190*/  LEA.HI.X.SX32 R9, R25, R40, 0x2, P1 ;  /* 0x0000002819097211 */ /* 0x000fe400008f16ff */
[C---:B------:R-:W-:Y:S02]  /*1b1a0*/  LOP3.LUT R0, R43.reuse, 0xc8, RZ, 0xfc, !PT ;  /* 0x000000c82b007812 */ /* 0x040fe400078efcff */
[----:B------:R-:W-:Y:S01]  /*1b1b0*/  LOP3.LUT R2, R43, 0xcc, RZ, 0xfc, !PT ;  /* 0x000000cc2b027812 */ /* 0x000fe200078efcff */
[----:B------:R-:W-:Y:S01]  /*1b1c0*/  @P4 STG.E desc[UR22][R8.64], R4 ;  /* 0x0000000408004986 */ /* 0x000fe2000c101916 */
[----:B-1----:R-:W-:Y:S01]  /*1b1d0*/  IMAD R19, R68, 0x4, R27 ;  /* 0x0000000444137824 */ /* 0x002fe200078e021b */
[----:B------:R-:W-:-:S03]  /*1b1e0*/  ISETP.LT.AND P2, PT, R0, UR15, !P0 ;  /* 0x0000000f00007c0c */ /* 0x000fc6000c741270 */
[----:B------:R-:W-:Y:S01]  /*1b1f0*/  IMAD R25, R68, 0x4, R19 ;  /* 0x0000000444197824 */ /* 0x000fe200078e0213 */
[----:B------:R1:W-:Y:S01]  /*1b200*/  @P5 STG.E desc[UR22][R16.64], R5 ;  /* 0x0000000510005986 */ /* 0x0003e2000c101916 */
[----:B------:R-:W-:Y:S02]  /*1b210*/  ISETP.LT.AND P3, PT, R2, UR15, !P0 ;  /* 0x0000000f02007c0c */ /* 0x000fe4000c761270 */
[-C--:B------:R-:W-:Y:S02]  /*1b220*/  LEA R18, P6, R19, R41.reuse, 0x2 ;  /* 0x0000002913127211 */ /* 0x080fe400078c10ff */
[----:B------:R-:W-:Y:S02]  /*1b230*/  LEA R10, P4, R27, R41, 0x2 ;  /* 0x000000291b0a7211 */ /* 0x000fe400078810ff */
[----:B------:R-:W-:Y:S01]  /*1b240*/  LOP3.LUT R0, R43, 0xd0, RZ, 0xfc, !PT ;  /* 0x000000d02b007812 */ /* 0x000fe200078efcff */
[----:B-1----:R-:W-:Y:S01]  /*1b250*/  IMAD R17, R68, 0x4, R25 ;  /* 0x0000000444117824 */ /* 0x002fe200078e0219 */
[----:B------:R-:W-:-:S02]  /*1b260*/  LEA.HI.X.SX32 R19, R19, R40, 0x2, P6 ;  /* 0x0000002813137211 */ /* 0x000fc400030f16ff */
[-C--:B------:R-:W-:Y:S02]  /*1b270*/  LEA.HI.X.SX32 R11, R27, R40.reuse, 0x2, P4 ;  /* 0x000000281b0b7211 */ /* 0x080fe400020f16ff */
[CC--:B------:R-:W-:Y:S02]  /*1b280*/  LEA R8, P6, R17.reuse, R41.reuse, 0x2 ;  /* 0x0000002911087211 */ /* 0x0c0fe400078c10ff */
[----:B------:R-:W-:Y:S02]  /*1b290*/  ISETP.LT.AND P1, PT, R0, UR15, !P0 ;  /* 0x0000000f00007c0c */ /* 0x000fe4000c721270 */
[----:B------:R-:W-:Y:S01]  /*1b2a0*/  LEA.HI.X.SX32 R9, R17, R40, 0x2, P6 ;  /* 0x0000002811097211 */ /* 0x000fe200030f16ff */
[----:B------:R-:W-:Y:S01]  /*1b2b0*/  IMAD R17, R68, 0x4, R17 ;  /* 0x0000000444117824 */ /* 0x000fe200078e0211 */
[----:B------:R-:W-:Y:S01]  /*1b2c0*/  LOP3.LUT R2, R43, 0xd4, RZ, 0xfc, !PT ;  /* 0x000000d42b027812 */ /* 0x000fe200078efcff */
[----:B------:R-:W-:Y:S01]  /*1b2d0*/  @P2 STG.E desc[UR22][R10.64], R6 ;  /* 0x000000060a002986 */ /* 0x000fe2000c101916 */
[----:B------:R-:W-:-:S02]  /*1b2e0*/  LEA R4, P2, R25, R41, 0x2 ;  /* 0x0000002919047211 */ /* 0x000fc400078410ff */
[C---:B------:R-:W-:Y:S01]  /*1b2f0*/  LOP3.LUT R0, R43.reuse, 0xd8, RZ, 0xfc, !PT ;  /* 0x000000d82b007812 */ /* 0x040fe200078efcff */
[----:B------:R1:W-:Y:S01]  /*1b300*/  @P3 STG.E desc[UR22][R18.64], R7 ;  /* 0x0000000712003986 */ /* 0x0003e2000c101916 */
[----:B------:R-:W-:Y:S02]  /*1b310*/  ISETP.LT.AND P5, PT, R2, UR15, !P0 ;  /* 0x0000000f02007c0c */ /* 0x000fe4000c7a1270 */
[----:B------:R-:W-:Y:S02]  /*1b320*/  LOP3.LUT R2, R43, 0xdc, RZ, 0xfc, !PT ;  /* 0x000000dc2b027812 */ /* 0x000fe400078efcff */
[----:B------:R-:W-:Y:S02]  /*1b330*/  LEA.HI.X.SX32 R5, R25, R40, 0x2, P2 ;  /* 0x0000002819057211 */ /* 0x000fe400010f16ff */
[----:B------:R-:W-:Y:S01]  /*1b340*/  ISETP.LT.AND P4, PT, R0, UR15, !P0 ;  /* 0x0000000f00007c0c */ /* 0x000fe2000c781270 */
[----:B------:R-:W2:Y:S01]  /*1b350*/  LDS.128 R24, [R3+UR7+0x3000] ;  /* 0x0030000703187984 */ /* 0x000ea20008000c00 */
[----:B-1----:R-:W-:Y:S01]  /*1b360*/  IMAD R19, R68, 0x4, R17 ;  /* 0x0000000444137824 */ /* 0x002fe200078e0211 */
[----:B------:R-:W-:-:S02]  /*1b370*/  ISETP.LT.AND P3, PT, R2, UR15, !P0 ;  /* 0x0000000f02007c0c */ /* 0x000fc4000c761270 */
[----:B------:R-:W-:Y:S02]  /*1b380*/  @P1 STG.E desc[UR22][R4.64], R12 ;  /* 0x0000000c04001986 */ /* 0x000fe4000c101916 */
[-C--:B------:R-:W-:Y:S02]  /*1b390*/  LEA R10, P6, R19, R41.reuse, 0x2 ;  /* 0x00000029130a7211 */ /* 0x080fe400078c10ff */
[----:B------:R-:W-:Y:S02]  /*1b3a0*/  LEA R6, P1, R17, R41, 0x2 ;  /* 0x0000002911067211 */ /* 0x000fe400078210ff */
[----:B------:R-:W-:Y:S01]  /*1b3b0*/  LEA.HI.X.SX32 R11, R19, R40, 0x2, P6 ;  /* 0x00000028130b7211 */ /* 0x000fe200030f16ff */
[----:B------:R-:W-:Y:S01]  /*1b3c0*/  IMAD R19, R68, 0x4, R19 ;  /* 0x0000000444137824 */ /* 0x000fe200078e0213 */
[C---:B------:R-:W-:Y:S01]  /*1b3d0*/  LOP3.LUT R0, R43.reuse, 0xe0, RZ, 0xfc, !PT ;  /* 0x000000e02b007812 */ /* 0x040fe200078efcff */
[----:B------:R1:W-:Y:S01]  /*1b3e0*/  @P5 STG.E desc[UR22][R8.64], R13 ;  /* 0x0000000d08005986 */ /* 0x0003e2000c101916 */
[----:B------:R-:W-:-:S02]  /*1b3f0*/  LOP3.LUT R2, R43, 0xe4, RZ, 0xfc, !PT ;  /* 0x000000e42b027812 */ /* 0x000fc400078efcff */
[----:B------:R-:W-:Y:S02]  /*1b400*/  LEA.HI.X.SX32 R7, R17, R40, 0x2, P1 ;  /* 0x0000002811077211 */ /* 0x000fe400008f16ff */
[----:B------:R-:W-:Y:S02]  /*1b410*/  ISETP.LT.AND P2, PT, R0, UR15, !P0 ;  /* 0x0000000f00007c0c */ /* 0x000fe4000c741270 */
[----:B------:R-:W-:Y:S01]  /*1b420*/  LOP3.LUT R0, R43, 0xe8, RZ, 0xfc, !PT ;  /* 0x000000e82b007812 */ /* 0x000fe200078efcff */
[----:B------:R3:W-:Y:S01]  /*1b430*/  @P4 STG.E desc[UR22][R6.64], R14 ;  /* 0x0000000e06004986 */ /* 0x0007e2000c101916 */
[----:B------:R-:W-:Y:S01]  /*1b440*/  ISETP.LT.AND P1, PT, R2, UR15, !P0 ;  /* 0x0000000f02007c0c */ /* 0x000fe2000c721270 */
[----:B-1----:R-:W-:Y:S02]  /*1b450*/  IMAD R9, R68, 0x4, R19 ;  /* 0x0000000444097824 */ /* 0x002fe400078e0213 */
[----:B------:R1:W-:Y:S01]  /*1b460*/  @P3 STG.E desc[UR22][R10.64], R15 ;  /* 0x0000000f0a003986 */ /* 0x0003e2000c101916 */
[----:B------:R-:W-:-:S02]  /*1b470*/  LEA R4, P3, R19, R41, 0x2 ;  /* 0x0000002913047211 */ /* 0x000fc400078610ff */
[----:B------:R-:W-:Y:S02]  /*1b480*/  ISETP.LT.AND P5, PT, R0, UR15, !P0 ;  /* 0x0000000f00007c0c */ /* 0x000fe4000c7a1270 */
[-C--:B------:R-:W-:Y:S01]  /*1b490*/  LEA R8, P6, R9, R41.reuse, 0x2 ;  /* 0x0000002909087211 */ /* 0x080fe200078c10ff */
[C---:B---3--:R-:W-:Y:S01]  /*1b4a0*/  IMAD R7, R68.reuse, 0x4, R9 ;  /* 0x0000000444077824 */ /* 0x048fe200078e0209 */
[----:B------:R-:W-:Y:S02]  /*1b4b0*/  LOP3.LUT R0, R43, 0xec, RZ, 0xfc, !PT ;  /* 0x000000ec2b007812 */ /* 0x000fe400078efcff */
[-C--:B------:R-:W-:Y:S01]  /*1b4c0*/  LEA.HI.X.SX32 R5, R19, R40.reuse, 0x2, P3 ;  /* 0x0000002813057211 */ /* 0x080fe200018f16ff */
[----:B-1----:R-:W-:Y:S01]  /*1b4d0*/  IMAD R11, R68, 0x4, R7 ;  /* 0x00000004440b7824 */ /* 0x002fe200078e0207 */
[----:B------:R-:W-:Y:S02]  /*1b4e0*/  LEA.HI.X.SX32 R9, R9, R40, 0x2, P6 ;  /* 0x0000002809097211 */ /* 0x000fe400030f16ff */
[----:B------:R-:W-:Y:S01]  /*1b4f0*/  ISETP.LT.AND P4, PT, R0, UR15, !P0 ;  /* 0x0000000f00007c0c */ /* 0x000fe2000c781270 */
[C---:B------:R-:W-:Y:S01]  /*1b500*/  IMAD R13, R68.reuse, 0x4, R11 ;  /* 0x00000004440d7824 */ /* 0x040fe200078e020b */
[----:B------:R-:W-:Y:S01]  /*1b510*/  LOP3.LUT R0, R43, 0xf0, RZ, 0xfc, !PT ;  /* 0x000000f02b007812 */ /* 0x000fe200078efcff */
[----:B------:R1:W-:Y:S01]  /*1b520*/  @P2 STG.E desc[UR22][R4.64], R20 ;  /* 0x0000001404002986 */ /* 0x0003e2000c101916 */
[-C--:B------:R-:W-:Y:S01]  /*1b530*/  LEA R2, P6, R7, R41.reuse, 0x2 ;  /* 0x0000002907027211 */ /* 0x080fe200078c10ff */
[----:B------:R-:W-:Y:S01]  /*1b540*/  IMAD R15, R68, 0x4, R13 ;  /* 0x00000004440f7824 */ /* 0x000fe200078e020d */
[----:B------:R-:W-:Y:S01]  /*1b550*/  ISETP.LT.AND P3, PT, R0, UR15, !P0 ;  /* 0x0000000f00007c0c */ /* 0x000fe2000c761270 */
[----:B------:R3:W-:Y:S01]  /*1b560*/  @P1 STG.E desc[UR22][R8.64], R21 ;  /* 0x0000001508001986 */ /* 0x0007e2000c101916 */
[----:B------:R-:W-:-:S02]  /*1b570*/  LEA R6, P1, R11, R41, 0x2 ;  /* 0x000000290b067211 */ /* 0x000fc400078210ff */
[----:B------:R-:W-:Y:S02]  /*1b580*/  LOP3.LUT R0, R43, 0xf4, RZ, 0xfc, !PT ;  /* 0x000000f42b007812 */ /* 0x000fe400078efcff */
[-C--:B------:R-:W-:Y:S01]  /*1b590*/  LEA.HI.X.SX32 R3, R7, R40.reuse, 0x2, P6 ;  /* 0x0000002807037211 */ /* 0x080fe200030f16ff */
[----:B------:R-:W-:Y:S01]  /*1b5a0*/  IMAD R17, R68, 0x4, R15 ;  /* 0x0000000444117824 */ /* 0x000fe200078e020f */
[----:B------:R-:W-:Y:S02]  /*1b5b0*/  LEA.HI.X.SX32 R7, R11, R40, 0x2, P1 ;  /* 0x000000280b077211 */ /* 0x000fe400008f16ff */
[----:B------:R-:W-:Y:S02]  /*1b5c0*/  ISETP.LT.AND P2, PT, R0, UR15, !P0 ;  /* 0x0000000f00007c0c */ /* 0x000fe4000c741270 */
[-C--:B-1----:R-:W-:Y:S02]  /*1b5d0*/  LEA R4, P6, R13, R41.reuse, 0x2 ;  /* 0x000000290d047211 */ /* 0x082fe400078c10ff */
[----:B---3--:R-:W-:-:S02]  /*1b5e0*/  LEA R8, P1, R15, R41, 0x2 ;  /* 0x000000290f087211 */ /* 0x008fc400078210ff */
[C---:B------:R-:W-:Y:S02]  /*1b5f0*/  LOP3.LUT R0, R43.reuse, 0xf8, RZ, 0xfc, !PT ;  /* 0x000000f82b007812 */ /* 0x040fe400078efcff */
[----:B------:R-:W-:Y:S01]  /*1b600*/  LOP3.LUT R43, R43, 0xfc, RZ, 0xfc, !PT ;  /* 0x000000fc2b2b7812 */ /* 0x000fe200078efcff */
[----:B------:R-:W-:Y:S01]  /*1b610*/  IMAD R68, R68, 0x4, R17 ;  /* 0x0000000444447824 */ /* 0x000fe200078e0211 */
[-C--:B------:R-:W-:Y:S02]  /*1b620*/  LEA.HI.X.SX32 R5, R13, R40.reuse, 0x2, P6 ;  /* 0x000000280d057211 */ /* 0x080fe400030f16ff */
[----:B------:R-:W-:Y:S02]  /*1b630*/  LEA.HI.X.SX32 R9, R15, R40, 0x2, P1 ;  /* 0x000000280f097211 */ /* 0x000fe400008f16ff */
[----:B------:R-:W-:Y:S02]  /*1b640*/  LEA R10, P6, R17, R41, 0x2 ;  /* 0x00000029110a7211 */ /* 0x000fe400078c10ff */
[----:B------:R-:W-:-:S02]  /*1b650*/  ISETP.LT.AND P1, PT, R0, UR15, !P0 ;  /* 0x0000000f00007c0c */ /* 0x000fc4000c721270 */
[----:B------:R-:W-:Y:S02]  /*1b660*/  ISETP.LT.AND P0, PT, R43, UR15, !P0 ;  /* 0x0000000f2b007c0c */ /* 0x000fe4000c701270 */
[-C--:B------:R-:W-:Y:S02]  /*1b670*/  LEA.HI.X.SX32 R11, R17, R40.reuse, 0x2, P6 ;  /* 0x00000028110b7211 */ /* 0x080fe400030f16ff */
[C---:B------:R-:W-:Y:S01]  /*1b680*/  LEA R12, P6, R68.reuse, R41, 0x2 ;  /* 0x00000029440c7211 */ /* 0x040fe200078c10ff */
[----:B------:R1:W-:Y:S03]  /*1b690*/  @P5 STG.E desc[UR22][R2.64], R22 ;  /* 0x0000001602005986 */ /* 0x0003e6000c101916 */
[----:B------:R-:W-:Y:S01]  /*1b6a0*/  LEA.HI.X.SX32 R13, R68, R40, 0x2, P6 ;  /* 0x00000028440d7211 */ /* 0x000fe200030f16ff */
[----:B------:R1:W-:Y:S04]  /*1b6b0*/  @P4 STG.E desc[UR22][R6.64], R23 ;  /* 0x0000001706004986 */ /* 0x0003e8000c101916 */
[----:B--2---:R1:W-:Y:S04]  /*1b6c0*/  @P3 STG.E desc[UR22][R4.64], R24 ;  /* 0x0000001804003986 */ /* 0x0043e8000c101916 */
[----:B------:R1:W-:Y:S04]  /*1b6d0*/  @P2 STG.E desc[UR22][R8.64], R25 ;  /* 0x0000001908002986 */ /* 0x0003e8000c101916 */
[----:B------:R1:W-:Y:S04]  /*1b6e0*/  @P1 STG.E desc[UR22][R10.64], R26 ;  /* 0x0000001a0a001986 */ /* 0x0003e8000c101916 */
[----:B------:R1:W-:Y:S01]  /*1b6f0*/  @P0 STG.E desc[UR22][R12.64], R27 ;  /* 0x0000001b0c000986 */ /* 0x0003e2000c101916 */
[----:B------:R-:W-:Y:S06]  /*1b700*/  BAR.SYNC.DEFER_BLOCKING 0x0 ;  /* 0x0000000000007b1d */ /* 0x000fec0000010000 */
[----:B------:R-:W-:Y:S05]  /*1b710*/  BRA.U UP0, `(.L_x_13) ;  /* 0x0000000100a07547 */ /* 0x000fea000b800000 */
[----:B------:R-:W2:Y:S01]  /*1b720*/  S2UR UR5, SR_CgaCtaId ;  /* 0x00000000000579c3 */ /* 0x000ea20000008800 */
[----:B------:R-:W-:Y:S01]  /*1b730*/  NOP ;  /* 0x0000000000007918 */ /* 0x000fe20000000000 */
[----:B------:R-:W-:Y:S01]  /*1b740*/  UMOV UR4, 0x50 ;  /* 0x0000005000047882 */ /* 0x000fe20000000000 */
[----:B------:R-:W-:Y:S02]  /*1b750*/  IMAD.U32 R0, RZ, RZ, UR8 ;  /* 0x00000008ff007e24 */ /* 0x000fe4000f8e00ff */
[----:B-1----:R-:W-:Y:S02]  /*1b760*/  IMAD.MOV.U32 R3, RZ, RZ, 0xff ;  /* 0x000000ffff037424 */ /* 0x002fe400078e00ff */
[----:B------:R-:W-:Y:S01]  /*1b770*/  IMAD.MOV.U32 R7, RZ, RZ, 0x1 ;  /* 0x00000001ff077424 */ /* 0x000fe200078e00ff */
[----:B------:R-:W-:-:S04]  /*1b780*/  LOP3.LUT R0, R0, 0xffff, RZ, 0xc0, !PT ;  /* 0x0000ffff00007812 */ /* 0x000fc800078ec0ff */
[----:B------:R-:W-:-:S05]  /*1b790*/  SHF.R.U32.HI R0, RZ, 0x5, R0 ;  /* 0x00000005ff007819 */ /* 0x000fca0000011600 */
[----:B------:R-:W-:Y:S01]  /*1b7a0*/  VIADD R2, R0, 0x10 ;  /* 0x0000001000027836 */ /* 0x000fe20000000000 */
[----:B------:R-:W-:Y:S01]  /*1b7b0*/  SHF.L.U32 R0, R3, R0, RZ ;  /* 0x0000000003007219 */ /* 0x000fe200000006ff */
[----:B--2---:R-:W-:-:S03]  /*1b7c0*/  ULEA UR6, UR5, UR4, 0x18 ;  /* 0x0000000405067291 */ /* 0x004fc6000f8ec0ff */
[----:B------:R-:W-:-:S04]  /*1b7d0*/  SHF.L.U32 R3, R7, R2, RZ ;  /* 0x0000000207037219 */ /* 0x000fc800000006ff */
[----:B------:R-:W-:Y:S02]  /*1b7e0*/  LOP3.LUT R0, R3, R0, RZ, 0xfc, !PT ;  /* 0x0000000003007212 */ /* 0x000fe400078efcff */
[----:B------:R-:W1:Y:S02]  /*1b7f0*/  LDS R5, [UR6] ;  /* 0x00000006ff057984 */ /* 0x000e640008000800 */
[C---:B------:R-:W-:Y:S02]  /*1b800*/  LOP3.LUT R2, R0.reuse, 0xffff, RZ, 0xc0, !PT ;  /* 0x0000ffff00027812 */ /* 0x040fe400078ec0ff */
[----:B-1----:R-:W-:-:S04]  /*1b810*/  LOP3.LUT R3, R0, 0xffff, R5, 0x80, !PT ;  /* 0x0000ffff00037812 */ /* 0x002fc800078e8005 */
[----:B------:R-:W-:-:S13]  /*1b820*/  ISETP.NE.AND P0, PT, R3, R2, PT ;  /* 0x000000020300720c */ /* 0x000fda0003f05270 */
[----:B------:R-:W-:Y:S05]  /*1b830*/  @P0 BRA `(.L_x_14) ;  /* 0x0000000000500947 */ /* 0x000fea0003800000 */
[----:B------:R-:W-:Y:S02]  /*1b840*/  SHF.R.U32.HI R5, RZ, 0x10, R5 ;  /* 0x00000010ff057819 */ /* 0x000fe40000011605 */
[----:B------:R-:W-:-:S04]  /*1b850*/  SHF.R.U32.HI R2, RZ, 0x10, R0 ;  /* 0x00000010ff027819 */ /* 0x000fc80000011600 */
[----:B------:R-:W-:-:S04]  /*1b860*/  LOP3.LUT R5, R5, R2, RZ, 0xc0, !PT ;  /* 0x0000000205057212 */ /* 0x000fc800078ec0ff */
[----:B------:R-:W-:-:S13]  /*1b870*/  ISETP.NE.AND P0, PT, R5, R2, PT ;  /* 0x000000020500720c */ /* 0x000fda0003f05270 */
[----:B------:R-:W-:Y:S05]  /*1b880*/  @P0 BRA `(.L_x_15) ;  /* 0x0000000000300947 */ /* 0x000fea0003800000 */
[----:B------:R-:W-:Y:S01]  /*1b890*/  R2UR UR4, R0 ;  /* 0x00000000000472ca */ /* 0x000fe200000e0000 */
[----:B------:R-:W-:Y:S01]  /*1b8a0*/  VOTEU.ANY UR5, UPT, PT ;  /* 0x0000000000057886 */ /* 0x000fe200038e0100 */
[----:B------:R-:W1:Y:S01]  /*1b8b0*/  S2R R0, SR_LANEID ;  /* 0x0000000000007919 */ /* 0x000e620000000000 */
[----:B------:R-:W-:-:S10]  /*1b8c0*/  UFLO.U32 UR5, UR5 ;  /* 0x00000005000572bd */ /* 0x000fd400080e0000 */
[----:B------:R-:W-:-:S06]  /*1b8d0*/  ULOP3.LUT UR4, URZ, UR4, URZ, 0x33, !UPT ;  /* 0x00000004ff047292 */ /* 0x000fcc000f8e33ff */
[----:B------:R-:W-:-:S04]  /*1b8e0*/  IMAD.U32 R2, RZ, RZ, UR4 ;  /* 0x00000004ff027e24 */ /* 0x000fc8000f8e00ff */
[----:B------:R-:W2:Y:S02]  /*1b8f0*/  REDUX UR7, R2 ;  /* 0x00000000020773c4 */ /* 0x000ea40000000000 */
[----:B------:R3:W-:Y:S01]  /*1b900*/  UTCATOMSWS.AND URZ, UR4 ;  /* 0x0000000400ff79e3 */ /* 0x0007e20008000000 */
[----:B-1----:R-:W-:Y:S01]  /*1b910*/  ISETP.EQ.U32.AND P0, PT, R0, UR5, PT ;  /* 0x0000000500007c0c */ /* 0x002fe2000bf02070 */
[----:B--2---:R-:W-:-:S12]  /*1b920*/  IMAD.U32 R0, RZ, RZ, UR7 ;  /* 0x00000007ff007e24 */ /* 0x004fd8000f8e00ff */
[----:B------:R3:W-:Y:S01]  /*1b930*/  @P0 ATOMS.AND RZ, [UR6], R0 ;  /* 0x00000000ffff098c */ /* 0x0007e2000a800006 */
[----:B------:R-:W-:Y:S05]  /*1b940*/  BRA `(.L_x_13) ;  /* 0x0000000000147947 */ /* 0x000fea0003800000 */
.L_x_15:
[----:B------:R-:W-:-:S07]  /*1b950*/  MOV R2, 0x1b970 ;  /* 0x0001b97000027802 */ /* 0x000fce0000000f00 */
[----:B------:R-:W-:Y:S05]  /*1b960*/  CALL.REL.NOINC `($__internal_0_$__cuda_sm10x_tcgen05_guardrail_trap_col_being_dealloced_not_returned_by_alloc) ;  /* 0x00000000002c7944 */ /* 0x000fea0003c00000 */
[----:B------:R-:W-:Y:S05]  /*1b970*/  BRA `(.L_x_13) ;  /* 0x0000000000087947 */ /* 0x000fea0003800000 */
.L_x_14:
[----:B------:R-:W-:-:S07]  /*1b980*/  MOV R2, 0x1b9a0 ;  /* 0x0001b9a000027802 */ /* 0x000fce0000000f00 */
[----:B------:R-:W-:Y:S05]  /*1b990*/  CALL.REL.NOINC `($__internal_2_$__cuda_sm10x_tcgen05_guardrail_trap_unallocated_columns_being_dealloced) ;  /* 0x0000000000387944 */ /* 0x000fea0003c00000 */
.L_x_13:
[----:B------:R-:W-:Y:S01]  /*1b9a0*/  NOP ;  /* 0x0000000000007918 */ /* 0x000fe20000000000 */
[----:B---3--:R-:W-:Y:S05]  /*1b9b0*/  EXIT ;  /* 0x000000000000794d */ /* 0x008fea0003800000 */
.L_x_9:
[----:B------:R-:W1:Y:S02]  /*1b9c0*/  SYNCS.PHASECHK.TRANS64.TRYWAIT P4, [UR14], R126 ;  /* 0x0000007eff0075a7 */ /* 0x000e64000808110e */
[----:B-1----:R-:W-:Y:S05]  /*1b9d0*/  @!P4 BRA `(.L_x_9) ;  /* 0xfffffffc00f8c947 */ /* 0x002fea000383ffff */
[----:B------:R-:W-:Y:S05]  /*1b9e0*/  BRA `(.L_x_16) ;  /* 0xffffffac00187947 */ /* 0x000fea000383ffff */
.L_x_12:
[----:B------:R-:W1:Y:S02]  /*1b9f0*/  SYNCS.PHASECHK.TRANS64.TRYWAIT P1, [UR9], R3 ;  /* 0x00000003ff0075a7 */ /* 0x000e640008021109 */
[----:B-1----:R-:W-:Y:S05]  /*1ba00*/  @!P1 BRA `(.L_x_12) ;  /* 0xfffffffc00f89947 */ /* 0x002fea000383ffff */
[----:B------:R-:W-:Y:S05]  /*1ba10*/  BRA `(.L_x_11) ;  /* 0xffffffdc002c7947 */ /* 0x000fea000383ffff */
        .weak           $__internal_0_$__cuda_sm10x_tcgen05_guardrail_trap_col_being_dealloced_not_returned_by_alloc
        .type           $__internal_0_$__cuda_sm10x_tcgen05_guardrail_trap_col_being_dealloced_not_returned_by_alloc,@function
        .size           $__internal_0_$__cuda_sm10x_tcgen05_guardrail_trap_col_being_dealloced_not_returned_by_alloc,($__internal_1_$__cuda_sm10x_tcgen05_guardrail_trap_phase_invalid_during_alloc - $__internal_0_$__cuda_sm10x_tcgen05_guardrail_trap_col_being_dealloced_not_returned_by_alloc)
$__internal_0_$__cuda_sm10x_tcgen05_guardrail_trap_col_being_dealloced_not_returned_by_alloc:
[----:B------:R-:W-:Y:S05]  /*1ba20*/  BPT.TRAP 0x1 ;  /* 0x000000040000795c */ /* 0x000fea0000300000 */
[----:B------:R-:W-:-:S04]  /*1ba30*/  IMAD.MOV.U32 R3, RZ, RZ, 0x0 ;  /* 0x00000000ff037424 */ /* 0x000fc800078e00ff */
[----:B------:R-:W-:Y:S05]  /*1ba40*/  RET.REL.NODEC R2 `(matmul_kernel) ;  /* 0xfffffe44026c7950 */ /* 0x000fea0003c3ffff */
        .weak           $__internal_1_$__cuda_sm10x_tcgen05_guardrail_trap_phase_invalid_during_alloc
        .type           $__internal_1_$__cuda_sm10x_tcgen05_guardrail_trap_phase_invalid_during_alloc,@function
        .size           $__internal_1_$__cuda_sm10x_tcgen05_guardrail_trap_phase_invalid_during_alloc,($__internal_2_$__cuda_sm10x_tcgen05_guardrail_trap_unallocated_columns_being_dealloced - $__internal_1_$__cuda_sm10x_tcgen05_guardrail_trap_phase_invalid_during_alloc)
$__internal_1_$__cuda_sm10x_tcgen05_guardrail_trap_phase_invalid_during_alloc:
[----:B------:R-:W-:Y:S05]  /*1ba50*/  BPT.TRAP 0x1 ;  /* 0x000000040000795c */ /* 0x000fea0000300000 */
[----:B------:R-:W-:-:S04]  /*1ba60*/  IMAD.MOV.U32 R3, RZ, RZ, 0x0 ;  /* 0x00000000ff037424 */ /* 0x000fc800078e00ff */
[----:B------:R-:W-:Y:S05]  /*1ba70*/  RET.REL.NODEC R2 `(matmul_kernel) ;  /* 0xfffffe4402607950 */ /* 0x000fea0003c3ffff */
        .weak           $__internal_2_$__cuda_sm10x_tcgen05_guardrail_trap_unallocated_columns_being_dealloced
        .type           $__internal_2_$__cuda_sm10x_tcgen05_guardrail_trap_unallocated_columns_being_dealloced,@function
        .size           $__internal_2_$__cuda_sm10x_tcgen05_guardrail_trap_unallocated_columns_being_dealloced,(.L_x_20 - $__internal_2_$__cuda_sm10x_tcgen05_guardrail_trap_unallocated_columns_being_dealloced)
$__internal_2_$__cuda_sm10x_tcgen05_guardrail_trap_unallocated_columns_being_dealloced:
[----:B------:R-:W-:Y:S05]  /*1ba80*/  BPT.TRAP 0x1 ;  /* 0x000000040000795c */ /* 0x000fea0000300000 */
[----:B------:R-:W-:-:S04]  /*1ba90*/  IMAD.MOV.U32 R3, RZ, RZ, 0x0 ;  /* 0x00000000ff037424 */ /* 0x000fc800078e00ff */
[----:B------:R-:W-:Y:S05]  /*1baa0*/  RET.REL.NODEC R2 `(matmul_kernel) ;  /* 0xfffffe4402547950 */ /* 0x000fea0003c3ffff */
.L_x_17:
[----:B------:R-:W-:-:S00]  /*1bab0*/  BRA `(.L_x_17) ;  /* 0xfffffffc00fc7947 */ /* 0x000fc0000383ffff */
[----:B------:R-:W-:-:S00]  /*1bac0*/  NOP ;  /* 0x0000000000007918 */ /* 0x000fc00000000000 */
        /* <DEDUP_REMOVED lines=11> */
.L_x_20:


//--------------------- .nv.shared.matmul_kernel  --------------------------
	.section	.nv.shared.matmul_kernel,"aw",@nobits
	.sectionflags	@""
	.align	16
	.zero		1024


//--------------------- .nv.shared.reserved.0     --------------------------
	.section	.nv.shared.reserved.0,"aw",@nobits
	.align	8
	.weak		__nv_reservedSMEM_offset_0_alias
	.size		__nv_reservedSMEM_offset_0_alias, 0, 64
	.other		__nv_reservedSMEM_offset_0_alias,@"STO_CUDA_RESERVED_SHARED STV_DEFAULT"
__nv_reservedSMEM_offset_0_alias:
	.zero		0
.nv.shared.reserved.0:
	.zero		64
	.weak		__nv_reservedSMEM_allocation_phase
	.type		__nv_reservedSMEM_allocation_phase,@object
	.size		__nv_reservedSMEM_allocation_phase,(.L_0 - __nv_reservedSMEM_allocation_phase)
__nv_reservedSMEM_allocation_phase:
	.zero		1
.L_0:
	.zero		7
	.weak		__nv_reservedSMEM_devtool_atexit_pc
	.type		__nv_reservedSMEM_devtool_atexit_pc,@object
	.size		__nv_reservedSMEM_devtool_atexit_pc,(__nv_reservedSMEM_allocation_mask - __nv_reservedSMEM_devtool_atexit_pc)
__nv_reservedSMEM_devtool_atexit_pc:
	.zero		8
	.weak		__nv_reservedSMEM_allocation_mask
	.type		__nv_reservedSMEM_allocation_mask,@object
	.size		__nv_reservedSMEM_allocation_mask,(.L_2 - __nv_reservedSMEM_allocation_mask)
__nv_reservedSMEM_allocation_mask:
	.zero		4
.L_2:


//--------------------- .nv.constant0.matmul_kernel --------------------------
	.section	.nv.constant0.matmul_kernel,"a",@progbits
	.sectionflags	@""
	.align	4
.nv.constant0.matmul_kernel:
	.zero		976


//--------------------- SYMBOLS --------------------------

	.type		.nv.reservedSmem.offset0,@object
	.size		.nv.reservedSmem.offset0,0x4
	.type		.nv.reservedSmem.cap,@object
	.size		.nv.reservedSmem.cap,0x4
